	.target	sm_90a

	.elftype	@"ET_EXEC"


//--------------------- .note.nv.tkinfo           --------------------------
	.section	.note.nv.tkinfo,"",@"SHT_NOTE"
	.sectionflags	@"SHF_NOTE_NV_TKINFO"
	.tkinfo
        /*0018*/ 	.word	0x00000002
        /*0030*/ 	.string	""
        /*0030*/ 	.string	"ptxas"
        /*0030*/ 	.string	"Cuda compilation tools, release 13.0, V13.0.88"
        /*0030*/ 	.string	"Build cuda_13.0.r13.0/compiler.36424714_0"
        /*0030*/ 	.string	"-v  -suppress-debug-info  -lineinfo  -arch sm_90a "



//--------------------- .note.nv.cuinfo           --------------------------
	.section	.note.nv.cuinfo,"",@"SHT_NOTE"
	.sectionflags	@"SHF_NOTE_NV_CUINFO"
        /*0018*/ 	.short	0x0002
        /*001a*/ 	.short	0x005a
        /*001c*/ 	.short	0x0082
	.zero		2


//--------------------- .nv.info                  --------------------------
	.section	.nv.info,"",@"SHT_CUDA_INFO"
	.align	4


	//----- nvinfo : EIATTR_REGCOUNT
	.align		4
        /*0000*/ 	.byte	0x04, 0x2f
        /*0002*/ 	.short	(.L_1 - .L_0)
	.align		4
.L_0:
        /*0004*/ 	.word	index@(matmul_kernel)
        /*0008*/ 	.word	0x00000020


	//----- nvinfo : EIATTR_FRAME_SIZE
	.align		4
.L_1:
        /*000c*/ 	.byte	0x04, 0x11
        /*000e*/ 	.short	(.L_3 - .L_2)
	.align		4
.L_2:
        /*0010*/ 	.word	index@(matmul_kernel)
        /*0014*/ 	.word	0x00000a18


	//----- nvinfo : EIATTR_MIN_STACK_SIZE
	.align		4
.L_3:
        /*0018*/ 	.byte	0x04, 0x12
        /*001a*/ 	.short	(.L_5 - .L_4)
	.align		4
.L_4:
        /*001c*/ 	.word	index@(matmul_kernel)
        /*0020*/ 	.word	0x00000a18
.L_5:


//--------------------- .nv.compat                --------------------------
	.section	.nv.compat,"",@"SHT_CUDA_COMPAT_INFO"
	.align	4
        /*0000*/ 	.byte	0x02, 0x09, 0x01, 0x00, 0x02, 0x02, 0x02, 0x00, 0x02, 0x05, 0x05, 0x00, 0x03, 0x07, 0x01, 0x01
        /*0010*/ 	.byte	0x02, 0x03, 0x00, 0x00, 0x02, 0x06, 0x01, 0x00, 0x04, 0x0b, 0x08, 0x00, 0x00, 0x00, 0x00, 0x00
        /*0020*/ 	.byte	0x00, 0x00, 0x00, 0x00


//--------------------- .nv.info.matmul_kernel    --------------------------
	.section	.nv.info.matmul_kernel,"",@"SHT_CUDA_INFO"
	.sectionflags	@""
	.align	4


	//----- nvinfo : EIATTR_CUDA_API_VERSION
	.align		4
        /*0000*/ 	.byte	0x04, 0x37
        /*0002*/ 	.short	(.L_7 - .L_6)
.L_6:
        /*0004*/ 	.word	0x00000082


	//----- nvinfo : EIATTR_KPARAM_INFO
	.align		4
.L_7:
        /*0008*/ 	.byte	0x04, 0x17
        /*000a*/ 	.short	(.L_9 - .L_8)
.L_8:
        /*000c*/ 	.word	0x00000000
        /*0010*/ 	.short	0x000d
        /*0012*/ 	.short	0x0048
        /*0014*/ 	.byte	0x00, 0xf4, 0x21, 0x00


	//----- nvinfo : EIATTR_KPARAM_INFO
	.align		4
.L_9:
        /*0018*/ 	.byte	0x04, 0x17
        /*001a*/ 	.short	(.L_11 - .L_10)
.L_10:
        /*001c*/ 	.word	0x00000000
        /*0020*/ 	.short	0x000c
        /*0022*/ 	.short	0x0040
        /*0024*/ 	.byte	0x00, 0xf4, 0x21, 0x00


	//----- nvinfo : EIATTR_KPARAM_INFO
	.align		4
.L_11:
        /*0028*/ 	.byte	0x04, 0x17
        /*002a*/ 	.short	(.L_13 - .L_12)
.L_12:
        /*002c*/ 	.word	0x00000000
        /*0030*/ 	.short	0x000b
        /*0032*/ 	.short	0x0038
        /*0034*/ 	.byte	0x00, 0xf0, 0x11, 0x00


	//----- nvinfo : EIATTR_KPARAM_INFO
	.align		4
.L_13:
        /*0038*/ 	.byte	0x04, 0x17
        /*003a*/ 	.short	(.L_15 - .L_14)
.L_14:
        /*003c*/ 	.word	0x00000000
        /*0040*/ 	.short	0x000a
        /*0042*/ 	.short	0x0034
        /*0044*/ 	.byte	0x00, 0xf0, 0x11, 0x00


	//----- nvinfo : EIATTR_KPARAM_INFO
	.align		4
.L_15:
        /*0048*/ 	.byte	0x04, 0x17
        /*004a*/ 	.short	(.L_17 - .L_16)
.L_16:
        /*004c*/ 	.word	0x00000000
        /*0050*/ 	.short	0x0009
        /*0052*/ 	.short	0x0030
        /*0054*/ 	.byte	0x00, 0xf0, 0x11, 0x00


	//----- nvinfo : EIATTR_KPARAM_INFO
	.align		4
.L_17:
        /*0058*/ 	.byte	0x04, 0x17
        /*005a*/ 	.short	(.L_19 - .L_18)
.L_18:
        /*005c*/ 	.word	0x00000000
        /*0060*/ 	.short	0x0008
        /*0062*/ 	.short	0x002c
        /*0064*/ 	.byte	0x00, 0xf0, 0x11, 0x00


	//----- nvinfo : EIATTR_KPARAM_INFO
	.align		4
.L_19:
        /*0068*/ 	.byte	0x04, 0x17
        /*006a*/ 	.short	(.L_21 - .L_20)
.L_20:
        /*006c*/ 	.word	0x00000000
        /*0070*/ 	.short	0x0007
        /*0072*/ 	.short	0x0028
        /*0074*/ 	.byte	0x00, 0xf0, 0x11, 0x00


	//----- nvinfo : EIATTR_KPARAM_INFO
	.align		4
.L_21:
        /*0078*/ 	.byte	0x04, 0x17
        /*007a*/ 	.short	(.L_23 - .L_22)
.L_22:
        /*007c*/ 	.word	0x00000000
        /*0080*/ 	.short	0x0006
        /*0082*/ 	.short	0x0024
        /*0084*/ 	.byte	0x00, 0xf0, 0x11, 0x00


	//----- nvinfo : EIATTR_KPARAM_INFO
	.align		4
.L_23:
        /*0088*/ 	.byte	0x04, 0x17
        /*008a*/ 	.short	(.L_25 - .L_24)
.L_24:
        /*008c*/ 	.word	0x00000000
        /*0090*/ 	.short	0x0005
        /*0092*/ 	.short	0x0020
        /*0094*/ 	.byte	0x00, 0xf0, 0x11, 0x00


	//----- nvinfo : EIATTR_KPARAM_INFO
	.align		4
.L_25:
        /*0098*/ 	.byte	0x04, 0x17
        /*009a*/ 	.short	(.L_27 - .L_26)
.L_26:
        /*009c*/ 	.word	0x00000000
        /*00a0*/ 	.short	0x0004
        /*00a2*/ 	.short	0x001c
        /*00a4*/ 	.byte	0x00, 0xf0, 0x11, 0x00


	//----- nvinfo : EIATTR_KPARAM_INFO
	.align		4
.L_27:
        /*00a8*/ 	.byte	0x04, 0x17
        /*00aa*/ 	.short	(.L_29 - .L_28)
.L_28:
        /*00ac*/ 	.word	0x00000000
        /*00b0*/ 	.short	0x0003
        /*00b2*/ 	.short	0x0018
        /*00b4*/ 	.byte	0x00, 0xf0, 0x11, 0x00


	//----- nvinfo : EIATTR_KPARAM_INFO
	.align		4
.L_29:
        /*00b8*/ 	.byte	0x04, 0x17
        /*00ba*/ 	.short	(.L_31 - .L_30)
.L_30:
        /*00bc*/ 	.word	0x00000000
        /*00c0*/ 	.short	0x0002
        /*00c2*/ 	.short	0x0010
        /*00c4*/ 	.byte	0x00, 0xf4, 0x21, 0x00


	//----- nvinfo : EIATTR_KPARAM_INFO
	.align		4
.L_31:
        /*00c8*/ 	.byte	0x04, 0x17
        /*00ca*/ 	.short	(.L_33 - .L_32)
.L_32:
        /*00cc*/ 	.word	0x00000000
        /*00d0*/ 	.short	0x0001
        /*00d2*/ 	.short	0x0008
        /*00d4*/ 	.byte	0x00, 0xf4, 0x21, 0x00


	//----- nvinfo : EIATTR_KPARAM_INFO
	.align		4
.L_33:
        /*00d8*/ 	.byte	0x04, 0x17
        /*00da*/ 	.short	(.L_35 - .L_34)
.L_34:
        /*00dc*/ 	.word	0x00000000
        /*00e0*/ 	.short	0x0000
        /*00e2*/ 	.short	0x0000
        /*00e4*/ 	.byte	0x00, 0xf4, 0x21, 0x00


	//----- nvinfo : EIATTR_SPARSE_MMA_MASK
	.align		4
.L_35:
        /*00e8*/ 	.byte	0x03, 0x50
        /*00ea*/ 	.short	0x0000


	//----- nvinfo : EIATTR_MAXREG_COUNT
	.align		4
        /*00ec*/ 	.byte	0x03, 0x1b
        /*00ee*/ 	.short	0x00ff


	//----- nvinfo : EIATTR_NUM_BARRIERS
	.align		4
        /*00f0*/ 	.byte	0x02, 0x4c
        /*00f2*/ 	.byte	0x01
	.zero		1


	//----- nvinfo : EIATTR_ANNOTATIONS
	.align		4
        /*00f4*/ 	.byte	0x04, 0x55
        /*00f6*/ 	.short	(.L_37 - .L_36)


	//   ....[0]....
.L_36:
        /*00f8*/ 	.word	0x00000001
        /*00fc*/ 	.byte	0xe0, 0x04, 0x00, 0x00, 0x01, 0x00, 0x00, 0x00, 0x10, 0x05, 0x00, 0x00, 0x01, 0x00, 0x00, 0x00
        /* <DEDUP_REMOVED lines=1310> */
        /*52ec*/ 	.byte	0x00, 0x92, 0x01, 0x00


	//----- nvinfo : EIATTR_MERCURY_ISA_VERSION
	.align		4
.L_37:
        /*52f0*/ 	.byte	0x03, 0x5f
        /*52f2*/ 	.short	0x0101


	//----- nvinfo : EIATTR_EXIT_INSTR_OFFSETS
	.align		4
        /*52f4*/ 	.byte	0x04, 0x1c
        /*52f6*/ 	.short	(.L_39 - .L_38)


	//   ....[0]....
.L_38:
        /*52f8*/ 	.word	0x00019660


	//   ....[1]....
        /*52fc*/ 	.word	0x00019680


	//----- nvinfo : EIATTR_REQNTID
	.align		4
.L_39:
        /*5300*/ 	.byte	0x04, 0x10
        /*5302*/ 	.short	(.L_41 - .L_40)
.L_40:
        /*5304*/ 	.word	0x00000100
        /*5308*/ 	.word	0x00000001
        /*530c*/ 	.word	0x00000001


	//----- nvinfo : EIATTR_CBANK_PARAM_SIZE
	.align		4
.L_41:
        /*5310*/ 	.byte	0x03, 0x19
        /*5312*/ 	.short	0x0050


	//----- nvinfo : EIATTR_PARAM_CBANK
	.align		4
        /*5314*/ 	.byte	0x04, 0x0a
        /*5316*/ 	.short	(.L_43 - .L_42)
	.align		4
.L_42:
        /*5318*/ 	.word	index@(.nv.constant0.matmul_kernel)
        /*531c*/ 	.short	0x0210
        /*531e*/ 	.short	0x0050


	//----- nvinfo : EIATTR_SW_WAR
	.align		4
.L_43:
        /*5320*/ 	.byte	0x04, 0x36
        /*5322*/ 	.short	(.L_45 - .L_44)
.L_44:
        /*5324*/ 	.word	0x00000008
.L_45:


//--------------------- .nv.callgraph             --------------------------
	.section	.nv.callgraph,"",@"SHT_CUDA_CALLGRAPH"
	.align	4
	.sectionentsize	8
	.align		4
        /*0000*/ 	.word	0x00000000
	.align		4
        /*0004*/ 	.word	0xffffffff
	.align		4
        /*0008*/ 	.word	0x00000000
	.align		4
        /*000c*/ 	.word	0xfffffffe
	.align		4
        /*0010*/ 	.word	0x00000000
	.align		4
        /*0014*/ 	.word	0xfffffffd
	.align		4
        /*0018*/ 	.word	0x00000000
	.align		4
        /*001c*/ 	.word	0xfffffffc


//--------------------- .text.matmul_kernel       --------------------------
	.section	.text.matmul_kernel,"ax",@progbits
	.align	128
        .global         matmul_kernel
        .type           matmul_kernel,@function
        .size           matmul_kernel,(.L_x_4 - matmul_kernel)
        .other          matmul_kernel,@"STO_CUDA_ENTRY STV_DEFAULT"
matmul_kernel:
.text.matmul_kernel:
[----:B------:R-:W0:Y:S08]  /*0000*/  LDC R1, c[0x0][0x28] ;  /* 0x00000a00ff017b82 */ /* 0x000e300000000800 */
[----:B------:R-:W1:Y:S01]  /*0010*/  LDC.64 R2, c[0x0][0x228] ;  /* 0x00008a00ff027b82 */ /* 0x000e620000000a00 */
[----:B------:R-:W2:Y:S01]  /*0020*/  S2R R14, SR_TID.X ;  /* 0x00000000000e7919 */ /* 0x000ea20000002100 */
[----:B0-----:R-:W-:Y:S01]  /*0030*/  VIADD R1, R1, 0xfffff5e8 ;  /* 0xfffff5e801017836 */ /* 0x001fe20000000000 */
[----:B------:R-:W-:Y:S01]  /*0040*/  ULDC.64 UR10, c[0x0][0x208] ;  /* 0x00008200000a7ab9 */ /* 0x000fe20000000a00 */
[----:B------:R-:W-:Y:S01]  /*0050*/  ULDC UR8, c[0x0][0x230] ;  /* 0x00008c0000087ab9 */ /* 0x000fe20000000800 */
[----:B-1----:R-:W-:-:S05]  /*0060*/  VIADD R0, R3, 0x1ff ;  /* 0x000001ff03007836 */ /* 0x002fca0000000000 */
[----:B------:R-:W-:-:S04]  /*0070*/  SHF.R.S32.HI R5, RZ, 0x1f, R0 ;  /* 0x0000001fff057819 */ /* 0x000fc80000011400 */
[----:B------:R-:W-:-:S04]  /*0080*/  LEA.HI R5, R5, R0, RZ, 0x9 ;  /* 0x0000000005057211 */ /* 0x000fc800078f48ff */
[----:B------:R-:W-:Y:S02]  /*0090*/  SHF.R.S32.HI R0, RZ, 0x9, R5 ;  /* 0x00000009ff007819 */ /* 0x000fe40000011405 */
[----:B------:R-:W0:Y:S03]  /*00a0*/  S2R R5, SR_CTAID.X ;  /* 0x0000000000057919 */ /* 0x000e260000002500 */
[----:B------:R-:W-:-:S05]  /*00b0*/  IMAD.SHL.U32 R0, R0, 0x8, RZ ;  /* 0x0000000800007824 */ /* 0x000fca00078e00ff */
[-C--:B------:R-:W-:Y:S02]  /*00c0*/  IABS R9, R0.reuse ;  /* 0x0000000000097213 */ /* 0x080fe40000000000 */
[----:B------:R-:W-:Y:S02]  /*00d0*/  IABS R12, R0 ;  /* 0x00000000000c7213 */ /* 0x000fe40000000000 */
[----:B------:R-:W1:Y:S08]  /*00e0*/  I2F.RP R4, R9 ;  /* 0x0000000900047306 */ /* 0x000e700000209400 */
[----:B-1----:R-:W1:Y:S01]  /*00f0*/  MUFU.RCP R4, R4 ;  /* 0x0000000400047308 */ /* 0x002e620000001000 */
[----:B0-----:R-:W-:Y:S01]  /*0100*/  IABS R10, R5 ;  /* 0x00000005000a7213 */ /* 0x001fe20000000000 */
[----:B-1----:R-:W-:-:S02]  /*0110*/  VIADD R6, R4, 0xffffffe ;  /* 0x0ffffffe04067836 */ /* 0x002fc40000000000 */
[----:B------:R-:W-:-:S04]  /*0120*/  IMAD.MOV R4, RZ, RZ, -R12 ;  /* 0x000000ffff047224 */ /* 0x000fc800078e0a0c */
[----:B------:R0:W1:Y:S02]  /*0130*/  F2I.FTZ.U32.TRUNC.NTZ R7, R6 ;  /* 0x0000000600077305 */ /* 0x000064000021f000 */
[----:B0-----:R-:W-:Y:S02]  /*0140*/  IMAD.MOV.U32 R6, RZ, RZ, RZ ;  /* 0x000000ffff067224 */ /* 0x001fe400078e00ff */
[----:B-1----:R-:W-:-:S04]  /*0150*/  IMAD.MOV R8, RZ, RZ, -R7 ;  /* 0x000000ffff087224 */ /* 0x002fc800078e0a07 */
[----:B------:R-:W-:Y:S02]  /*0160*/  IMAD R11, R8, R9, RZ ;  /* 0x00000009080b7224 */ /* 0x000fe400078e02ff */
[----:B------:R-:W-:Y:S02]  /*0170*/  IMAD.MOV.U32 R8, RZ, RZ, R10 ;  /* 0x000000ffff087224 */ /* 0x000fe400078e000a */
[----:B------:R-:W-:-:S06]  /*0180*/  IMAD.HI.U32 R7, R7, R11, R6 ;  /* 0x0000000b07077227 */ /* 0x000fcc00078e0006 */
[----:B------:R-:W-:-:S04]  /*0190*/  IMAD.HI.U32 R7, R7, R8, RZ ;  /* 0x0000000807077227 */ /* 0x000fc800078e00ff */
[----:B------:R-:W-:-:S05]  /*01a0*/  IMAD R4, R7, R4, R8 ;  /* 0x0000000407047224 */ /* 0x000fca00078e0208 */
[----:B------:R-:W-:-:S13]  /*01b0*/  ISETP.GT.U32.AND P1, PT, R9, R4, PT ;  /* 0x000000040900720c */ /* 0x000fda0003f24070 */
[----:B------:R-:W-:Y:S02]  /*01c0*/  @!P1 IMAD.IADD R4, R4, 0x1, -R9 ;  /* 0x0000000104049824 */ /* 0x000fe400078e0a09 */
[----:B------:R-:W-:Y:S01]  /*01d0*/  @!P1 VIADD R7, R7, 0x1 ;  /* 0x0000000107079836 */ /* 0x000fe20000000000 */
[----:B------:R-:W-:Y:S02]  /*01e0*/  ISETP.NE.AND P1, PT, R0, RZ, PT ;  /* 0x000000ff0000720c */ /* 0x000fe40003f25270 */
[----:B------:R-:W-:Y:S02]  /*01f0*/  ISETP.GE.U32.AND P0, PT, R4, R9, PT ;  /* 0x000000090400720c */ /* 0x000fe40003f06070 */
[----:B------:R-:W-:-:S04]  /*0200*/  LOP3.LUT R4, R5, R0, RZ, 0x3c, !PT ;  /* 0x0000000005047212 */ /* 0x000fc800078e3cff */
[----:B------:R-:W-:Y:S01]  /*0210*/  ISETP.GE.AND P2, PT, R4, RZ, PT ;  /* 0x000000ff0400720c */ /* 0x000fe20003f46270 */
[----:B------:R-:W-:-:S06]  /*0220*/  VIADD R4, R2, 0xf ;  /* 0x0000000f02047836 */ /* 0x000fcc0000000000 */
[----:B------:R-:W-:-:S04]  /*0230*/  @P0 VIADD R7, R7, 0x1 ;  /* 0x0000000107070836 */ /* 0x000fc80000000000 */
[----:B------:R-:W-:Y:S01]  /*0240*/  IMAD.MOV.U32 R8, RZ, RZ, R7 ;  /* 0x000000ffff087224 */ /* 0x000fe200078e0007 */
[----:B------:R-:W-:-:S03]  /*0250*/  SHF.R.S32.HI R7, RZ, 0x1f, R4 ;  /* 0x0000001fff077819 */ /* 0x000fc60000011404 */
[----:B------:R-:W-:Y:S01]  /*0260*/  @!P2 IMAD.MOV R8, RZ, RZ, -R8 ;  /* 0x000000ffff08a224 */ /* 0x000fe200078e0a08 */
[----:B------:R-:W-:Y:S02]  /*0270*/  @!P1 LOP3.LUT R8, RZ, R0, RZ, 0x33, !PT ;  /* 0x00000000ff089212 */ /* 0x000fe400078e33ff */
[----:B------:R-:W-:-:S03]  /*0280*/  LEA.HI R7, R7, R4, RZ, 0x4 ;  /* 0x0000000407077211 */ /* 0x000fc600078f20ff */
[----:B------:R-:W-:Y:S02]  /*0290*/  IMAD.SHL.U32 R4, R8, 0x8, RZ ;  /* 0x0000000808047824 */ /* 0x000fe400078e00ff */
[----:B------:R-:W-:-:S03]  /*02a0*/  IMAD.MOV R8, RZ, RZ, -R8 ;  /* 0x000000ffff087224 */ /* 0x000fc600078e0a08 */
[----:B------:R-:W-:Y:S01]  /*02b0*/  LEA.HI.SX32 R6, R7, -R4, 0x1c ;  /* 0x8000000407067211 */ /* 0x000fe200078fe2ff */
[----:B------:R-:W-:Y:S02]  /*02c0*/  IMAD R15, R0, R8, R5 ;  /* 0x00000008000f7224 */ /* 0x000fe400078e0205 */
[----:B------:R-:W-:Y:S01]  /*02d0*/  IMAD.MOV.U32 R8, RZ, RZ, RZ ;  /* 0x000000ffff087224 */ /* 0x000fe200078e00ff */
[----:B------:R-:W-:Y:S02]  /*02e0*/  VIMNMX R6, R6, 0x8, PT ;  /* 0x0000000806067848 */ /* 0x000fe40003fe0100 */
[----:B------:R-:W-:Y:S02]  /*02f0*/  IABS R13, R15 ;  /* 0x0000000f000d7213 */ /* 0x000fe40000000000 */
[----:B------:R-:W-:-:S04]  /*0300*/  IABS R11, R6 ;  /* 0x00000006000b7213 */ /* 0x000fc80000000000 */
[----:B------:R-:W0:Y:S08]  /*0310*/  I2F.RP R7, R11 ;  /* 0x0000000b00077306 */ /* 0x000e300000209400 */
[----:B0-----:R-:W0:Y:S02]  /*0320*/  MUFU.RCP R7, R7 ;  /* 0x0000000700077308 */ /* 0x001e240000001000 */
[----:B0-----:R-:W-:-:S06]  /*0330*/  VIADD R9, R7, 0xffffffe ;  /* 0x0ffffffe07097836 */ /* 0x001fcc0000000000 */
[----:B------:R-:W0:Y:S02]  /*0340*/  F2I.FTZ.U32.TRUNC.NTZ R9, R9 ;  /* 0x0000000900097305 */ /* 0x000e24000021f000 */
[----:B0-----:R-:W-:-:S04]  /*0350*/  IMAD.MOV R10, RZ, RZ, -R9 ;  /* 0x000000ffff0a7224 */ /* 0x001fc800078e0a09 */
[----:B------:R-:W-:-:S04]  /*0360*/  IMAD.MOV.U32 R0, RZ, RZ, R10 ;  /* 0x000000ffff007224 */ /* 0x000fc800078e000a */
[----:B------:R-:W-:Y:S01]  /*0370*/  IMAD R5, R0, R11, RZ ;  /* 0x0000000b00057224 */ /* 0x000fe200078e02ff */
[----:B------:R-:W-:-:S03]  /*0380*/  IABS R0, R6 ;  /* 0x0000000600007213 */ /* 0x000fc60000000000 */
[----:B------:R-:W-:-:S04]  /*0390*/  IMAD.HI.U32 R8, R9, R5, R8 ;  /* 0x0000000509087227 */ /* 0x000fc800078e0008 */
[----:B------:R-:W-:Y:S02]  /*03a0*/  IMAD.MOV R0, RZ, RZ, -R0 ;  /* 0x000000ffff007224 */ /* 0x000fe400078e0a00 */
        /* <DEDUP_REMOVED lines=8> */
[----:B------:R-:W-:Y:S02]  /*0430*/  ISETP.GE.AND P2, PT, R0, RZ, PT ;  /* 0x000000ff0000720c */ /* 0x000fe40003f46270 */
[----:B------:R-:W0:Y:S05]  /*0440*/  LDC R0, c[0x0][0x230] ;  /* 0x00008c00ff007b82 */ /* 0x000e2a0000000800 */
[----:B------:R-:W-:-:S06]  /*0450*/  @P0 VIADD R8, R8, 0x1 ;  /* 0x0000000108080836 */ /* 0x000fcc0000000000 */
[----:B------:R-:W-:Y:S01]  /*0460*/  @!P2 IMAD.MOV R8, RZ, RZ, -R8 ;  /* 0x000000ffff08a224 */ /* 0x000fe200078e0a08 */
[----:B------:R-:W-:-:S05]  /*0470*/  @!P1 LOP3.LUT R8, RZ, R6, RZ, 0x33, !PT ;  /* 0x00000006ff089212 */ /* 0x000fca00078e33ff */
[----:B------:R-:W-:Y:S02]  /*0480*/  IMAD.MOV R5, RZ, RZ, -R8 ;  /* 0x000000ffff057224 */ /* 0x000fe400078e0a08 */
[----:B------:R-:W-:Y:S02]  /*0490*/  IMAD.SHL.U32 R12, R8, 0x200, RZ ;  /* 0x00000200080c7824 */ /* 0x000fe400078e00ff */
[----:B------:R-:W-:Y:S02]  /*04a0*/  IMAD R5, R6, R5, R15 ;  /* 0x0000000506057224 */ /* 0x000fe400078e020f */
[----:B0-----:R-:W-:Y:S01]  /*04b0*/  VIADD R16, R0, 0x3f ;  /* 0x0000003f00107836 */ /* 0x001fe20000000000 */
[----:B--2---:R-:W-:Y:S01]  /*04c0*/  LOP3.LUT R0, R14, 0xf, RZ, 0xc0, !PT ;  /* 0x0000000f0e007812 */ /* 0x004fe200078ec0ff */
[----:B------:R-:W-:Y:S01]  /*04d0*/  IMAD.IADD R5, R4, 0x1, R5 ;  /* 0x0000000104057824 */ /* 0x000fe200078e0205 */
[----:B------:R0:W-:Y:S02]  /*04e0*/  STL [R1+0x678], R12 ;  /* 0x0006780c01007387 */ /* 0x0001e40000100800 */
[----:B------:R-:W-:Y:S01]  /*04f0*/  ISETP.GT.AND P0, PT, R16, 0x3f, PT ;  /* 0x0000003f1000780c */ /* 0x000fe20003f04270 */
[----:B------:R-:W-:-:S05]  /*0500*/  IMAD R28, R5, 0x10, R0 ;  /* 0x00000010051c7824 */ /* 0x000fca00078e0200 */
[----:B------:R0:W-:Y:S07]  /*0510*/  STL [R1+0x684], R28 ;  /* 0x0006841c01007387 */ /* 0x0001ee0000100800 */
[----:B------:R-:W-:Y:S05]  /*0520*/  @P0 BRA `(.L_x_0) ;  /* 0x0000000000740947 */ /* 0x000fea0003800000 */
[C---:B------:R-:W-:Y:S01]  /*0530*/  IMAD.SHL.U32 R2, R14.reuse, 0x8, RZ ;  /* 0x000000080e027824 */ /* 0x040fe200078e00ff */
[----:B------:R-:W-:Y:S01]  /*0540*/  CS2R R4, SRZ ;  /* 0x0000000000047805 */ /* 0x000fe2000001ff00 */
[----:B------:R-:W-:Y:S01]  /*0550*/  IMAD.SHL.U32 R0, R14, 0x2, RZ ;  /* 0x000000020e007824 */ /* 0x000fe200078e00ff */
[----:B------:R-:W-:Y:S02]  /*0560*/  CS2R R6, SRZ ;  /* 0x0000000000067805 */ /* 0x000fe4000001ff00 */
[----:B------:R-:W-:Y:S01]  /*0570*/  CS2R R24, SRZ ;  /* 0x0000000000187805 */ /* 0x000fe2000001ff00 */
[----:B------:R1:W-:Y:S01]  /*0580*/  STL [R1+0x67c], R2 ;  /* 0x00067c0201007387 */ /* 0x0003e20000100800 */
[----:B------:R-:W-:Y:S02]  /*0590*/  CS2R R26, SRZ ;  /* 0x00000000001a7805 */ /* 0x000fe4000001ff00 */
[----:B------:R-:W-:Y:S02]  /*05a0*/  CS2R R20, SRZ ;  /* 0x0000000000147805 */ /* 0x000fe4000001ff00 */
[----:B------:R-:W-:Y:S01]  /*05b0*/  CS2R R22, SRZ ;  /* 0x0000000000167805 */ /* 0x000fe2000001ff00 */
[----:B------:R1:W-:Y:S01]  /*05c0*/  STL [R1+0xf0], RZ ;  /* 0x0000f0ff01007387 */ /* 0x0003e20000100800 */
[----:B------:R-:W-:-:S02]  /*05d0*/  CS2R R16, SRZ ;  /* 0x0000000000107805 */ /* 0x000fc4000001ff00 */
[----:B------:R-:W-:Y:S01]  /*05e0*/  CS2R R18, SRZ ;  /* 0x0000000000127805 */ /* 0x000fe2000001ff00 */
[----:B------:R1:W-:Y:S04]  /*05f0*/  STL [R1+0x680], R0 ;  /* 0x0006800001007387 */ /* 0x0003e80000100800 */
[----:B------:R1:W-:Y:S04]  /*0600*/  STL [R1+0xf4], RZ ;  /* 0x0000f4ff01007387 */ /* 0x0003e80000100800 */
        /* <DEDUP_REMOVED lines=13> */
[----:B------:R1:W-:Y:S01]  /*06e0*/  STL [R1+0x11c], RZ ;  /* 0x00011cff01007387 */ /* 0x0003e20000100800 */
[----:B------:R-:W-:Y:S05]  /*06f0*/  BRA `(.L_x_1) ;  /* 0x00000174009c7947 */ /* 0x000fea0003800000 */
.L_x_0:
[----:B------:R-:W-:Y:S01]  /*0700*/  IABS R4, R2 ;  /* 0x0000000200047213 */ /* 0x000fe20000000000 */
[----:B------:R1:W-:Y:S01]  /*0710*/  STL [R1+0x78c], R3 ;  /* 0x00078c0301007387 */ /* 0x0003e20000100800 */
[----:B------:R-:W-:Y:S01]  /*0720*/  IABS R0, R3 ;  /* 0x0000000300007213 */ /* 0x000fe20000000000 */
[----:B------:R-:W-:Y:S01]  /*0730*/  ULDC UR4, c[0x0][0x240] ;  /* 0x0000900000047ab9 */ /* 0x000fe20000000800 */
[----:B------:R-:W2:Y:S01]  /*0740*/  I2F.RP R10, R4 ;  /* 0x00000004000a7306 */ /* 0x000ea20000209400 */
[----:B------:R-:W-:Y:S01]  /*0750*/  IABS R13, R28 ;  /* 0x0000001c000d7213 */ /* 0x000fe20000000000 */
[----:B------:R-:W-:Y:S01]  /*0760*/  ULDC UR5, c[0x0][0x234] ;  /* 0x00008d0000057ab9 */ /* 0x000fe20000000800 */
[----:B------:R-:W-:Y:S01]  /*0770*/  ISETP.GE.AND P4, PT, R28, RZ, PT ;  /* 0x000000ff1c00720c */ /* 0x000fe20003f86270 */
[----:B------:R-:W-:Y:S01]  /*0780*/  ULDC.64 UR12, c[0x0][0x218] ;  /* 0x00008600000c7ab9 */ /* 0x000fe20000000a00 */
[----:B------:R-:W-:Y:S01]  /*0790*/  ISETP.NE.AND P2, PT, R2, RZ, PT ;  /* 0x000000ff0200720c */ /* 0x000fe20003f45270 */
[----:B------:R-:W-:-:S02]  /*07a0*/  ULDC.64 UR6, c[0x0][0x210] ;  /* 0x0000840000067ab9 */ /* 0x000fc40000000a00 */
[----:B------:R-:W3:Y:S08]  /*07b0*/  I2F.RP R5, R0 ;  /* 0x0000000000057306 */ /* 0x000ef00000209400 */
[----:B--2---:R-:W2:Y:S08]  /*07c0*/  MUFU.RCP R10, R10 ;  /* 0x0000000a000a7308 */ /* 0x004eb00000001000 */
[----:B---3--:R-:W3:Y:S01]  /*07d0*/  MUFU.RCP R5, R5 ;  /* 0x0000000500057308 */ /* 0x008ee20000001000 */
[----:B--2---:R-:W-:-:S07]  /*07e0*/  VIADD R6, R10, 0xffffffe ;  /* 0x0ffffffe0a067836 */ /* 0x004fce0000000000 */
[----:B------:R2:W4:Y:S01]  /*07f0*/  F2I.FTZ.U32.TRUNC.NTZ R7, R6 ;  /* 0x0000000600077305 */ /* 0x000522000021f000 */
[----:B---3--:R-:W-:-:S07]  /*0800*/  VIADD R8, R5, 0xffffffe ;  /* 0x0ffffffe05087836 */ /* 0x008fce0000000000 */
[----:B------:R3:W5:Y:S01]  /*0810*/  F2I.FTZ.U32.TRUNC.NTZ R9, R8 ;  /* 0x0000000800097305 */ /* 0x000762000021f000 */
[----:B--2---:R-:W-:Y:S02]  /*0820*/  IMAD.MOV.U32 R6, RZ, RZ, RZ ;  /* 0x000000ffff067224 */ /* 0x004fe400078e00ff */
[----:B----4-:R-:W-:Y:S02]  /*0830*/  IMAD.MOV R11, RZ, RZ, -R7 ;  /* 0x000000ffff0b7224 */ /* 0x010fe400078e0a07 */
[----:B---3--:R-:W-:Y:S02]  /*0840*/  IMAD.MOV.U32 R8, RZ, RZ, RZ ;  /* 0x000000ffff087224 */ /* 0x008fe400078e00ff */
[----:B------:R-:W-:-:S04]  /*0850*/  IMAD R11, R11, R4, RZ ;  /* 0x000000040b0b7224 */ /* 0x000fc800078e02ff */
[----:B------:R-:W-:Y:S01]  /*0860*/  IMAD.HI.U32 R10, R7, R11, R6 ;  /* 0x0000000b070a7227 */ /* 0x000fe200078e0006 */
[----:B------:R-:W-:-:S03]  /*0870*/  SHF.R.U32.HI R7, RZ, 0x6, R14 ;  /* 0x00000006ff077819 */ /* 0x000fc6000001160e */
[----:B-----5:R-:W-:Y:S01]  /*0880*/  IMAD.MOV R5, RZ, RZ, -R9 ;  /* 0x000000ffff057224 */ /* 0x020fe200078e0a09 */
[----:B------:R-:W-:Y:S01]  /*0890*/  SGXT.U32 R7, R7, 0x2 ;  /* 0x000000020707781a */ /* 0x000fe20000000000 */
[----:B------:R-:W-:-:S03]  /*08a0*/  IMAD.HI.U32 R10, R10, R13, RZ ;  /* 0x0000000d0a0a7227 */ /* 0x000fc600078e00ff */
[----:B------:R-:W-:Y:S01]  /*08b0*/  LOP3.LUT R7, R12, R7, RZ, 0xfc, !PT ;  /* 0x000000070c077212 */ /* 0x000fe200078efcff */
[----:B------:R-:W-:Y:S02]  /*08c0*/  IMAD.MOV R10, RZ, RZ, -R10 ;  /* 0x000000ffff0a7224 */ /* 0x000fe400078e0a0a */
[----:B------:R-:W-:Y:S01]  /*08d0*/  IMAD R5, R5, R0, RZ ;  /* 0x0000000005057224 */ /* 0x000fe200078e02ff */
[----:B------:R-:W-:Y:S01]  /*08e0*/  IABS R6, R7 ;  /* 0x0000000700067213 */ /* 0x000fe20000000000 */
[----:B------:R-:W-:Y:S01]  /*08f0*/  IMAD R13, R4, R10, R13 ;  /* 0x0000000a040d7224 */ /* 0x000fe200078e020d */
[----:B------:R-:W-:Y:S01]  /*0900*/  ISETP.GE.AND P6, PT, R7, RZ, PT ;  /* 0x000000ff0700720c */ /* 0x000fe20003fc6270 */
[----:B------:R-:W-:Y:S01]  /*0910*/  IMAD.HI.U32 R8, R9, R5, R8 ;  /* 0x0000000509087227 */ /* 0x000fe200078e0008 */
[----:B------:R-:W-:Y:S02]  /*0920*/  LEA.HI R5, R14, R12, RZ, 0x1a ;  /* 0x0000000c0e057211 */ /* 0x000fe400078fd0ff */
[----:B------:R-:W-:Y:S01]  /*0930*/  ISETP.GT.U32.AND P0, PT, R4, R13, PT ;  /* 0x0000000d0400720c */ /* 0x000fe20003f04070 */
[----:B------:R-:W-:Y:S01]  /*0940*/  IMAD.MOV.U32 R9, RZ, RZ, R6 ;  /* 0x000000ffff097224 */ /* 0x000fe200078e0006 */
[----:B------:R-:W-:Y:S01]  /*0950*/  LOP3.LUT R14, R7, 0x1f8, RZ, 0xfc, !PT ;  /* 0x000001f8070e7812 */ /* 0x000fe200078efcff */
[----:B------:R-:W-:Y:S01]  /*0960*/  VIADD R10, R5, 0x1fc ;  /* 0x000001fc050a7836 */ /* 0x000fe20000000000 */
[----:B------:R-:W-:Y:S01]  /*0970*/  LOP3.LUT R22, R7, 0xc0, RZ, 0xfc, !PT ;  /* 0x000000c007167812 */ /* 0x000fe200078efcff */
[----:B------:R-:W-:Y:S01]  /*0980*/  IMAD.HI.U32 R6, R8, R9, RZ ;  /* 0x0000000908067227 */ /* 0x000fe200078e00ff */
[----:B------:R-:W-:-:S02]  /*0990*/  IABS R15, R14 ;  /* 0x0000000e000f7213 */ /* 0x000fc40000000000 */
[----:B------:R-:W-:Y:S01]  /*09a0*/  IABS R11, R10 ;  /* 0x0000000a000b7213 */ /* 0x000fe20000000000 */
[----:B------:R-:W-:Y:S01]  /*09b0*/  IMAD.MOV R6, RZ, RZ, -R6 ;  /* 0x000000ffff067224 */ /* 0x000fe200078e0a06 */
[----:B------:R-:W-:Y:S02]  /*09c0*/  ISETP.GE.AND P5, PT, R10, RZ, PT ;  /* 0x000000ff0a00720c */ /* 0x000fe40003fa6270 */
[----:B------:R-:W-:Y:S01]  /*09d0*/  LOP3.LUT R24, R7, 0xb8, RZ, 0xfc, !PT ;  /* 0x000000b807187812 */ /* 0x000fe200078efcff */
[----:B0-----:R-:W-:Y:S02]  /*09e0*/  IMAD R12, R0, R6, R9 ;  /* 0x00000006000c7224 */ /* 0x001fe400078e0209 */
[----:B------:R-:W-:Y:S02]  /*09f0*/  @!P0 IMAD.IADD R13, R13, 0x1, -R4 ;  /* 0x000000010d0d8824 */ /* 0x000fe400078e0a04 */
[----:B------:R-:W-:Y:S01]  /*0a00*/  IMAD.HI.U32 R6, R8, R11, RZ ;  /* 0x0000000b08067227 */ /* 0x000fe200078e00ff */
[----:B------:R-:W-:-:S02]  /*0a10*/  ISETP.GT.U32.AND P0, PT, R0, R12, PT ;  /* 0x0000000c0000720c */ /* 0x000fc40003f04070 */
[----:B------:R-:W-:Y:S01]  /*0a20*/  ISETP.GT.U32.AND P1, PT, R4, R13, PT ;  /* 0x0000000d0400720c */ /* 0x000fe20003f24070 */
[----:B------:R-:W-:Y:S02]  /*0a30*/  IMAD.MOV R9, RZ, RZ, -R6 ;  /* 0x000000ffff097224 */ /* 0x000fe400078e0a06 */
[----:B------:R-:W-:-:S04]  /*0a40*/  IMAD.HI.U32 R6, R8, R15, RZ ;  /* 0x0000000f08067227 */ /* 0x000fc800078e00ff */
[----:B------:R-:W-:Y:S02]  /*0a50*/  IMAD R11, R0, R9, R11 ;  /* 0x00000009000b7224 */ /* 0x000fe400078e020b */
[----:B------:R-:W-:Y:S02]  /*0a60*/  IMAD.MOV R6, RZ, RZ, -R6 ;  /* 0x000000ffff067224 */ /* 0x000fe400078e0a06 */
[----:B------:R-:W-:Y:S01]  /*0a70*/  @!P0 IMAD.IADD R12, R12, 0x1, -R0 ;  /* 0x000000010c0c8824 */ /* 0x000fe200078e0a00 */
[----:B------:R-:W-:Y:S01]  /*0a80*/  ISETP.GE.AND P0, PT, R14, RZ, PT ;  /* 0x000000ff0e00720c */ /* 0x000fe20003f06270 */
[----:B------:R-:W-:Y:S01]  /*0a90*/  @!P1 IMAD.IADD R13, R13, 0x1, -R4 ;  /* 0x000000010d0d9824 */ /* 0x000fe200078e0a04 */
[C---:B------:R-:W-:Y:S01]  /*0aa0*/  ISETP.GT.U32.AND P1, PT, R0.reuse, R11, PT ;  /* 0x0000000b0000720c */ /* 0x040fe20003f24070 */
[C---:B------:R-:W-:Y:S01]  /*0ab0*/  IMAD R9, R0.reuse, R6, R15 ;  /* 0x0000000600097224 */ /* 0x040fe200078e020f */
[----:B------:R-:W-:Y:S01]  /*0ac0*/  ISETP.GT.U32.AND P3, PT, R0, R12, PT ;  /* 0x0000000c0000720c */ /* 0x000fe20003f64070 */
[----:B-1----:R-:W-:Y:S01]  /*0ad0*/  IMAD.MOV.U32 R3, RZ, RZ, R13 ;  /* 0x000000ffff037224 */ /* 0x002fe200078e000d */
[----:B------:R-:W-:Y:S01]  /*0ae0*/  LOP3.LUT R4, R7, 0x1f4, RZ, 0xfc, !PT ;  /* 0x000001f407047812 */ /* 0x000fe200078efcff */
[----:B------:R-:W-:Y:S01]  /*0af0*/  VIADD R6, R5, 0x1ec ;  /* 0x000001ec05067836 */ /* 0x000fe20000000000 */
[----:B------:R-:W-:Y:S01]  /*0b00*/  LOP3.LUT R14, R7, 0x1d8, RZ, 0xfc, !PT ;  /* 0x000001d8070e7812 */ /* 0x000fe200078efcff */
[----:B------:R-:W-:Y:S01]  /*0b10*/  @!P4 IMAD.MOV R3, RZ, RZ, -R3 ;  /* 0x000000ffff03c224 */ /* 0x000fe200078e0a03 */
[----:B------:R-:W-:-:S02]  /*0b20*/  @!P2 LOP3.LUT R3, RZ, R2, RZ, 0x33, !PT ;  /* 0x00000002ff03a212 */ /* 0x000fc400078e33ff */
[----:B------:R-:W-:Y:S02]  /*0b30*/  IABS R17, R4 ;  /* 0x0000000400117213 */ /* 0x000fe40000000000 */
[----:B------:R-:W-:Y:S01]  /*0b40*/  LOP3.LUT R2, R7, 0x1f0, RZ, 0xfc, !PT ;  /* 0x000001f007027812 */ /* 0x000fe200078efcff */
[--C-:B------:R-:W-:Y:S01]  /*0b50*/  @!P1 IMAD.IADD R11, R11, 0x1, -R0.reuse ;  /* 0x000000010b0b9824 */ /* 0x100fe200078e0a00 */
[----:B------:R-:W-:Y:S01]  /*0b60*/  ISETP.GE.AND P2, PT, R4, RZ, PT ;  /* 0x000000ff0400720c */ /* 0x000fe20003f46270 */
[----:B------:R-:W-:Y:S01]  /*0b70*/  @!P3 IMAD.IADD R12, R12, 0x1, -R0 ;  /* 0x000000010c0cb824 */ /* 0x000fe200078e0a00 */
[----:B------:R-:W-:Y:S01]  /*0b80*/  ISETP.GE.AND P3, PT, R2, RZ, PT ;  /* 0x000000ff0200720c */ /* 0x000fe20003f66270 */
[----:B------:R0:W-:Y:S01]  /*0b90*/  STL [R1+0x180], R3 ;  /* 0x0001800301007387 */ /* 0x0001e20000100800 */
[----:B------:R-:W-:Y:S01]  /*0ba0*/  IABS R13, R2 ;  /* 0x00000002000d7213 */ /* 0x000fe20000000000 */
[----:B------:R-:W-:Y:S01]  /*0bb0*/  IMAD.HI.U32 R2, R8, R17, RZ ;  /* 0x0000001108027227 */ /* 0x000fe200078e00ff */
[----:B------:R-:W-:-:S02]  /*0bc0*/  ISETP.GT.U32.AND P1, PT, R0, R11, PT ;  /* 0x0000000b0000720c */ /* 0x000fc40003f24070 */
[----:B------:R-:W-:Y:S01]  /*0bd0*/  IABS R19, R6 ;  /* 0x0000000600137213 */ /* 0x000fe20000000000 */
[----:B------:R-:W-:Y:S01]  /*0be0*/  @!P6 IMAD.MOV R12, RZ, RZ, -R12 ;  /* 0x000000ffff0ce224 */ /* 0x000fe200078e0a0c */
[----:B------:R-:W-:Y:S01]  /*0bf0*/  ISETP.GT.U32.AND P6, PT, R0, R9, PT ;  /* 0x000000090000720c */ /* 0x000fe20003fc4070 */
[----:B------:R-:W-:Y:S01]  /*0c00*/  IMAD.MOV R10, RZ, RZ, -R2 ;  /* 0x000000ffff0a7224 */ /* 0x000fe200078e0a02 */
[----:B------:R-:W-:Y:S01]  /*0c10*/  ISETP.GE.AND P4, PT, R6, RZ, PT ;  /* 0x000000ff0600720c */ /* 0x000fe20003f86270 */
[----:B------:R-:W-:Y:S01]  /*0c20*/  IMAD.HI.U32 R4, R8, R13, RZ ;  /* 0x0000000d08047227 */ /* 0x000fe200078e00ff */
[C---:B------:R-:W-:Y:S01]  /*0c30*/  LOP3.LUT R6, R7.reuse, 0x1e8, RZ, 0xfc, !PT ;  /* 0x000001e807067812 */ /* 0x040fe200078efcff */
[----:B------:R-:W-:Y:S01]  /*0c40*/  STL [R1+0x790], R12 ;  /* 0x0007900c01007387 */ /* 0x000fe20000100800 */
[----:B------:R-:W-:Y:S01]  /*0c50*/  LOP3.LUT R2, R7, 0x1e4, RZ, 0xfc, !PT ;  /* 0x000001e407027812 */ /* 0x000fe200078efcff */
[C---:B------:R-:W-:Y:S01]  /*0c60*/  IMAD R17, R0.reuse, R10, R17 ;  /* 0x0000000a00117224 */ /* 0x040fe200078e0211 */
[----:B------:R-:W-:Y:S01]  /*0c70*/  IABS R15, R6 ;  /* 0x00000006000f7213 */ /* 0x000fe20000000000 */
[----:B------:R-:W-:Y:S01]  /*0c80*/  @!P1 IMAD.IADD R11, R11, 0x1, -R0 ;  /* 0x000000010b0b9824 */ /* 0x000fe200078e0a00 */
[----:B------:R-:W-:Y:S01]  /*0c90*/  IABS R21, R2 ;  /* 0x0000000200157213 */ /* 0x000fe20000000000 */
[----:B------:R-:W-:Y:S01]  /*0ca0*/  IMAD.MOV R10, RZ, RZ, -R4 ;  /* 0x000000ffff0a7224 */ /* 0x000fe200078e0a04 */
[----:B------:R-:W-:Y:S01]  /*0cb0*/  ISETP.GT.U32.AND P1, PT, R0, R17, PT ;  /* 0x000000110000720c */ /* 0x000fe20003f24070 */
[----:B------:R-:W-:-:S02]  /*0cc0*/  @!P6 IMAD.IADD R9, R9, 0x1, -R0 ;  /* 0x000000010909e824 */ /* 0x000fc400078e0a00 */
[----:B------:R-:W-:-:S03]  /*0cd0*/  IMAD.HI.U32 R4, R8, R19, RZ ;  /* 0x0000001308047227 */ /* 0x000fc600078e00ff */
[C---:B------:R-:W-:Y:S01]  /*0ce0*/  ISETP.GT.U32.AND P6, PT, R0.reuse, R9, PT ;  /* 0x000000090000720c */ /* 0x040fe20003fc4070 */
[----:B------:R-:W-:Y:S02]  /*0cf0*/  IMAD.MOV R4, RZ, RZ, -R4 ;  /* 0x000000ffff047224 */ /* 0x000fe400078e0a04 */
[----:B0-----:R-:W-:Y:S02]  /*0d00*/  IMAD.MOV.U32 R3, RZ, RZ, R11 ;  /* 0x000000ffff037224 */ /* 0x001fe400078e000b */
[C---:B------:R-:W-:Y:S02]  /*0d10*/  IMAD R19, R0.reuse, R4, R19 ;  /* 0x0000000400137224 */ /* 0x040fe400078e0213 */
[--C-:B------:R-:W-:Y:S02]  /*0d20*/  @!P1 IMAD.IADD R17, R17, 0x1, -R0.reuse ;  /* 0x0000000111119824 */ /* 0x100fe400078e0a00 */
[C---:B------:R-:W-:Y:S02]  /*0d30*/  IMAD R13, R0.reuse, R10, R13 ;  /* 0x0000000a000d7224 */ /* 0x040fe400078e020d */
[----:B------:R-:W-:Y:S01]  /*0d40*/  @!P5 IMAD.MOV R3, RZ, RZ, -R3 ;  /* 0x000000ffff03d224 */ /* 0x000fe200078e0a03 */
[C---:B------:R-:W-:Y:S01]  /*0d50*/  ISETP.GT.U32.AND P1, PT, R0.reuse, R17, PT ;  /* 0x000000110000720c */ /* 0x040fe20003f24070 */
[----:B------:R-:W-:Y:S01]  /*0d60*/  @!P6 IMAD.IADD R9, R9, 0x1, -R0 ;  /* 0x000000010909e824 */ /* 0x000fe200078e0a00 */
[----:B------:R-:W-:Y:S01]  /*0d70*/  ISETP.GT.U32.AND P6, PT, R0, R19, PT ;  /* 0x000000130000720c */ /* 0x000fe20003fc4070 */
[----:B------:R-:W-:Y:S01]  /*0d80*/  IMAD.HI.U32 R10, R8, R15, RZ ;  /* 0x0000000f080a7227 */ /* 0x000fe200078e00ff */
[----:B------:R-:W-:Y:S01]  /*0d90*/  ISETP.GT.U32.AND P5, PT, R0, R13, PT ;  /* 0x0000000d0000720c */ /* 0x000fe20003fa4070 */
[----:B------:R0:W-:Y:S02]  /*0da0*/  STL [R1+0x28], R3 ;  /* 0x0000280301007387 */ /* 0x0001e40000100800 */
[----:B------:R-:W-:-:S02]  /*0db0*/  IMAD.MOV R10, RZ, RZ, -R10 ;  /* 0x000000ffff0a7224 */ /* 0x000fc400078e0a0a */
[----:B------:R-:W-:-:S04]  /*0dc0*/  IMAD.HI.U32 R11, R8, R21, RZ ;  /* 0x00000015080b7227 */ /* 0x000fc800078e00ff */
[C---:B------:R-:W-:Y:S01]  /*0dd0*/  IMAD R15, R0.reuse, R10, R15 ;  /* 0x0000000a000f7224 */ /* 0x040fe200078e020f */
[----:B------:R-:W-:Y:S01]  /*0de0*/  LOP3.LUT R10, R7, 0x1e0, RZ, 0xfc, !PT ;  /* 0x000001e0070a7812 */ /* 0x000fe200078efcff */
[----:B0-----:R-:W-:Y:S02]  /*0df0*/  IMAD.MOV.U32 R3, RZ, RZ, R9 ;  /* 0x000000ffff037224 */ /* 0x001fe400078e0009 */
[----:B------:R-:W-:Y:S01]  /*0e00*/  IMAD.MOV R11, RZ, RZ, -R11 ;  /* 0x000000ffff0b7224 */ /* 0x000fe200078e0a0b */
[----:B------:R-:W-:Y:S01]  /*0e10*/  IABS R9, R10 ;  /* 0x0000000a00097213 */ /* 0x000fe20000000000 */
[----:B------:R-:W-:Y:S02]  /*0e20*/  @!P0 IMAD.MOV R3, RZ, RZ, -R3 ;  /* 0x000000ffff038224 */ /* 0x000fe400078e0a03 */
[--C-:B------:R-:W-:Y:S01]  /*0e30*/  @!P1 IMAD.IADD R17, R17, 0x1, -R0.reuse ;  /* 0x0000000111119824 */ /* 0x100fe200078e0a00 */
[----:B------:R-:W-:Y:S01]  /*0e40*/  ISETP.GT.U32.AND P1, PT, R0, R15, PT ;  /* 0x0000000f0000720c */ /* 0x000fe20003f24070 */
[----:B------:R-:W-:Y:S01]  /*0e50*/  VIADD R4, R5, 0x1dc ;  /* 0x000001dc05047836 */ /* 0x000fe20000000000 */
[----:B------:R0:W-:Y:S01]  /*0e60*/  STL [R1+0x24], R3 ;  /* 0x0000240301007387 */ /* 0x0001e20000100800 */
[----:B------:R-:W-:-:S02]  /*0e70*/  @!P6 IMAD.IADD R19, R19, 0x1, -R0 ;  /* 0x000000011313e824 */ /* 0x000fc400078e0a00 */
[----:B------:R-:W-:Y:S01]  /*0e80*/  IMAD R11, R0, R11, R21 ;  /* 0x0000000b000b7224 */ /* 0x000fe200078e0215 */
[----:B------:R-:W-:Y:S01]  /*0e90*/  IABS R16, R4 ;  /* 0x0000000400107213 */ /* 0x000fe20000000000 */
[----:B------:R-:W-:Y:S01]  /*0ea0*/  @!P5 IMAD.IADD R13, R13, 0x1, -R0 ;  /* 0x000000010d0dd824 */ /* 0x000fe200078e0a00 */
[----:B------:R-:W-:Y:S01]  /*0eb0*/  ISETP.GE.AND P5, PT, R4, RZ, PT ;  /* 0x000000ff0400720c */ /* 0x000fe20003fa6270 */
[----:B------:R-:W-:Y:S01]  /*0ec0*/  IMAD.HI.U32 R4, R8, R9, RZ ;  /* 0x0000000908047227 */ /* 0x000fe200078e00ff */
[C---:B------:R-:W-:Y:S02]  /*0ed0*/  ISETP.GT.U32.AND P6, PT, R0.reuse, R19, PT ;  /* 0x000000130000720c */ /* 0x040fe40003fc4070 */
[----:B------:R-:W-:Y:S01]  /*0ee0*/  ISETP.GT.U32.AND P0, PT, R0, R13, PT ;  /* 0x0000000d0000720c */ /* 0x000fe20003f04070 */
[----:B0-----:R-:W-:Y:S01]  /*0ef0*/  IMAD.MOV.U32 R3, RZ, RZ, R17 ;  /* 0x000000ffff037224 */ /* 0x001fe200078e0011 */
[----:B------:R-:W-:Y:S01]  /*0f00*/  IABS R21, R14 ;  /* 0x0000000e00157213 */ /* 0x000fe20000000000 */
[----:B------:R-:W-:-:S02]  /*0f10*/  IMAD.MOV R4, RZ, RZ, -R4 ;  /* 0x000000ffff047224 */ /* 0x000fc400078e0a04 */
[----:B------:R-:W-:Y:S01]  /*0f20*/  @!P2 IMAD.MOV R3, RZ, RZ, -R3 ;  /* 0x000000ffff03a224 */ /* 0x000fe200078e0a03 */
[C---:B------:R-:W-:Y:S01]  /*0f30*/  ISETP.GT.U32.AND P2, PT, R0.reuse, R11, PT ;  /* 0x0000000b0000720c */ /* 0x040fe20003f44070 */
[C---:B------:R-:W-:Y:S02]  /*0f40*/  IMAD R9, R0.reuse, R4, R9 ;  /* 0x0000000400097224 */ /* 0x040fe400078e0209 */
[--C-:B------:R-:W-:Y:S01]  /*0f50*/  @!P1 IMAD.IADD R15, R15, 0x1, -R0.reuse ;  /* 0x000000010f0f9824 */ /* 0x100fe200078e0a00 */
[----:B------:R0:W-:Y:S01]  /*0f60*/  STL [R1+0x18], R3 ;  /* 0x0000180301007387 */ /* 0x0001e20000100800 */
[----:B------:R-:W-:Y:S01]  /*0f70*/  @!P6 IMAD.IADD R19, R19, 0x1, -R0 ;  /* 0x000000011313e824 */ /* 0x000fe200078e0a00 */
[C---:B------:R-:W-:Y:S01]  /*0f80*/  ISETP.GT.U32.AND P6, PT, R0.reuse, R9, PT ;  /* 0x000000090000720c */ /* 0x040fe20003fc4070 */
[----:B------:R-:W-:Y:S01]  /*0f90*/  IMAD.MOV.U32 R17, RZ, RZ, R16 ;  /* 0x000000ffff117224 */ /* 0x000fe200078e0010 */
[----:B------:R-:W-:Y:S01]  /*0fa0*/  ISETP.GT.U32.AND P1, PT, R0, R15, PT ;  /* 0x0000000f0000720c */ /* 0x000fe20003f24070 */
[----:B------:R-:W-:Y:S01]  /*0fb0*/  @!P0 IMAD.IADD R13, R13, 0x1, -R0 ;  /* 0x000000010d0d8824 */ /* 0x000fe200078e0a00 */
[----:B------:R-:W-:Y:S01]  /*0fc0*/  ISETP.GE.AND P0, PT, R6, RZ, PT ;  /* 0x000000ff0600720c */ /* 0x000fe20003f06270 */
[----:B------:R-:W-:-:S04]  /*0fd0*/  IMAD.HI.U32 R4, R8, R17, RZ ;  /* 0x0000001108047227 */ /* 0x000fc800078e00ff */
[----:B------:R-:W-:Y:S02]  /*0fe0*/  @!P2 IMAD.IADD R11, R11, 0x1, -R0 ;  /* 0x000000010b0ba824 */ /* 0x000fe400078e0a00 */
[----:B------:R-:W-:Y:S02]  /*0ff0*/  IMAD.MOV.U32 R12, RZ, RZ, R13 ;  /* 0x000000ffff0c7224 */ /* 0x000fe400078e000d */
[----:B------:R-:W-:Y:S01]  /*1000*/  IMAD.MOV R4, RZ, RZ, -R4 ;  /* 0x000000ffff047224 */ /* 0x000fe200078e0a04 */
[----:B------:R-:W-:Y:S01]  /*1010*/  ISETP.GT.U32.AND P2, PT, R0, R11, PT ;  /* 0x0000000b0000720c */ /* 0x000fe20003f44070 */
[----:B------:R-:W-:Y:S02]  /*1020*/  @!P6 IMAD.IADD R9, R9, 0x1, -R0 ;  /* 0x000000010909e824 */ /* 0x000fe400078e0a00 */
[----:B0-----:R-:W-:Y:S02]  /*1030*/  IMAD.MOV.U32 R3, RZ, RZ, R19 ;  /* 0x000000ffff037224 */ /* 0x001fe400078e0013 */
[----:B------:R-:W-:Y:S01]  /*1040*/  @!P3 IMAD.MOV R12, RZ, RZ, -R12 ;  /* 0x000000ffff0cb224 */ /* 0x000fe200078e0a0c */
[----:B------:R-:W-:Y:S01]  /*1050*/  ISETP.GE.AND P3, PT, R2, RZ, PT ;  /* 0x000000ff0200720c */ /* 0x000fe20003f66270 */
[C---:B------:R-:W-:Y:S01]  /*1060*/  IMAD R13, R0.reuse, R4, R17 ;  /* 0x00000004000d7224 */ /* 0x040fe200078e0211 */
[----:B------:R-:W-:Y:S01]  /*1070*/  ISETP.GT.U32.AND P6, PT, R0, R9, PT ;  /* 0x000000090000720c */ /* 0x000fe20003fc4070 */
[----:B------:R-:W-:Y:S01]  /*1080*/  @!P4 IMAD.MOV R3, RZ, RZ, -R3 ;  /* 0x000000ffff03c224 */ /* 0x000fe200078e0a03 */
[----:B------:R0:W-:Y:S01]  /*1090*/  STL [R1+0x14], R12 ;  /* 0x0000140c01007387 */ /* 0x0001e20000100800 */
[--C-:B------:R-:W-:Y:S01]  /*10a0*/  @!P1 IMAD.IADD R15, R15, 0x1, -R0.reuse ;  /* 0x000000010f0f9824 */ /* 0x100fe200078e0a00 */
[----:B------:R-:W-:Y:S01]  /*10b0*/  ISETP.GE.AND P4, PT, R10, RZ, PT ;  /* 0x000000ff0a00720c */ /* 0x000fe20003f86270 */
[----:B------:R-:W-:Y:S01]  /*10c0*/  @!P2 IMAD.IADD R11, R11, 0x1, -R0 ;  /* 0x000000010b0ba824 */ /* 0x000fe200078e0a00 */
[----:B------:R-:W-:Y:S01]  /*10d0*/  ISETP.GT.U32.AND P2, PT, R0, R13, PT ;  /* 0x0000000d0000720c */ /* 0x000fe20003f44070 */
[----:B------:R1:W-:Y:S01]  /*10e0*/  STL [R1+0x60], R3 ;  /* 0x0000600301007387 */ /* 0x0003e20000100800 */
[----:B------:R-:W-:Y:S01]  /*10f0*/  IMAD.HI.U32 R6, R8, R21, RZ ;  /* 0x0000001508067227 */ /* 0x000fe200078e00ff */
[----:B------:R-:W-:-:S02]  /*1100*/  LOP3.LUT R4, R7, 0x1d4, RZ, 0xfc, !PT ;  /* 0x000001d407047812 */ /* 0x000fc400078efcff */
[----:B------:R-:W-:Y:S01]  /*1110*/  ISETP.GE.AND P1, PT, R14, RZ, PT ;  /* 0x000000ff0e00720c */ /* 0x000fe20003f26270 */
[----:B0-----:R-:W-:Y:S02]  /*1120*/  IMAD.MOV.U32 R12, RZ, RZ, R15 ;  /* 0x000000ffff0c7224 */ /* 0x001fe400078e000f */
[----:B------:R-:W-:Y:S02]  /*1130*/  IMAD.MOV R6, RZ, RZ, -R6 ;  /* 0x000000ffff067224 */ /* 0x000fe400078e0a06 */
[----:B------:R-:W-:Y:S01]  /*1140*/  @!P0 IMAD.MOV R12, RZ, RZ, -R12 ;  /* 0x000000ffff0c8224 */ /* 0x000fe200078e0a0c */
[----:B------:R-:W-:Y:S01]  /*1150*/  ISETP.GE.AND P0, PT, R4, RZ, PT ;  /* 0x000000ff0400720c */ /* 0x000fe20003f06270 */
[----:B-1----:R-:W-:Y:S01]  /*1160*/  IMAD.MOV.U32 R3, RZ, RZ, R11 ;  /* 0x000000ffff037224 */ /* 0x002fe200078e000b */
[----:B------:R-:W-:Y:S01]  /*1170*/  IABS R11, R4 ;  /* 0x00000004000b7213 */ /* 0x000fe20000000000 */
[--C-:B------:R-:W-:Y:S01]  /*1180*/  @!P6 IMAD.IADD R9, R9, 0x1, -R0.reuse ;  /* 0x000000010909e824 */ /* 0x100fe200078e0a00 */
[----:B------:R-:W-:Y:S01]  /*1190*/  STL [R1+0x6c], R12 ;  /* 0x00006c0c01007387 */ /* 0x000fe20000100800 */
[----:B------:R-:W-:Y:S01]  /*11a0*/  @!P3 IMAD.MOV R3, RZ, RZ, -R3 ;  /* 0x000000ffff03b224 */ /* 0x000fe200078e0a03 */
[----:B------:R-:W-:Y:S01]  /*11b0*/  LOP3.LUT R4, R7, 0x1d0, RZ, 0xfc, !PT ;  /* 0x000001d007047812 */ /* 0x000fe200078efcff */
[----:B------:R-:W-:-:S02]  /*11c0*/  @!P2 IMAD.IADD R13, R13, 0x1, -R0 ;  /* 0x000000010d0da824 */ /* 0x000fc400078e0a00 */
[----:B------:R-:W-:Y:S01]  /*11d0*/  IMAD R10, R0, R6, R21 ;  /* 0x00000006000a7224 */ /* 0x000fe200078e0215 */
[----:B------:R0:W-:Y:S01]  /*11e0*/  STL [R1+0x74], R3 ;  /* 0x0000740301007387 */ /* 0x0001e20000100800 */
[----:B------:R-:W-:Y:S01]  /*11f0*/  ISETP.GE.AND P6, PT, R4, RZ, PT ;  /* 0x000000ff0400720c */ /* 0x000fe20003fc6270 */
[----:B------:R-:W-:Y:S01]  /*1200*/  VIADD R2, R5, 0x1cc ;  /* 0x000001cc05027836 */ /* 0x000fe20000000000 */
[----:B------:R-:W-:Y:S01]  /*1210*/  IABS R16, R4 ;  /* 0x0000000400107213 */ /* 0x000fe20000000000 */
[----:B------:R-:W-:Y:S01]  /*1220*/  IMAD.HI.U32 R4, R8, R11, RZ ;  /* 0x0000000b08047227 */ /* 0x000fe200078e00ff */
[----:B------:R-:W-:Y:S02]  /*1230*/  ISETP.GT.U32.AND P2, PT, R0, R13, PT ;  /* 0x0000000d0000720c */ /* 0x000fe40003f44070 */
[----:B------:R-:W-:Y:S01]  /*1240*/  IABS R17, R2 ;  /* 0x0000000200117213 */ /* 0x000fe20000000000 */
[----:B------:R-:W-:Y:S01]  /*1250*/  IMAD.MOV R4, RZ, RZ, -R4 ;  /* 0x000000ffff047224 */ /* 0x000fe200078e0a04 */
[----:B------:R-:W-:Y:S01]  /*1260*/  ISETP.GE.AND P3, PT, R2, RZ, PT ;  /* 0x000000ff0200720c */ /* 0x000fe20003f66270 */
[----:B0-----:R-:W-:Y:S01]  /*1270*/  IMAD.MOV.U32 R3, RZ, RZ, R9 ;  /* 0x000000ffff037224 */ /* 0x001fe200078e0009 */
[C---:B------:R-:W-:Y:S01]  /*1280*/  LOP3.LUT R2, R7.reuse, 0x1c8, RZ, 0xfc, !PT ;  /* 0x000001c807027812 */ /* 0x040fe200078efcff */
[C---:B------:R-:W-:Y:S01]  /*1290*/  IMAD R11, R0.reuse, R4, R11 ;  /* 0x00000004000b7224 */ /* 0x040fe200078e020b */
[----:B------:R-:W-:Y:S01]  /*12a0*/  LOP3.LUT R9, R7, 0x1c4, RZ, 0xfc, !PT ;  /* 0x000001c407097812 */ /* 0x000fe200078efcff */
[----:B------:R-:W-:Y:S01]  /*12b0*/  @!P4 IMAD.MOV R3, RZ, RZ, -R3 ;  /* 0x000000ffff03c224 */ /* 0x000fe200078e0a03 */
[----:B------:R-:W-:Y:S01]  /*12c0*/  ISETP.GT.U32.AND P4, PT, R0, R10, PT ;  /* 0x0000000a0000720c */ /* 0x000fe20003f84070 */
[----:B------:R-:W-:Y:S01]  /*12d0*/  IMAD.HI.U32 R14, R8, R16, RZ ;  /* 0x00000010080e7227 */ /* 0x000fe200078e00ff */
[----:B------:R-:W-:-:S02]  /*12e0*/  IABS R6, R2 ;  /* 0x0000000200067213 */ /* 0x000fc40000000000 */
[----:B------:R0:W-:Y:S01]  /*12f0*/  STL [R1+0x78], R3 ;  /* 0x0000780301007387 */ /* 0x0001e20000100800 */
[----:B------:R-:W-:Y:S01]  /*1300*/  @!P2 IMAD.IADD R13, R13, 0x1, -R0 ;  /* 0x000000010d0da824 */ /* 0x000fe200078e0a00 */
[----:B------:R-:W-:Y:S01]  /*1310*/  ISETP.GT.U32.AND P2, PT, R0, R11, PT ;  /* 0x0000000b0000720c */ /* 0x000fe20003f44070 */
[----:B------:R-:W-:Y:S01]  /*1320*/  IMAD.MOV R14, RZ, RZ, -R14 ;  /* 0x000000ffff0e7224 */ /* 0x000fe200078e0a0e */
[----:B------:R-:W-:Y:S01]  /*1330*/  IABS R4, R9 ;  /* 0x0000000900047213 */ /* 0x000fe20000000000 */
[----:B------:R-:W-:-:S04]  /*1340*/  IMAD.HI.U32 R15, R8, R17, RZ ;  /* 0x00000011080f7227 */ /* 0x000fc800078e00ff */
[----:B------:R-:W-:Y:S02]  /*1350*/  @!P4 IMAD.IADD R10, R10, 0x1, -R0 ;  /* 0x000000010a0ac824 */ /* 0x000fe400078e0a00 */
[C---:B------:R-:W-:Y:S02]  /*1360*/  IMAD R16, R0.reuse, R14, R16 ;  /* 0x0000000e00107224 */ /* 0x040fe400078e0210 */
[----:B0-----:R-:W-:Y:S01]  /*1370*/  IMAD.MOV.U32 R3, RZ, RZ, R13 ;  /* 0x000000ffff037224 */ /* 0x001fe200078e000d */
[C---:B------:R-:W-:Y:S01]  /*1380*/  ISETP.GT.U32.AND P4, PT, R0.reuse, R10, PT ;  /* 0x0000000a0000720c */ /* 0x040fe20003f84070 */
[----:B------:R-:W-:Y:S02]  /*1390*/  IMAD.MOV R15, RZ, RZ, -R15 ;  /* 0x000000ffff0f7224 */ /* 0x000fe400078e0a0f */
[----:B------:R-:W-:Y:S01]  /*13a0*/  @!P5 IMAD.MOV R3, RZ, RZ, -R3 ;  /* 0x000000ffff03d224 */ /* 0x000fe200078e0a03 */
[----:B------:R-:W-:Y:S01]  /*13b0*/  ISETP.GT.U32.AND P5, PT, R0, R16, PT ;  /* 0x000000100000720c */ /* 0x000fe20003fa4070 */
[----:B------:R-:W-:-:S02]  /*13c0*/  @!P2 IMAD.IADD R11, R11, 0x1, -R0 ;  /* 0x000000010b0ba824 */ /* 0x000fc400078e0a00 */
[----:B------:R-:W-:Y:S01]  /*13d0*/  IMAD R17, R0, R15, R17 ;  /* 0x0000000f00117224 */ /* 0x000fe200078e0211 */
[----:B------:R0:W-:Y:S01]  /*13e0*/  STL [R1+0x88], R3 ;  /* 0x0000880301007387 */ /* 0x0001e20000100800 */
[----:B------:R-:W-:Y:S01]  /*13f0*/  IMAD.HI.U32 R14, R8, R6, RZ ;  /* 0x00000006080e7227 */ /* 0x000fe200078e00ff */
[----:B------:R-:W-:-:S03]  /*1400*/  ISETP.GT.U32.AND P2, PT, R0, R11, PT ;  /* 0x0000000b0000720c */ /* 0x000fc60003f44070 */
[----:B------:R-:W-:Y:S01]  /*1410*/  @!P4 IMAD.IADD R10, R10, 0x1, -R0 ;  /* 0x000000010a0ac824 */ /* 0x000fe200078e0a00 */
[----:B------:R-:W-:Y:S01]  /*1420*/  ISETP.GT.U32.AND P4, PT, R0, R17, PT ;  /* 0x000000110000720c */ /* 0x000fe20003f84070 */
[----:B------:R-:W-:-:S04]  /*1430*/  IMAD.HI.U32 R13, R8, R4, RZ ;  /* 0x00000004080d7227 */ /* 0x000fc800078e00ff */
[----:B0-----:R-:W-:Y:S01]  /*1440*/  IMAD.MOV.U32 R3, RZ, RZ, R10 ;  /* 0x000000ffff037224 */ /* 0x001fe200078e000a */
[----:B------:R-:W-:Y:S01]  /*1450*/  LOP3.LUT R10, R7, 0x1c0, RZ, 0xfc, !PT ;  /* 0x000001c0070a7812 */ /* 0x000fe200078efcff */
[----:B------:R-:W-:Y:S02]  /*1460*/  @!P5 IMAD.IADD R16, R16, 0x1, -R0 ;  /* 0x000000011010d824 */ /* 0x000fe400078e0a00 */
[----:B------:R-:W-:Y:S02]  /*1470*/  IMAD.MOV R14, RZ, RZ, -R14 ;  /* 0x000000ffff0e7224 */ /* 0x000fe400078e0a0e */
[----:B------:R-:W-:Y:S01]  /*1480*/  @!P1 IMAD.MOV R3, RZ, RZ, -R3 ;  /* 0x000000ffff039224 */ /* 0x000fe200078e0a03 */
[C---:B------:R-:W-:Y:S01]  /*1490*/  ISETP.GT.U32.AND P1, PT, R0.reuse, R16, PT ;  /* 0x000000100000720c */ /* 0x040fe20003f24070 */
[----:B------:R-:W-:Y:S02]  /*14a0*/  IMAD.MOV R13, RZ, RZ, -R13 ;  /* 0x000000ffff0d7224 */ /* 0x000fe400078e0a0d */
[----:B------:R-:W-:Y:S01]  /*14b0*/  @!P2 IMAD.IADD R11, R11, 0x1, -R0 ;  /* 0x000000010b0ba824 */ /* 0x000fe200078e0a00 */
[----:B------:R0:W-:Y:S01]  /*14c0*/  STL [R1+0x1d4], R3 ;  /* 0x0001d40301007387 */ /* 0x0001e20000100800 */
[----:B------:R-:W-:Y:S01]  /*14d0*/  IMAD R6, R0, R14, R6 ;  /* 0x0000000e00067224 */ /* 0x000fe200078e0206 */
[----:B------:R-:W-:Y:S01]  /*14e0*/  IABS R14, R10 ;  /* 0x0000000a000e7213 */ /* 0x000fe20000000000 */
[----:B------:R-:W-:-:S02]  /*14f0*/  @!P4 IMAD.IADD R17, R17, 0x1, -R0 ;  /* 0x000000011111c824 */ /* 0x000fc400078e0a00 */
[C---:B------:R-:W-:Y:S01]  /*1500*/  IMAD R4, R0.reuse, R13, R4 ;  /* 0x0000000d00047224 */ /* 0x040fe200078e0204 */
[----:B------:R-:W-:Y:S01]  /*1510*/  ISETP.GT.U32.AND P2, PT, R0, R6, PT ;  /* 0x000000060000720c */ /* 0x000fe20003f44070 */
[----:B------:R-:W-:Y:S01]  /*1520*/  IMAD.HI.U32 R18, R8, R14, RZ ;  /* 0x0000000e08127227 */ /* 0x000fe200078e00ff */
[C---:B------:R-:W-:Y:S02]  /*1530*/  ISETP.GT.U32.AND P4, PT, R0.reuse, R17, PT ;  /* 0x000000110000720c */ /* 0x040fe40003f84070 */
[----:B------:R-:W-:Y:S01]  /*1540*/  LOP3.LUT R13, R7, 0x1b8, RZ, 0xfc, !PT ;  /* 0x000001b8070d7812 */ /* 0x000fe200078efcff */
[----:B0-----:R-:W-:Y:S02]  /*1550*/  IMAD.MOV.U32 R3, RZ, RZ, R11 ;  /* 0x000000ffff037224 */ /* 0x001fe400078e000b */
[----:B------:R-:W-:Y:S01]  /*1560*/  IMAD.MOV R18, RZ, RZ, -R18 ;  /* 0x000000ffff127224 */ /* 0x000fe200078e0a12 */
[----:B------:R-:W-:Y:S01]  /*1570*/  IABS R11, R13 ;  /* 0x0000000d000b7213 */ /* 0x000fe20000000000 */
[----:B------:R-:W-:Y:S01]  /*1580*/  @!P0 IMAD.MOV R3, RZ, RZ, -R3 ;  /* 0x000000ffff038224 */ /* 0x000fe200078e0a03 */
[----:B------:R-:W-:Y:S01]  /*1590*/  ISETP.GT.U32.AND P0, PT, R0, R4, PT ;  /* 0x000000040000720c */ /* 0x000fe20003f04070 */
[----:B------:R-:W-:Y:S01]  /*15a0*/  @!P1 IMAD.IADD R16, R16, 0x1, -R0 ;  /* 0x0000000110109824 */ /* 0x000fe200078e0a00 */
[----:B------:R-:W-:Y:S01]  /*15b0*/  ISETP.GE.AND P1, PT, R2, RZ, PT ;  /* 0x000000ff0200720c */ /* 0x000fe20003f26270 */
[----:B------:R-:W-:Y:S01]  /*15c0*/  IMAD R2, R0, R18, R14 ;  /* 0x0000001200027224 */ /* 0x000fe200078e020e */
[----:B------:R0:W-:Y:S01]  /*15d0*/  STL [R1+0x1d8], R3 ;  /* 0x0001d80301007387 */ /* 0x0001e20000100800 */
[----:B------:R-:W-:-:S02]  /*15e0*/  VIADD R15, R5, 0x1bc ;  /* 0x000001bc050f7836 */ /* 0x000fc40000000000 */
[--C-:B------:R-:W-:Y:S01]  /*15f0*/  @!P4 IMAD.IADD R17, R17, 0x1, -R0.reuse ;  /* 0x000000011111c824 */ /* 0x100fe200078e0a00 */
[----:B------:R-:W-:Y:S01]  /*1600*/  ISETP.GT.U32.AND P4, PT, R0, R2, PT ;  /* 0x000000020000720c */ /* 0x000fe20003f84070 */
[----:B------:R-:W-:Y:S01]  /*1610*/  @!P2 IMAD.IADD R6, R6, 0x1, -R0 ;  /* 0x000000010606a824 */ /* 0x000fe200078e0a00 */
[----:B------:R-:W-:Y:S01]  /*1620*/  ISETP.GE.AND P5, PT, R15, RZ, PT ;  /* 0x000000ff0f00720c */ /* 0x000fe20003fa6270 */
[----:B------:R-:W-:Y:S01]  /*1630*/  IMAD.MOV.U32 R12, RZ, RZ, R16 ;  /* 0x000000ffff0c7224 */ /* 0x000fe200078e0010 */
[----:B------:R-:W-:Y:S01]  /*1640*/  IABS R15, R15 ;  /* 0x0000000f000f7213 */ /* 0x000fe20000000000 */
[----:B------:R-:W-:Y:S01]  /*1650*/  @!P0 IMAD.IADD R4, R4, 0x1, -R0 ;  /* 0x0000000104048824 */ /* 0x000fe200078e0a00 */
[----:B------:R-:W-:Y:S01]  /*1660*/  ISETP.GT.U32.AND P2, PT, R0, R6, PT ;  /* 0x000000060000720c */ /* 0x000fe20003f44070 */
[----:B0-----:R-:W-:Y:S02]  /*1670*/  IMAD.MOV.U32 R3, RZ, RZ, R17 ;  /* 0x000000ffff037224 */ /* 0x001fe400078e0011 */
[----:B------:R-:W-:Y:S01]  /*1680*/  IMAD.HI.U32 R14, R8, R15, RZ ;  /* 0x0000000f080e7227 */ /* 0x000fe200078e00ff */
[----:B------:R-:W-:-:S03]  /*1690*/  ISETP.GT.U32.AND P0, PT, R0, R4, PT ;  /* 0x000000040000720c */ /* 0x000fc60003f04070 */
[----:B------:R-:W-:Y:S02]  /*16a0*/  IMAD.MOV R14, RZ, RZ, -R14 ;  /* 0x000000ffff0e7224 */ /* 0x000fe400078e0a0e */
[----:B------:R-:W-:Y:S02]  /*16b0*/  @!P4 IMAD.IADD R2, R2, 0x1, -R0 ;  /* 0x000000010202c824 */ /* 0x000fe400078e0a00 */
[----:B------:R-:W-:Y:S01]  /*16c0*/  @!P6 IMAD.MOV R12, RZ, RZ, -R12 ;  /* 0x000000ffff0ce224 */ /* 0x000fe200078e0a0c */
[----:B------:R-:W-:Y:S01]  /*16d0*/  ISETP.GE.AND P6, PT, R9, RZ, PT ;  /* 0x000000ff0900720c */ /* 0x000fe20003fc6270 */
[C---:B------:R-:W-:Y:S01]  /*16e0*/  IMAD R15, R0.reuse, R14, R15 ;  /* 0x0000000e000f7224 */ /* 0x040fe200078e020f */
[----:B------:R-:W-:Y:S01]  /*16f0*/  ISETP.GT.U32.AND P4, PT, R0, R2, PT ;  /* 0x000000020000720c */ /* 0x000fe20003f84070 */
[----:B------:R-:W-:Y:S01]  /*1700*/  @!P3 IMAD.MOV R3, RZ, RZ, -R3 ;  /* 0x000000ffff03b224 */ /* 0x000fe200078e0a03 */
[----:B------:R0:W-:Y:S01]  /*1710*/  STL [R1+0x9c], R12 ;  /* 0x00009c0c01007387 */ /* 0x0001e20000100800 */
[--C-:B------:R-:W-:Y:S01]  /*1720*/  @!P0 IMAD.IADD R4, R4, 0x1, -R0.reuse ;  /* 0x0000000104048824 */ /* 0x100fe200078e0a00 */
[----:B------:R-:W-:Y:S01]  /*1730*/  ISETP.GT.U32.AND P0, PT, R0, R15, PT ;  /* 0x0000000f0000720c */ /* 0x000fe20003f04070 */
[----:B------:R-:W-:Y:S01]  /*1740*/  @!P2 IMAD.IADD R6, R6, 0x1, -R0 ;  /* 0x000000010606a824 */ /* 0x000fe200078e0a00 */
[----:B------:R1:W-:Y:S01]  /*1750*/  STL [R1+0xa0], R3 ;  /* 0x0000a00301007387 */ /* 0x0003e20000100800 */
[----:B------:R-:W-:Y:S01]  /*1760*/  ISETP.GE.AND P3, PT, R10, RZ, PT ;  /* 0x000000ff0a00720c */ /* 0x000fe20003f66270 */
[----:B------:R-:W-:Y:S01]  /*1770*/  IMAD.HI.U32 R16, R8, R11, RZ ;  /* 0x0000000b08107227 */ /* 0x000fe200078e00ff */
[----:B------:R-:W-:-:S02]  /*1780*/  LOP3.LUT R9, R7, 0x1b4, RZ, 0xfc, !PT ;  /* 0x000001b407097812 */ /* 0x000fc400078efcff */
[----:B------:R-:W-:Y:S01]  /*1790*/  ISETP.GE.AND P2, PT, R13, RZ, PT ;  /* 0x000000ff0d00720c */ /* 0x000fe20003f46270 */
[----:B0-----:R-:W-:Y:S01]  /*17a0*/  IMAD.MOV.U32 R12, RZ, RZ, R6 ;  /* 0x000000ffff0c7224 */ /* 0x001fe200078e0006 */
[----:B------:R-:W-:Y:S01]  /*17b0*/  IABS R13, R9 ;  /* 0x00000009000d7213 */ /* 0x000fe20000000000 */
[----:B------:R-:W-:Y:S01]  /*17c0*/  IMAD.MOV R16, RZ, RZ, -R16 ;  /* 0x000000ffff107224 */ /* 0x000fe200078e0a10 */
[----:B------:R-:W-:Y:S01]  /*17d0*/  LOP3.LUT R10, R7, 0x1a4, RZ, 0xfc, !PT ;  /* 0x000001a4070a7812 */ /* 0x000fe200078efcff */
[----:B-1----:R-:W-:Y:S02]  /*17e0*/  IMAD.MOV.U32 R3, RZ, RZ, R4 ;  /* 0x000000ffff037224 */ /* 0x002fe400078e0004 */
[----:B------:R-:W-:Y:S01]  /*17f0*/  @!P1 IMAD.MOV R12, RZ, RZ, -R12 ;  /* 0x000000ffff0c9224 */ /* 0x000fe200078e0a0c */
[----:B------:R-:W-:Y:S01]  /*1800*/  ISETP.GE.AND P1, PT, R9, RZ, PT ;  /* 0x000000ff0900720c */ /* 0x000fe20003f26270 */
[----:B------:R-:W-:Y:S01]  /*1810*/  @!P6 IMAD.MOV R3, RZ, RZ, -R3 ;  /* 0x000000ffff03e224 */ /* 0x000fe200078e0a03 */
[----:B------:R-:W-:Y:S01]  /*1820*/  LOP3.LUT R9, R7, 0x1b0, RZ, 0xfc, !PT ;  /* 0x000001b007097812 */ /* 0x000fe200078efcff */
[--C-:B------:R-:W-:Y:S01]  /*1830*/  @!P4 IMAD.IADD R2, R2, 0x1, -R0.reuse ;  /* 0x000000010202c824 */ /* 0x100fe200078e0a00 */
[----:B------:R-:W-:Y:S01]  /*1840*/  STL [R1+0x1c8], R12 ;  /* 0x0001c80c01007387 */ /* 0x000fe20000100800 */
[----:B------:R-:W-:Y:S01]  /*1850*/  @!P0 IMAD.IADD R15, R15, 0x1, -R0 ;  /* 0x000000010f0f8824 */ /* 0x000fe200078e0a00 */
[----:B------:R-:W-:Y:S01]  /*1860*/  ISETP.GE.AND P4, PT, R9, RZ, PT ;  /* 0x000000ff0900720c */ /* 0x000fe20003f86270 */
[----:B------:R-:W-:Y:S01]  /*1870*/  IMAD R11, R0, R16, R11 ;  /* 0x00000010000b7224 */ /* 0x000fe200078e020b */
[----:B------:R0:W-:Y:S01]  /*1880*/  STL [R1+0x1cc], R3 ;  /* 0x0001cc0301007387 */ /* 0x0001e20000100800 */
[----:B------:R-:W-:Y:S01]  /*1890*/  IMAD.HI.U32 R4, R8, R13, RZ ;  /* 0x0000000d08047227 */ /* 0x000fe200078e00ff */
[----:B------:R-:W-:-:S02]  /*18a0*/  ISETP.GT.U32.AND P0, PT, R0, R15, PT ;  /* 0x0000000f0000720c */ /* 0x000fc40003f04070 */
[----:B------:R-:W-:Y:S01]  /*18b0*/  IABS R9, R9 ;  /* 0x0000000900097213 */ /* 0x000fe20000000000 */
[----:B------:R-:W-:Y:S02]  /*18c0*/  IMAD.MOV R4, RZ, RZ, -R4 ;  /* 0x000000ffff047224 */ /* 0x000fe400078e0a04 */
[----:B------:R-:W-:Y:S02]  /*18d0*/  VIADD R14, R5, 0x1ac ;  /* 0x000001ac050e7836 */ /* 0x000fe40000000000 */
[----:B------:R-:W-:Y:S01]  /*18e0*/  IMAD R13, R0, R4, R13 ;  /* 0x00000004000d7224 */ /* 0x000fe200078e020d */
[----:B------:R-:W-:Y:S01]  /*18f0*/  IABS R4, R10 ;  /* 0x0000000a00047213 */ /* 0x000fe20000000000 */
[----:B0-----:R-:W-:Y:S01]  /*1900*/  IMAD.MOV.U32 R3, RZ, RZ, R2 ;  /* 0x000000ffff037224 */ /* 0x001fe200078e0002 */
[----:B------:R-:W-:Y:S01]  /*1910*/  ISETP.GE.AND P6, PT, R14, RZ, PT ;  /* 0x000000ff0e00720c */ /* 0x000fe20003fc6270 */
[----:B------:R-:W-:Y:S01]  /*1920*/  IMAD.HI.U32 R16, R8, R9, RZ ;  /* 0x0000000908107227 */ /* 0x000fe200078e00ff */
[----:B------:R-:W-:-:S02]  /*1930*/  IABS R14, R14 ;  /* 0x0000000e000e7213 */ /* 0x000fc40000000000 */
[----:B------:R-:W-:Y:S01]  /*1940*/  LOP3.LUT R2, R7, 0x1a8, RZ, 0xfc, !PT ;  /* 0x000001a807027812 */ /* 0x000fe200078efcff */
[----:B------:R-:W-:Y:S01]  /*1950*/  @!P3 IMAD.MOV R3, RZ, RZ, -R3 ;  /* 0x000000ffff03b224 */ /* 0x000fe200078e0a03 */
[C---:B------:R-:W-:Y:S01]  /*1960*/  ISETP.GT.U32.AND P3, PT, R0.reuse, R11, PT ;  /* 0x0000000b0000720c */ /* 0x040fe20003f64070 */
[----:B------:R-:W-:Y:S01]  /*1970*/  @!P0 IMAD.IADD R15, R15, 0x1, -R0 ;  /* 0x000000010f0f8824 */ /* 0x000fe200078e0a00 */
[----:B------:R-:W-:Y:S01]  /*1980*/  ISETP.GT.U32.AND P0, PT, R0, R13, PT ;  /* 0x0000000d0000720c */ /* 0x000fe20003f04070 */
[----:B------:R-:W-:Y:S01]  /*1990*/  IMAD.MOV R16, RZ, RZ, -R16 ;  /* 0x000000ffff107224 */ /* 0x000fe200078e0a10 */
[----:B------:R0:W-:Y:S01]  /*19a0*/  STL [R1+0x1d0], R3 ;  /* 0x0001d00301007387 */ /* 0x0001e20000100800 */
[----:B------:R-:W-:Y:S01]  /*19b0*/  IMAD.HI.U32 R17, R8, R14, RZ ;  /* 0x0000000e08117227 */ /* 0x000fe200078e00ff */
[----:B------:R-:W-:-:S03]  /*19c0*/  IABS R6, R2 ;  /* 0x0000000200067213 */ /* 0x000fc60000000000 */
[C---:B------:R-:W-:Y:S02]  /*19d0*/  IMAD R9, R0.reuse, R16, R9 ;  /* 0x0000001000097224 */ /* 0x040fe400078e0209 */
[----:B------:R-:W-:Y:S02]  /*19e0*/  IMAD.MOV R17, RZ, RZ, -R17 ;  /* 0x000000ffff117224 */ /* 0x000fe400078e0a11 */
[--C-:B------:R-:W-:Y:S02]  /*19f0*/  @!P3 IMAD.IADD R11, R11, 0x1, -R0.reuse ;  /* 0x000000010b0bb824 */ /* 0x100fe400078e0a00 */
[----:B0-----:R-:W-:Y:S02]  /*1a00*/  IMAD.MOV.U32 R3, RZ, RZ, R15 ;  /* 0x000000ffff037224 */ /* 0x001fe400078e000f */
[----:B------:R-:W-:Y:S01]  /*1a10*/  @!P0 IMAD.IADD R13, R13, 0x1, -R0 ;  /* 0x000000010d0d8824 */ /* 0x000fe200078e0a00 */
[C---:B------:R-:W-:Y:S01]  /*1a20*/  ISETP.GT.U32.AND P3, PT, R0.reuse, R11, PT ;  /* 0x0000000b0000720c */ /* 0x040fe20003f64070 */
[----:B------:R-:W-:Y:S01]  /*1a30*/  @!P5 IMAD.MOV R3, RZ, RZ, -R3 ;  /* 0x000000ffff03d224 */ /* 0x000fe200078e0a03 */
[C---:B------:R-:W-:Y:S01]  /*1a40*/  ISETP.GT.U32.AND P5, PT, R0.reuse, R9, PT ;  /* 0x000000090000720c */ /* 0x040fe20003fa4070 */
[C---:B------:R-:W-:Y:S01]  /*1a50*/  IMAD R14, R0.reuse, R17, R14 ;  /* 0x00000011000e7224 */ /* 0x040fe200078e020e */
[----:B------:R-:W-:Y:S01]  /*1a60*/  ISETP.GT.U32.AND P0, PT, R0, R13, PT ;  /* 0x0000000d0000720c */ /* 0x000fe20003f04070 */
[C---:B------:R-:W-:Y:S01]  /*1a70*/  IMAD.HI.U32 R15, R8.reuse, R4, RZ ;  /* 0x00000004080f7227 */ /* 0x040fe200078e00ff */
[----:B------:R0:W-:Y:S03]  /*1a80*/  STL [R1+0x15c], R3 ;  /* 0x00015c0301007387 */ /* 0x0001e60000100800 */
[----:B------:R-:W-:-:S04]  /*1a90*/  IMAD.HI.U32 R16, R8, R6, RZ ;  /* 0x0000000608107227 */ /* 0x000fc800078e00ff */
[--C-:B------:R-:W-:Y:S01]  /*1aa0*/  @!P3 IMAD.IADD R11, R11, 0x1, -R0.reuse ;  /* 0x000000010b0bb824 */ /* 0x100fe200078e0a00 */
[C---:B------:R-:W-:Y:S01]  /*1ab0*/  ISETP.GT.U32.AND P3, PT, R0.reuse, R14, PT ;  /* 0x0000000e0000720c */ /* 0x040fe20003f64070 */
[--C-:B------:R-:W-:Y:S02]  /*1ac0*/  @!P5 IMAD.IADD R9, R9, 0x1, -R0.reuse ;  /* 0x000000010909d824 */ /* 0x100fe400078e0a00 */
[----:B0-----:R-:W-:Y:S01]  /*1ad0*/  IMAD.MOV.U32 R3, RZ, RZ, R11 ;  /* 0x000000ffff037224 */ /* 0x001fe200078e000b */
[----:B------:R-:W-:Y:S01]  /*1ae0*/  LOP3.LUT R11, R7, 0x1a0, RZ, 0xfc, !PT ;  /* 0x000001a0070b7812 */ /* 0x000fe200078efcff */
[----:B------:R-:W-:Y:S02]  /*1af0*/  IMAD.MOV R15, RZ, RZ, -R15 ;  /* 0x000000ffff0f7224 */ /* 0x000fe400078e0a0f */
[----:B------:R-:W-:Y:S01]  /*1b00*/  @!P2 IMAD.MOV R3, RZ, RZ, -R3 ;  /* 0x000000ffff03a224 */ /* 0x000fe200078e0a03 */
[----:B------:R-:W-:Y:S01]  /*1b10*/  ISETP.GT.U32.AND P2, PT, R0, R9, PT ;  /* 0x000000090000720c */ /* 0x000fe20003f44070 */
[----:B------:R-:W-:Y:S01]  /*1b20*/  @!P0 IMAD.IADD R13, R13, 0x1, -R0 ;  /* 0x000000010d0d8824 */ /* 0x000fe200078e0a00 */
[----:B------:R-:W-:Y:S01]  /*1b30*/  IABS R17, R11 ;  /* 0x0000000b00117213 */ /* 0x000fe20000000000 */
[----:B------:R-:W-:Y:S01]  /*1b40*/  IMAD.MOV R16, RZ, RZ, -R16 ;  /* 0x000000ffff107224 */ /* 0x000fe200078e0a10 */
[----:B------:R0:W-:Y:S01]  /*1b50*/  STL [R1+0xa8], R3 ;  /* 0x0000a80301007387 */ /* 0x0001e20000100800 */
[----:B------:R-:W-:-:S02]  /*1b60*/  @!P3 IMAD.IADD R14, R14, 0x1, -R0 ;  /* 0x000000010e0eb824 */ /* 0x000fc400078e0a00 */
[C---:B------:R-:W-:Y:S02]  /*1b70*/  IMAD R4, R0.reuse, R15, R4 ;  /* 0x0000000f00047224 */ /* 0x040fe400078e0204 */
[C---:B------:R-:W-:Y:S01]  /*1b80*/  IMAD R6, R0.reuse, R16, R6 ;  /* 0x0000001000067224 */ /* 0x040fe200078e0206 */
[----:B------:R-:W-:Y:S01]  /*1b90*/  ISETP.GT.U32.AND P3, PT, R0, R14, PT ;  /* 0x0000000e0000720c */ /* 0x000fe20003f64070 */
[----:B------:R-:W-:-:S03]  /*1ba0*/  IMAD.HI.U32 R18, R8, R17, RZ ;  /* 0x0000001108127227 */ /* 0x000fc600078e00ff */
[C---:B------:R-:W-:Y:S01]  /*1bb0*/  ISETP.GT.U32.AND P0, PT, R0.reuse, R6, PT ;  /* 0x000000060000720c */ /* 0x040fe20003f04070 */
[----:B0-----:R-:W-:Y:S01]  /*1bc0*/  IMAD.MOV.U32 R3, RZ, RZ, R13 ;  /* 0x000000ffff037224 */ /* 0x001fe200078e000d */
[----:B------:R-:W-:Y:S01]  /*1bd0*/  LOP3.LUT R13, R7, 0x198, RZ, 0xfc, !PT ;  /* 0x00000198070d7812 */ /* 0x000fe200078efcff */
[----:B------:R-:W-:Y:S02]  /*1be0*/  IMAD.MOV R18, RZ, RZ, -R18 ;  /* 0x000000ffff127224 */ /* 0x000fe400078e0a12 */
[----:B------:R-:W-:Y:S01]  /*1bf0*/  @!P1 IMAD.MOV R3, RZ, RZ, -R3 ;  /* 0x000000ffff039224 */ /* 0x000fe200078e0a03 */
[----:B------:R-:W-:Y:S01]  /*1c00*/  ISETP.GT.U32.AND P1, PT, R0, R4, PT ;  /* 0x000000040000720c */ /* 0x000fe20003f24070 */
[--C-:B------:R-:W-:Y:S01]  /*1c10*/  @!P2 IMAD.IADD R9, R9, 0x1, -R0.reuse ;  /* 0x000000010909a824 */ /* 0x100fe200078e0a00 */
[----:B------:R-:W-:Y:S01]  /*1c20*/  ISETP.GE.AND P2, PT, R2, RZ, PT ;  /* 0x000000ff0200720c */ /* 0x000fe20003f46270 */
[----:B------:R-:W-:Y:S01]  /*1c30*/  IMAD R2, R0, R18, R17 ;  /* 0x0000001200027224 */ /* 0x000fe200078e0211 */
[----:B------:R0:W-:Y:S01]  /*1c40*/  STL [R1+0xac], R3 ;  /* 0x0000ac0301007387 */ /* 0x0001e20000100800 */
[----:B------:R-:W-:Y:S01]  /*1c50*/  VIADD R15, R5, 0x19c ;  /* 0x0000019c050f7836 */ /* 0x000fe20000000000 */
[----:B------:R-:W-:Y:S01]  /*1c60*/  IABS R16, R13 ;  /* 0x0000000d00107213 */ /* 0x000fe20000000000 */
[--C-:B------:R-:W-:Y:S01]  /*1c70*/  @!P3 IMAD.IADD R14, R14, 0x1, -R0.reuse ;  /* 0x000000010e0eb824 */ /* 0x100fe200078e0a00 */
[----:B------:R-:W-:Y:S01]  /*1c80*/  ISETP.GT.U32.AND P3, PT, R0, R2, PT ;  /* 0x000000020000720c */ /* 0x000fe20003f64070 */
[--C-:B------:R-:W-:Y:S01]  /*1c90*/  @!P0 IMAD.IADD R6, R6, 0x1, -R0.reuse ;  /* 0x0000000106068824 */ /* 0x100fe200078e0a00 */
[----:B------:R-:W-:Y:S01]  /*1ca0*/  ISETP.GE.AND P5, PT, R15, RZ, PT ;  /* 0x000000ff0f00720c */ /* 0x000fe20003fa6270 */
[----:B------:R-:W-:Y:S01]  /*1cb0*/  IMAD.MOV.U32 R12, RZ, RZ, R9 ;  /* 0x000000ffff0c7224 */ /* 0x000fe200078e0009 */
[----:B------:R-:W-:Y:S01]  /*1cc0*/  IABS R15, R15 ;  /* 0x0000000f000f7213 */ /* 0x000fe20000000000 */
[----:B------:R-:W-:Y:S01]  /*1cd0*/  @!P1 IMAD.IADD R4, R4, 0x1, -R0 ;  /* 0x0000000104049824 */ /* 0x000fe200078e0a00 */
[----:B------:R-:W-:Y:S01]  /*1ce0*/  ISETP.GT.U32.AND P0, PT, R0, R6, PT ;  /* 0x000000060000720c */ /* 0x000fe20003f04070 */
[----:B0-----:R-:W-:-:S02]  /*1cf0*/  IMAD.MOV.U32 R3, RZ, RZ, R14 ;  /* 0x000000ffff037224 */ /* 0x001fc400078e000e */
        /* <DEDUP_REMOVED lines=14> */
[----:B------:R-:W-:Y:S01]  /*1de0*/  IMAD.HI.U32 R9, R8, R16, RZ ;  /* 0x0000001008097227 */ /* 0x000fe200078e00ff */
[----:B------:R-:W-:-:S02]  /*1df0*/  ISETP.GE.AND P6, PT, R11, RZ, PT ;  /* 0x000000ff0b00720c */ /* 0x000fc40003fc6270 */
[----:B------:R-:W-:Y:S01]  /*1e00*/  ISETP.GE.AND P0, PT, R13, RZ, PT ;  /* 0x000000ff0d00720c */ /* 0x000fe20003f06270 */
[----:B------:R-:W-:Y:S01]  /*1e10*/  IMAD.MOV R9, RZ, RZ, -R9 ;  /* 0x000000ffff097224 */ /* 0x000fe200078e0a09 */
[C---:B------:R-:W-:Y:S01]  /*1e20*/  LOP3.LUT R11, R7.reuse, 0x184, RZ, 0xfc, !PT ;  /* 0x00000184070b7812 */ /* 0x040fe200078efcff */
[----:B0-----:R-:W-:Y:S02]  /*1e30*/  IMAD.MOV.U32 R12, RZ, RZ, R6 ;  /* 0x000000ffff0c7224 */ /* 0x001fe400078e0006 */
[----:B------:R-:W-:Y:S01]  /*1e40*/  IMAD R10, R0, R9, R16 ;  /* 0x00000009000a7224 */ /* 0x000fe200078e0210 */
[----:B------:R-:W-:Y:S01]  /*1e50*/  LOP3.LUT R9, R7, 0x194, RZ, 0xfc, !PT ;  /* 0x0000019407097812 */ /* 0x000fe200078efcff */
[----:B-1----:R-:W-:Y:S02]  /*1e60*/  IMAD.MOV.U32 R3, RZ, RZ, R4 ;  /* 0x000000ffff037224 */ /* 0x002fe400078e0004 */
[----:B------:R-:W-:Y:S01]  /*1e70*/  @!P2 IMAD.MOV R12, RZ, RZ, -R12 ;  /* 0x000000ffff0ca224 */ /* 0x000fe200078e0a0c */
[----:B------:R-:W-:Y:S01]  /*1e80*/  IABS R13, R9 ;  /* 0x00000009000d7213 */ /* 0x000fe20000000000 */
[----:B------:R-:W-:Y:S01]  /*1e90*/  @!P4 IMAD.MOV R3, RZ, RZ, -R3 ;  /* 0x000000ffff03c224 */ /* 0x000fe200078e0a03 */
[----:B------:R-:W-:Y:S01]  /*1ea0*/  ISETP.GE.AND P2, PT, R9, RZ, PT ;  /* 0x000000ff0900720c */ /* 0x000fe20003f46270 */
[--C-:B------:R-:W-:Y:S01]  /*1eb0*/  @!P3 IMAD.IADD R2, R2, 0x1, -R0.reuse ;  /* 0x000000010202b824 */ /* 0x100fe200078e0a00 */
[----:B------:R-:W-:Y:S01]  /*1ec0*/  STL [R1+0x158], R12 ;  /* 0x0001580c01007387 */ /* 0x000fe20000100800 */
[----:B------:R-:W-:Y:S01]  /*1ed0*/  @!P1 IMAD.IADD R15, R15, 0x1, -R0 ;  /* 0x000000010f0f9824 */ /* 0x000fe200078e0a00 */
[----:B------:R-:W-:Y:S01]  /*1ee0*/  LOP3.LUT R9, R7, 0x190, RZ, 0xfc, !PT ;  /* 0x0000019007097812 */ /* 0x000fe200078efcff */
[----:B------:R-:W-:Y:S01]  /*1ef0*/  IMAD.HI.U32 R4, R8, R13, RZ ;  /* 0x0000000d08047227 */ /* 0x000fe200078e00ff */
[----:B------:R0:W-:Y:S02]  /*1f00*/  STL [R1+0x170], R3 ;  /* 0x0001700301007387 */ /* 0x0001e40000100800 */
[C---:B------:R-:W-:Y:S01]  /*1f10*/  ISETP.GT.U32.AND P1, PT, R0.reuse, R15, PT ;  /* 0x0000000f0000720c */ /* 0x040fe20003f24070 */
[----:B------:R-:W-:Y:S01]  /*1f20*/  IMAD.MOV R4, RZ, RZ, -R4 ;  /* 0x000000ffff047224 */ /* 0x000fe200078e0a04 */
[----:B------:R-:W-:Y:S01]  /*1f30*/  ISETP.GE.AND P3, PT, R9, RZ, PT ;  /* 0x000000ff0900720c */ /* 0x000fe20003f66270 */
[----:B------:R-:W-:Y:S01]  /*1f40*/  VIADD R14, R5, 0x18c ;  /* 0x0000018c050e7836 */ /* 0x000fe20000000000 */
[----:B------:R-:W-:Y:S01]  /*1f50*/  IABS R9, R9 ;  /* 0x0000000900097213 */ /* 0x000fe20000000000 */
        /* <DEDUP_REMOVED lines=15> */
[----:B------:R-:W-:Y:S02]  /*2050*/  IMAD R9, R0, R16, R9 ;  /* 0x0000001000097224 */ /* 0x000fe400078e0209 */
        /* <DEDUP_REMOVED lines=14> */
[----:B------:R-:W-:Y:S02]  /*2140*/  @!P5 IMAD.IADD R9, R9, 0x1, -R0 ;  /* 0x000000010909d824 */ /* 0x000fe400078e0a00 */
        /* <DEDUP_REMOVED lines=44> */
[----:B------:R-:W-:Y:S01]  /*2410*/  STL [R1+0x1bc], R12 ;  /* 0x0001bc0c01007387 */ /* 0x000fe20000100800 */
[--C-:B------:R-:W-:Y:S01]  /*2420*/  @!P2 IMAD.IADD R4, R4, 0x1, -R0.reuse ;  /* 0x000000010404a824 */ /* 0x100fe200078e0a00 */
[----:B------:R-:W-:Y:S01]  /*2430*/  ISETP.GT.U32.AND P2, PT, R0, R15, PT ;  /* 0x0000000f0000720c */ /* 0x000fe20003f44070 */
[----:B------:R-:W-:Y:S01]  /*2440*/  @!P1 IMAD.IADD R6, R6, 0x1, -R0 ;  /* 0x0000000106069824 */ /* 0x000fe200078e0a00 */
[----:B------:R0:W-:Y:S01]  /*2450*/  STL [R1+0x1b8], R3 ;  /* 0x0001b80301007387 */ /* 0x0001e20000100800 */
[----:B------:R-:W-:Y:S01]  /*2460*/  IMAD.HI.U32 R9, R8, R16, RZ ;  /* 0x0000001008097227 */ /* 0x000fe200078e00ff */
[----:B------:R-:W-:-:S02]  /*2470*/  ISETP.GE.AND P4, PT, R10, RZ, PT ;  /* 0x000000ff0a00720c */ /* 0x000fc40003f86270 */
[----:B------:R-:W-:Y:S01]  /*2480*/  ISETP.GE.AND P1, PT, R13, RZ, PT ;  /* 0x000000ff0d00720c */ /* 0x000fe20003f26270 */
[----:B------:R-:W-:Y:S02]  /*2490*/  IMAD.MOV.U32 R11, RZ, RZ, R6 ;  /* 0x000000ffff0b7224 */ /* 0x000fe400078e0006 */
[----:B------:R-:W-:Y:S02]  /*24a0*/  IMAD.MOV R9, RZ, RZ, -R9 ;  /* 0x000000ffff097224 */ /* 0x000fe400078e0a09 */
[----:B------:R-:W-:Y:S02]  /*24b0*/  @!P0 IMAD.MOV R11, RZ, RZ, -R11 ;  /* 0x000000ffff0b8224 */ /* 0x000fe400078e0a0b */
[----:B0-----:R-:W-:Y:S02]  /*24c0*/  IMAD.MOV.U32 R3, RZ, RZ, R4 ;  /* 0x000000ffff037224 */ /* 0x001fe400078e0004 */
[----:B------:R-:W-:Y:S01]  /*24d0*/  IMAD R10, R0, R9, R16 ;  /* 0x00000009000a7224 */ /* 0x000fe200078e0210 */
[----:B------:R-:W-:Y:S01]  /*24e0*/  LOP3.LUT R9, R7, 0x174, RZ, 0xfc, !PT ;  /* 0x0000017407097812 */ /* 0x000fe200078efcff */
[----:B------:R-:W-:Y:S01]  /*24f0*/  @!P3 IMAD.MOV R3, RZ, RZ, -R3 ;  /* 0x000000ffff03b224 */ /* 0x000fe200078e0a03 */
[----:B------:R-:W-:Y:S01]  /*2500*/  STL [R1+0x198], R11 ;  /* 0x0001980b01007387 */ /* 0x000fe20000100800 */
[--C-:B------:R-:W-:Y:S01]  /*2510*/  @!P6 IMAD.IADD R2, R2, 0x1, -R0.reuse ;  /* 0x000000010202e824 */ /* 0x100fe200078e0a00 */
[----:B------:R-:W-:Y:S01]  /*2520*/  IABS R13, R9 ;  /* 0x00000009000d7213 */ /* 0x000fe20000000000 */
[----:B------:R-:W-:Y:S01]  /*2530*/  @!P2 IMAD.IADD R15, R15, 0x1, -R0 ;  /* 0x000000010f0fa824 */ /* 0x000fe200078e0a00 */
[----:B------:R0:W-:Y:S01]  /*2540*/  STL [R1+0x1b0], R3 ;  /* 0x0001b00301007387 */ /* 0x0001e20000100800 */
[----:B------:R-:W-:Y:S01]  /*2550*/  ISETP.GE.AND P0, PT, R9, RZ, PT ;  /* 0x000000ff0900720c */ /* 0x000fe20003f06270 */
[----:B------:R-:W-:Y:S01]  /*2560*/  VIADD R14, R5, 0x16c ;  /* 0x0000016c050e7836 */ /* 0x000fe20000000000 */
[----:B------:R-:W-:Y:S01]  /*2570*/  LOP3.LUT R9, R7, 0x170, RZ, 0xfc, !PT ;  /* 0x0000017007097812 */ /* 0x000fe200078efcff */
[----:B------:R-:W-:Y:S01]  /*2580*/  IMAD.HI.U32 R4, R8, R13, RZ ;  /* 0x0000000d08047227 */ /* 0x000fe200078e00ff */
[----:B------:R-:W-:-:S02]  /*2590*/  ISETP.GT.U32.AND P2, PT, R0, R15, PT ;  /* 0x0000000f0000720c */ /* 0x000fc40003f44070 */
[----:B------:R-:W-:Y:S01]  /*25a0*/  ISETP.GE.AND P6, PT, R9, RZ, PT ;  /* 0x000000ff0900720c */ /* 0x000fe20003fc6270 */
[----:B------:R-:W-:Y:S01]  /*25b0*/  IMAD.MOV R4, RZ, RZ, -R4 ;  /* 0x000000ffff047224 */ /* 0x000fe200078e0a04 */
[----:B------:R-:W-:Y:S01]  /*25c0*/  IABS R9, R9 ;  /* 0x0000000900097213 */ /* 0x000fe20000000000 */
[----:B0-----:R-:W-:Y:S01]  /*25d0*/  IMAD.MOV.U32 R3, RZ, RZ, R2 ;  /* 0x000000ffff037224 */ /* 0x001fe200078e0002 */
[----:B------:R-:W-:Y:S01]  /*25e0*/  ISETP.GE.AND P3, PT, R14, RZ, PT ;  /* 0x000000ff0e00720c */ /* 0x000fe20003f66270 */
[C---:B------:R-:W-:Y:S01]  /*25f0*/  IMAD R13, R0.reuse, R4, R13 ;  /* 0x00000004000d7224 */ /* 0x040fe200078e020d */
[----:B------:R-:W-:Y:S01]  /*2600*/  IABS R14, R14 ;  /* 0x0000000e000e7213 */ /* 0x000fe20000000000 */
[----:B------:R-:W-:Y:S01]  /*2610*/  @!P4 IMAD.MOV R3, RZ, RZ, -R3 ;  /* 0x000000ffff03c224 */ /* 0x000fe200078e0a03 */
[----:B------:R-:W-:Y:S01]  /*2620*/  ISETP.GT.U32.AND P4, PT, R0, R10, PT ;  /* 0x0000000a0000720c */ /* 0x000fe20003f84070 */
[----:B------:R-:W-:Y:S01]  /*2630*/  IMAD.HI.U32 R16, R8, R9, RZ ;  /* 0x0000000908107227 */ /* 0x000fe200078e00ff */
[----:B------:R-:W-:-:S02]  /*2640*/  LOP3.LUT R11, R7, 0x164, RZ, 0xfc, !PT ;  /* 0x00000164070b7812 */ /* 0x000fc400078efcff */
[----:B------:R0:W-:Y:S01]  /*2650*/  STL [R1+0x1b4], R3 ;  /* 0x0001b40301007387 */ /* 0x0001e20000100800 */
[----:B------:R-:W-:Y:S01]  /*2660*/  @!P2 IMAD.IADD R15, R15, 0x1, -R0 ;  /* 0x000000010f0fa824 */ /* 0x000fe200078e0a00 */
[----:B------:R-:W-:Y:S01]  /*2670*/  ISETP.GT.U32.AND P2, PT, R0, R13, PT ;  /* 0x0000000d0000720c */ /* 0x000fe20003f44070 */
[----:B------:R-:W-:Y:S01]  /*2680*/  IMAD.MOV R16, RZ, RZ, -R16 ;  /* 0x000000ffff107224 */ /* 0x000fe200078e0a10 */
[----:B------:R-:W-:Y:S01]  /*2690*/  LOP3.LUT R2, R7, 0x168, RZ, 0xfc, !PT ;  /* 0x0000016807027812 */ /* 0x000fe200078efcff */
[----:B------:R-:W-:Y:S01]  /*26a0*/  IMAD.HI.U32 R17, R8, R14, RZ ;  /* 0x0000000e08117227 */ /* 0x000fe200078e00ff */
[----:B------:R-:W-:Y:S02]  /*26b0*/  IABS R4, R11 ;  /* 0x0000000b00047213 */ /* 0x000fe40000000000 */
[----:B------:R-:W-:Y:S01]  /*26c0*/  IABS R6, R2 ;  /* 0x0000000200067213 */ /* 0x000fe20000000000 */
[----:B------:R-:W-:Y:S02]  /*26d0*/  @!P4 IMAD.IADD R10, R10, 0x1, -R0 ;  /* 0x000000010a0ac824 */ /* 0x000fe400078e0a00 */
[----:B------:R-:W-:-:S02]  /*26e0*/  IMAD R9, R0, R16, R9 ;  /* 0x0000001000097224 */ /* 0x000fc400078e0209 */
[----:B0-----:R-:W-:Y:S01]  /*26f0*/  IMAD.MOV.U32 R3, RZ, RZ, R15 ;  /* 0x000000ffff037224 */ /* 0x001fe200078e000f */
[C---:B------:R-:W-:Y:S01]  /*2700*/  ISETP.GT.U32.AND P4, PT, R0.reuse, R10, PT ;  /* 0x0000000a0000720c */ /* 0x040fe20003f84070 */
[----:B------:R-:W-:Y:S02]  /*2710*/  IMAD.MOV R17, RZ, RZ, -R17 ;  /* 0x000000ffff117224 */ /* 0x000fe400078e0a11 */
[----:B------:R-:W-:Y:S01]  /*2720*/  @!P5 IMAD.MOV R3, RZ, RZ, -R3 ;  /* 0x000000ffff03d224 */ /* 0x000fe200078e0a03 */
[C---:B------:R-:W-:Y:S01]  /*2730*/  ISETP.GT.U32.AND P5, PT, R0.reuse, R9, PT ;  /* 0x000000090000720c */ /* 0x040fe20003fa4070 */
[----:B------:R-:W-:Y:S02]  /*2740*/  @!P2 IMAD.IADD R13, R13, 0x1, -R0 ;  /* 0x000000010d0da824 */ /* 0x000fe400078e0a00 */
        /* <DEDUP_REMOVED lines=9> */
[--C-:B------:R-:W-:Y:S02]  /*27e0*/  @!P5 IMAD.IADD R9, R9, 0x1, -R0.reuse ;  /* 0x000000010909d824 */ /* 0x100fe400078e0a00 */
[----:B------:R-:W-:Y:S01]  /*27f0*/  @!P1 IMAD.MOV R3, RZ, RZ, -R3 ;  /* 0x000000ffff039224 */ /* 0x000fe200078e0a03 */
[----:B------:R-:W-:Y:S01]  /*2800*/  IABS R17, R10 ;  /* 0x0000000a00117213 */ /* 0x000fe20000000000 */
[----:B------:R-:W-:Y:S01]  /*2810*/  IMAD.MOV R15, RZ, RZ, -R15 ;  /* 0x000000ffff0f7224 */ /* 0x000fe200078e0a0f */
[----:B------:R-:W-:Y:S01]  /*2820*/  ISETP.GT.U32.AND P1, PT, R0, R9, PT ;  /* 0x000000090000720c */ /* 0x000fe20003f24070 */
[----:B------:R-:W-:Y:S01]  /*2830*/  @!P2 IMAD.IADD R13, R13, 0x1, -R0 ;  /* 0x000000010d0da824 */ /* 0x000fe200078e0a00 */
[----:B------:R0:W-:Y:S01]  /*2840*/  STL [R1+0x1a4], R3 ;  /* 0x0001a40301007387 */ /* 0x0001e20000100800 */
[----:B------:R-:W-:-:S02]  /*2850*/  IMAD.MOV R16, RZ, RZ, -R16 ;  /* 0x000000ffff107224 */ /* 0x000fc400078e0a10 */
[----:B------:R-:W-:Y:S02]  /*2860*/  @!P4 IMAD.IADD R14, R14, 0x1, -R0 ;  /* 0x000000010e0ec824 */ /* 0x000fe400078e0a00 */
        /* <DEDUP_REMOVED lines=96> */
[----:B------:R-:W-:Y:S01]  /*2e70*/  IMAD.MOV R15, RZ, RZ, -R15 ;  /* 0x000000ffff0f7224 */ /* 0x000fe200078e0a0f */
[----:B------:R-:W-:Y:S01]  /*2e80*/  ISETP.GT.U32.AND P5, PT, R0, R9, PT ;  /* 0x000000090000720c */ /* 0x000fe20003fa4070 */
[----:B------:R-:W-:Y:S01]  /*2e90*/  @!P2 IMAD.MOV R3, RZ, RZ, -R3 ;  /* 0x000000ffff03a224 */ /* 0x000fe200078e0a03 */
[----:B------:R-:W-:Y:S01]  /*2ea0*/  IABS R17, R11 ;  /* 0x0000000b00117213 */ /* 0x000fe20000000000 */
[----:B------:R-:W-:-:S02]  /*2eb0*/  @!P0 IMAD.IADD R13, R13, 0x1, -R0 ;  /* 0x000000010d0d8824 */ /* 0x000fc400078e0a00 */
[----:B------:R-:W-:Y:S01]  /*2ec0*/  IMAD.MOV R16, RZ, RZ, -R16 ;  /* 0x000000ffff107224 */ /* 0x000fe200078e0a10 */
[----:B------:R0:W-:Y:S01]  /*2ed0*/  STL [R1+0x184], R3 ;  /* 0x0001840301007387 */ /* 0x0001e20000100800 */
        /* <DEDUP_REMOVED lines=75> */
[----:B------:R-:W-:Y:S01]  /*3390*/  IABS R4, R10 ;  /* 0x0000000a00047213 */ /* 0x000fe20000000000 */
[----:B------:R-:W-:Y:S01]  /*33a0*/  IMAD.HI.U32 R17, R8, R14, RZ ;  /* 0x0000000e08117227 */ /* 0x000fe200078e00ff */
[----:B------:R-:W-:-:S03]  /*33b0*/  LOP3.LUT R2, R7, 0x128, RZ, 0xfc, !PT ;  /* 0x0000012807027812 */ /* 0x000fc600078efcff */
[--C-:B------:R-:W-:Y:S01]  /*33c0*/  @!P6 IMAD.IADD R11, R11, 0x1, -R0.reuse ;  /* 0x000000010b0be824 */ /* 0x100fe200078e0a00 */
[----:B------:R-:W-:Y:S01]  /*33d0*/  IABS R6, R2 ;  /* 0x0000000200067213 */ /* 0x000fe20000000000 */
        /* <DEDUP_REMOVED lines=11> */
[--C-:B------:R-:W-:Y:S01]  /*3490*/  @!P6 IMAD.IADD R11, R11, 0x1, -R0.reuse ;  /* 0x000000010b0be824 */ /* 0x100fe200078e0a00 */
[----:B------:R-:W-:Y:S01]  /*34a0*/  ISETP.GT.U32.AND P6, PT, R0, R14, PT ;  /* 0x0000000e0000720c */ /* 0x000fe20003fc4070 */
[----:B------:R-:W-:Y:S02]  /*34b0*/  IMAD.MOV R15, RZ, RZ, -R15 ;  /* 0x000000ffff0f7224 */ /* 0x000fe400078e0a0f */
[----:B------:R-:W-:Y:S02]  /*34c0*/  @!P2 IMAD.IADD R9, R9, 0x1, -R0 ;  /* 0x000000010909a824 */ /* 0x000fe400078e0a00 */
[----:B0-----:R-:W-:Y:S01]  /*34d0*/  IMAD.MOV.U32 R3, RZ, RZ, R11 ;  /* 0x000000ffff037224 */ /* 0x001fe200078e000b */
[----:B------:R-:W-:Y:S01]  /*34e0*/  LOP3.LUT R11, R7, 0x120, RZ, 0xfc, !PT ;  /* 0x00000120070b7812 */ /* 0x000fe200078efcff */
[----:B------:R-:W-:-:S03]  /*34f0*/  IMAD.HI.U32 R16, R8, R6, RZ ;  /* 0x0000000608107227 */ /* 0x000fc600078e00ff */
[----:B------:R-:W-:Y:S01]  /*3500*/  IABS R17, R11 ;  /* 0x0000000b00117213 */ /* 0x000fe20000000000 */
[----:B------:R-:W-:Y:S01]  /*3510*/  @!P0 IMAD.MOV R3, RZ, RZ, -R3 ;  /* 0x000000ffff038224 */ /* 0x000fe200078e0a03 */
[----:B------:R-:W-:Y:S01]  /*3520*/  ISETP.GT.U32.AND P0, PT, R0, R9, PT ;  /* 0x000000090000720c */ /* 0x000fe20003f04070 */
[--C-:B------:R-:W-:Y:S02]  /*3530*/  @!P1 IMAD.IADD R13, R13, 0x1, -R0.reuse ;  /* 0x000000010d0d9824 */ /* 0x100fe400078e0a00 */
[----:B------:R-:W-:Y:S01]  /*3540*/  @!P6 IMAD.IADD R14, R14, 0x1, -R0 ;  /* 0x000000010e0ee824 */ /* 0x000fe200078e0a00 */
[----:B------:R0:W-:Y:S01]  /*3550*/  STL [R1+0x14c], R3 ;  /* 0x00014c0301007387 */ /* 0x0001e20000100800 */
[C---:B------:R-:W-:Y:S02]  /*3560*/  IMAD R4, R0.reuse, R15, R4 ;  /* 0x0000000f00047224 */ /* 0x040fe400078e0204 */
[----:B------:R-:W-:Y:S01]  /*3570*/  IMAD.MOV R16, RZ, RZ, -R16 ;  /* 0x000000ffff107224 */ /* 0x000fe200078e0a10 */
[----:B------:R-:W-:Y:S01]  /*3580*/  ISETP.GT.U32.AND P6, PT, R0, R14, PT ;  /* 0x0000000e0000720c */ /* 0x000fe20003fc4070 */
[----:B------:R-:W-:-:S04]  /*3590*/  IMAD.HI.U32 R18, R8, R17, RZ ;  /* 0x0000001108127227 */ /* 0x000fc800078e00ff */
[C---:B------:R-:W-:Y:S02]  /*35a0*/  IMAD R6, R0.reuse, R16, R6 ;  /* 0x0000001000067224 */ /* 0x040fe400078e0206 */
[----:B0-----:R-:W-:Y:S01]  /*35b0*/  IMAD.MOV.U32 R3, RZ, RZ, R13 ;  /* 0x000000ffff037224 */ /* 0x001fe200078e000d */
[----:B------:R-:W-:Y:S01]  /*35c0*/  LOP3.LUT R13, R7, 0x118, RZ, 0xfc, !PT ;  /* 0x00000118070d7812 */ /* 0x000fe200078efcff */
[----:B------:R-:W-:Y:S01]  /*35d0*/  IMAD.MOV R18, RZ, RZ, -R18 ;  /* 0x000000ffff127224 */ /* 0x000fe200078e0a12 */
[C---:B------:R-:W-:Y:S01]  /*35e0*/  ISETP.GT.U32.AND P1, PT, R0.reuse, R6, PT ;  /* 0x000000060000720c */ /* 0x040fe20003f24070 */
[----:B------:R-:W-:Y:S01]  /*35f0*/  @!P5 IMAD.MOV R3, RZ, RZ, -R3 ;  /* 0x000000ffff03d224 */ /* 0x000fe200078e0a03 */
[----:B------:R-:W-:Y:S01]  /*3600*/  ISETP.GT.U32.AND P5, PT, R0, R4, PT ;  /* 0x000000040000720c */ /* 0x000fe20003fa4070 */
[--C-:B------:R-:W-:Y:S01]  /*3610*/  @!P0 IMAD.IADD R9, R9, 0x1, -R0.reuse ;  /* 0x0000000109098824 */ /* 0x100fe200078e0a00 */
[----:B------:R-:W-:Y:S01]  /*3620*/  ISETP.GE.AND P0, PT, R2, RZ, PT ;  /* 0x000000ff0200720c */ /* 0x000fe20003f06270 */
[----:B------:R-:W-:Y:S01]  /*3630*/  IMAD R2, R0, R18, R17 ;  /* 0x0000001200027224 */ /* 0x000fe200078e0211 */
[----:B------:R-:W-:Y:S01]  /*3640*/  IABS R16, R13 ;  /* 0x0000000d00107213 */ /* 0x000fe20000000000 */
[----:B------:R-:W-:Y:S01]  /*3650*/  VIADD R15, R5, 0x11c ;  /* 0x0000011c050f7836 */ /* 0x000fe20000000000 */
[----:B------:R0:W-:Y:S01]  /*3660*/  STL [R1+0x150], R3 ;  /* 0x0001500301007387 */ /* 0x0001e20000100800 */
[--C-:B------:R-:W-:Y:S01]  /*3670*/  @!P6 IMAD.IADD R14, R14, 0x1, -R0.reuse ;  /* 0x000000010e0ee824 */ /* 0x100fe200078e0a00 */
[----:B------:R-:W-:Y:S01]  /*3680*/  ISETP.GT.U32.AND P6, PT, R0, R2, PT ;  /* 0x000000020000720c */ /* 0x000fe20003fc4070 */
[----:B------:R-:W-:Y:S01]  /*3690*/  IMAD.MOV.U32 R12, RZ, RZ, R9 ;  /* 0x000000ffff0c7224 */ /* 0x000fe200078e0009 */
[----:B------:R-:W-:Y:S01]  /*36a0*/  ISETP.GE.AND P2, PT, R15, RZ, PT ;  /* 0x000000ff0f00720c */ /* 0x000fe20003f46270 */
[--C-:B------:R-:W-:Y:S01]  /*36b0*/  @!P1 IMAD.IADD R6, R6, 0x1, -R0.reuse ;  /* 0x0000000106069824 */ /* 0x100fe200078e0a00 */
[----:B------:R-:W-:Y:S01]  /*36c0*/  IABS R15, R15 ;  /* 0x0000000f000f7213 */ /* 0x000fe20000000000 */
[----:B------:R-:W-:-:S02]  /*36d0*/  @!P5 IMAD.IADD R4, R4, 0x1, -R0 ;  /* 0x000000010404d824 */ /* 0x000fc400078e0a00 */
[----:B------:R-:W-:Y:S01]  /*36e0*/  IMAD.HI.U32 R9, R8, R16, RZ ;  /* 0x0000001008097227 */ /* 0x000fe200078e00ff */
[C---:B------:R-:W-:Y:S02]  /*36f0*/  ISETP.GT.U32.AND P1, PT, R0.reuse, R6, PT ;  /* 0x000000060000720c */ /* 0x040fe40003f24070 */
[----:B------:R-:W-:Y:S01]  /*3700*/  ISETP.GT.U32.AND P5, PT, R0, R4, PT ;  /* 0x000000040000720c */ /* 0x000fe20003fa4070 */
[----:B------:R-:W-:-:S04]  /*3710*/  IMAD.HI.U32 R17, R8, R15, RZ ;  /* 0x0000000f08117227 */ /* 0x000fc800078e00ff */
[----:B------:R-:W-:Y:S02]  /*3720*/  IMAD.MOV R17, RZ, RZ, -R17 ;  /* 0x000000ffff117224 */ /* 0x000fe400078e0a11 */
[----:B------:R-:W-:Y:S02]  /*3730*/  @!P6 IMAD.IADD R2, R2, 0x1, -R0 ;  /* 0x000000010202e824 */ /* 0x000fe400078e0a00 */
[C---:B------:R-:W-:Y:S02]  /*3740*/  IMAD R15, R0.reuse, R17, R15 ;  /* 0x00000011000f7224 */ /* 0x040fe400078e020f */
[----:B0-----:R-:W-:Y:S01]  /*3750*/  IMAD.MOV.U32 R3, RZ, RZ, R14 ;  /* 0x000000ffff037224 */ /* 0x001fe200078e000e */
[----:B------:R-:W-:Y:S01]  /*3760*/  ISETP.GT.U32.AND P6, PT, R0, R2, PT ;  /* 0x000000020000720c */ /* 0x000fe20003fc4070 */
[----:B------:R-:W-:Y:S01]  /*3770*/  @!P5 IMAD.IADD R4, R4, 0x1, -R0 ;  /* 0x000000010404d824 */ /* 0x000fe200078e0a00 */
[----:B------:R-:W-:Y:S01]  /*3780*/  ISETP.GT.U32.AND P5, PT, R0, R15, PT ;  /* 0x0000000f0000720c */ /* 0x000fe20003fa4070 */
[----:B------:R-:W-:Y:S01]  /*3790*/  @!P3 IMAD.MOV R12, RZ, RZ, -R12 ;  /* 0x000000ffff0cb224 */ /* 0x000fe200078e0a0c */
[----:B------:R-:W-:Y:S01]  /*37a0*/  ISETP.GE.AND P3, PT, R10, RZ, PT ;  /* 0x000000ff0a00720c */ /* 0x000fe20003f66270 */
[----:B------:R-:W-:Y:S01]  /*37b0*/  IMAD.MOV R9, RZ, RZ, -R9 ;  /* 0x000000ffff097224 */ /* 0x000fe200078e0a09 */
[----:B------:R-:W-:Y:S01]  /*37c0*/  LOP3.LUT R14, R7, 0x104, RZ, 0xfc, !PT ;  /* 0x00000104070e7812 */ /* 0x000fe200078efcff */
[----:B------:R-:W-:Y:S01]  /*37d0*/  @!P4 IMAD.MOV R3, RZ, RZ, -R3 ;  /* 0x000000ffff03c224 */ /* 0x000fe200078e0a03 */
[----:B------:R-:W-:Y:S01]  /*37e0*/  STL [R1+0x148], R12 ;  /* 0x0001480c01007387 */ /* 0x000fe20000100800 */
[----:B------:R-:W-:Y:S01]  /*37f0*/  @!P1 IMAD.IADD R6, R6, 0x1, -R0 ;  /* 0x0000000106069824 */ /* 0x000fe200078e0a00 */
[----:B------:R-:W-:Y:S01]  /*3800*/  ISETP.GE.AND P4, PT, R11, RZ, PT ;  /* 0x000000ff0b00720c */ /* 0x000fe20003f86270 */
[----:B------:R-:W-:Y:S01]  /*3810*/  IMAD R16, R0, R9, R16 ;  /* 0x0000000900107224 */ /* 0x000fe200078e0210 */
[----:B------:R-:W-:Y:S01]  /*3820*/  LOP3.LUT R9, R7, 0x114, RZ, 0xfc, !PT ;  /* 0x0000011407097812 */ /* 0x000fe200078efcff */
[----:B------:R0:W-:Y:S01]  /*3830*/  STL [R1+0x144], R3 ;  /* 0x0001440301007387 */ /* 0x0001e20000100800 */
[----:B------:R-:W-:Y:S01]  /*3840*/  IMAD.MOV.U32 R10, RZ, RZ, R6 ;  /* 0x000000ffff0a7224 */ /* 0x000fe200078e0006 */
[----:B------:R-:W-:Y:S01]  /*3850*/  ISETP.GE.AND P1, PT, R13, RZ, PT ;  /* 0x000000ff0d00720c */ /* 0x000fe20003f26270 */
[--C-:B------:R-:W-:Y:S01]  /*3860*/  @!P6 IMAD.IADD R2, R2, 0x1, -R0.reuse ;  /* 0x000000010202e824 */ /* 0x100fe200078e0a00 */
[C---:B------:R-:W-:Y:S01]  /*3870*/  ISETP.GT.U32.AND P6, PT, R0.reuse, R16, PT ;  /* 0x000000100000720c */ /* 0x040fe20003fc4070 */
[----:B------:R-:W-:Y:S01]  /*3880*/  @!P5 IMAD.IADD R15, R15, 0x1, -R0 ;  /* 0x000000010f0fd824 */ /* 0x000fe200078e0a00 */
[----:B------:R-:W-:Y:S01]  /*3890*/  IABS R17, R9 ;  /* 0x0000000900117213 */ /* 0x000fe20000000000 */
[----:B------:R-:W-:Y:S01]  /*38a0*/  @!P0 IMAD.MOV R10, RZ, RZ, -R10 ;  /* 0x000000ffff0a8224 */ /* 0x000fe200078e0a0a */
[----:B------:R-:W-:Y:S01]  /*38b0*/  ISETP.GE.AND P0, PT, R9, RZ, PT ;  /* 0x000000ff0900720c */ /* 0x000fe20003f06270 */
[----:B------:R-:W-:Y:S01]  /*38c0*/  VIADD R13, R5, 0x10c ;  /* 0x0000010c050d7836 */ /* 0x000fe20000000000 */
[----:B------:R-:W-:Y:S01]  /*38d0*/  ISETP.GT.U32.AND P5, PT, R0, R15, PT ;  /* 0x0000000f0000720c */ /* 0x000fe20003fa4070 */
[----:B0-----:R-:W-:Y:S01]  /*38e0*/  IMAD.MOV.U32 R3, RZ, RZ, R4 ;  /* 0x000000ffff037224 */ /* 0x001fe200078e0004 */
[----:B------:R-:W-:Y:S01]  /*38f0*/  STL [R1+0xf4], R10 ;  /* 0x0000f40a01007387 */ /* 0x000fe20000100800 */
[----:B------:R-:W-:Y:S01]  /*3900*/  IMAD.HI.U32 R4, R8, R17, RZ ;  /* 0x0000001108047227 */ /* 0x000fe200078e00ff */
[----:B------:R-:W-:-:S03]  /*3910*/  LOP3.LUT R9, R7, 0x110, RZ, 0xfc, !PT ;  /* 0x0000011007097812 */ /* 0x000fc600078efcff */
[----:B------:R-:W-:Y:S01]  /*3920*/  @!P3 IMAD.MOV R3, RZ, RZ, -R3 ;  /* 0x000000ffff03b224 */ /* 0x000fe200078e0a03 */
[----:B------:R-:W-:Y:S01]  /*3930*/  IABS R6, R9 ;  /* 0x0000000900067213 */ /* 0x000fe20000000000 */
[--C-:B------:R-:W-:Y:S01]  /*3940*/  @!P6 IMAD.IADD R16, R16, 0x1, -R0.reuse ;  /* 0x000000011010e824 */ /* 0x100fe200078e0a00 */
[----:B------:R-:W-:Y:S02]  /*3950*/  ISETP.GE.AND P3, PT, R13, RZ, PT ;  /* 0x000000ff0d00720c */ /* 0x000fe40003f66270 */
[----:B------:R0:W-:Y:S01]  /*3960*/  STL [R1+0x138], R3 ;  /* 0x0001380301007387 */ /* 0x0001e20000100800 */
[----:B------:R-:W-:Y:S01]  /*3970*/  @!P5 IMAD.IADD R15, R15, 0x1, -R0 ;  /* 0x000000010f0fd824 */ /* 0x000fe200078e0a00 */
[----:B------:R-:W-:Y:S02]  /*3980*/  ISETP.GT.U32.AND P6, PT, R0, R16, PT ;  /* 0x000000100000720c */ /* 0x000fe40003fc4070 */
[----:B------:R-:W-:Y:S01]  /*3990*/  IABS R13, R13 ;  /* 0x0000000d000d7213 */ /* 0x000fe20000000000 */
[----:B0-----:R-:W-:-:S02]  /*39a0*/  IMAD.MOV.U32 R3, RZ, RZ, R2 ;  /* 0x000000ffff037224 */ /* 0x001fc400078e0002 */
[----:B------:R-:W-:Y:S02]  /*39b0*/  IMAD.MOV R2, RZ, RZ, -R4 ;  /* 0x000000ffff027224 */ /* 0x000fe400078e0a04 */
[----:B------:R-:W-:-:S04]  /*39c0*/  IMAD.HI.U32 R4, R8, R6, RZ ;  /* 0x0000000608047227 */ /* 0x000fc800078e00ff */
[C---:B------:R-:W-:Y:S02]  /*39d0*/  IMAD R17, R0.reuse, R2, R17 ;  /* 0x0000000200117224 */ /* 0x040fe400078e0211 */
[----:B------:R-:W-:Y:S02]  /*39e0*/  IMAD.MOV R4, RZ, RZ, -R4 ;  /* 0x000000ffff047224 */ /* 0x000fe400078e0a04 */
[----:B------:R-:W-:Y:S01]  /*39f0*/  @!P4 IMAD.MOV R3, RZ, RZ, -R3 ;  /* 0x000000ffff03c224 */ /* 0x000fe200078e0a03 */
[C---:B------:R-:W-:Y:S01]  /*3a00*/  ISETP.GT.U32.AND P5, PT, R0.reuse, R17, PT ;  /* 0x000000110000720c */ /* 0x040fe20003fa4070 */
[----:B------:R-:W-:Y:S01]  /*3a10*/  IMAD R6, R0, R4, R6 ;  /* 0x0000000400067224 */ /* 0x000fe200078e0206 */
[----:B------:R-:W-:Y:S01]  /*3a20*/  ISETP.GE.AND P4, PT, R9, RZ, PT ;  /* 0x000000ff0900720c */ /* 0x000fe20003f86270 */
[----:B------:R-:W-:Y:S01]  /*3a30*/  IMAD.HI.U32 R2, R8, R13, RZ ;  /* 0x0000000d08027227 */ /* 0x000fe200078e00ff */
[C---:B------:R-:W-:Y:S01]  /*3a40*/  LOP3.LUT R9, R7.reuse, 0x108, RZ, 0xfc, !PT ;  /* 0x0000010807097812 */ /* 0x040fe200078efcff */
[----:B------:R0:W-:Y:S01]  /*3a50*/  STL [R1+0x13c], R3 ;  /* 0x00013c0301007387 */ /* 0x0001e20000100800 */
[----:B------:R-:W-:Y:S01]  /*3a60*/  LOP3.LUT R4, R7, 0x100, RZ, 0xfc, !PT ;  /* 0x0000010007047812 */ /* 0x000fe200078efcff */
[----:B------:R-:W-:Y:S01]  /*3a70*/  @!P6 IMAD.IADD R16, R16, 0x1, -R0 ;  /* 0x000000011010e824 */ /* 0x000fe200078e0a00 */
[----:B------:R-:W-:Y:S01]  /*3a80*/  ISETP.GT.U32.AND P6, PT, R0, R6, PT ;  /* 0x000000060000720c */ /* 0x000fe20003fc4070 */
[----:B------:R-:W-:Y:S01]  /*3a90*/  IMAD.MOV R2, RZ, RZ, -R2 ;  /* 0x000000ffff027224 */ /* 0x000fe200078e0a02 */
[----:B------:R-:W-:-:S02]  /*3aa0*/  IABS R11, R9 ;  /* 0x00000009000b7213 */ /* 0x000fc40000000000 */
[----:B------:R-:W-:Y:S01]  /*3ab0*/  IABS R10, R4 ;  /* 0x00000004000a7213 */ /* 0x000fe20000000000 */
[----:B------:R-:W-:Y:S02]  /*3ac0*/  @!P5 IMAD.IADD R17, R17, 0x1, -R0 ;  /* 0x000000011111d824 */ /* 0x000fe400078e0a00 */
[C---:B------:R-:W-:Y:S01]  /*3ad0*/  IMAD R13, R0.reuse, R2, R13 ;  /* 0x00000002000d7224 */ /* 0x040fe200078e020d */
[----:B------:R-:W-:Y:S01]  /*3ae0*/  IABS R2, R14 ;  /* 0x0000000e00027213 */ /* 0x000fe20000000000 */
[----:B0-----:R-:W-:Y:S01]  /*3af0*/  IMAD.MOV.U32 R3, RZ, RZ, R15 ;  /* 0x000000ffff037224 */ /* 0x001fe200078e000f */
[----:B------:R-:W-:Y:S01]  /*3b00*/  ISETP.GT.U32.AND P5, PT, R0, R17, PT ;  /* 0x000000110000720c */ /* 0x000fe20003fa4070 */
[----:B------:R-:W-:-:S04]  /*3b10*/  IMAD.HI.U32 R15, R8, R11, RZ ;  /* 0x0000000b080f7227 */ /* 0x000fc800078e00ff */
[----:B------:R-:W-:Y:S01]  /*3b20*/  @!P2 IMAD.MOV R3, RZ, RZ, -R3 ;  /* 0x000000ffff03a224 */ /* 0x000fe200078e0a03 */
[----:B------:R-:W-:Y:S01]  /*3b30*/  ISETP.GT.U32.AND P2, PT, R0, R13, PT ;  /* 0x0000000d0000720c */ /* 0x000fe20003f44070 */
[----:B------:R-:W-:Y:S02]  /*3b40*/  IMAD.MOV R15, RZ, RZ, -R15 ;  /* 0x000000ffff0f7224 */ /* 0x000fe400078e0a0f */
[--C-:B------:R-:W-:Y:S01]  /*3b50*/  @!P6 IMAD.IADD R6, R6, 0x1, -R0.reuse ;  /* 0x000000010606e824 */ /* 0x100fe200078e0a00 */
[----:B------:R0:W-:Y:S01]  /*3b60*/  STL [R1+0x134], R3 ;  /* 0x0001340301007387 */ /* 0x0001e20000100800 */
[C---:B------:R-:W-:Y:S02]  /*3b70*/  IMAD R11, R0.reuse, R15, R11 ;  /* 0x0000000f000b7224 */ /* 0x040fe400078e020b */
[----:B------:R-:W-:Y:S01]  /*3b80*/  @!P5 IMAD.IADD R17, R17, 0x1, -R0 ;  /* 0x000000011111d824 */ /* 0x000fe200078e0a00 */
[----:B------:R-:W-:Y:S01]  /*3b90*/  ISETP.GT.U32.AND P6, PT, R0, R6, PT ;  /* 0x000000060000720c */ /* 0x000fe20003fc4070 */
[----:B------:R-:W-:Y:S01]  /*3ba0*/  IMAD.HI.U32 R15, R8, R10, RZ ;  /* 0x0000000a080f7227 */ /* 0x000fe200078e00ff */
[----:B------:R-:W-:-:S03]  /*3bb0*/  ISETP.GT.U32.AND P5, PT, R0, R11, PT ;  /* 0x0000000b0000720c */ /* 0x000fc60003fa4070 */
[----:B------:R-:W-:Y:S02]  /*3bc0*/  @!P2 IMAD.IADD R13, R13, 0x1, -R0 ;  /* 0x000000010d0da824 */ /* 0x000fe400078e0a00 */
[----:B0-----:R-:W-:Y:S02]  /*3bd0*/  IMAD.MOV.U32 R3, RZ, RZ, R16 ;  /* 0x000000ffff037224 */ /* 0x001fe400078e0010 */
[----:B------:R-:W-:Y:S01]  /*3be0*/  IMAD.HI.U32 R16, R8, R2, RZ ;  /* 0x0000000208107227 */ /* 0x000fe200078e00ff */
[----:B------:R-:W-:-:S03]  /*3bf0*/  ISETP.GT.U32.AND P2, PT, R0, R13, PT ;  /* 0x0000000d0000720c */ /* 0x000fc60003f44070 */
[----:B------:R-:W-:Y:S01]  /*3c00*/  @!P1 IMAD.MOV R3, RZ, RZ, -R3 ;  /* 0x000000ffff039224 */ /* 0x000fe200078e0a03 */
[----:B------:R-:W-:Y:S01]  /*3c10*/  ISETP.GE.AND P1, PT, R9, RZ, PT ;  /* 0x000000ff0900720c */ /* 0x000fe20003f26270 */
[----:B------:R-:W-:Y:S02]  /*3c20*/  @!P6 IMAD.IADD R6, R6, 0x1, -R0 ;  /* 0x000000010606e824 */ /* 0x000fe400078e0a00 */
[----:B------:R-:W-:Y:S01]  /*3c30*/  IMAD.MOV R16, RZ, RZ, -R16 ;  /* 0x000000ffff107224 */ /* 0x000fe200078e0a10 */
[----:B------:R0:W-:Y:S01]  /*3c40*/  STL [R1+0x130], R3 ;  /* 0x0001300301007387 */ /* 0x0001e20000100800 */
[----:B------:R-:W-:Y:S02]  /*3c50*/  @!P5 IMAD.IADD R11, R11, 0x1, -R0 ;  /* 0x000000010b0bd824 */ /* 0x000fe400078e0a00 */
[----:B------:R-:W-:Y:S02]  /*3c60*/  VIADD R9, R5, 0xfc ;  /* 0x000000fc05097836 */ /* 0x000fe40000000000 */
[C---:B------:R-:W-:Y:S01]  /*3c70*/  IMAD R2, R0.reuse, R16, R2 ;  /* 0x0000001000027224 */ /* 0x040fe200078e0202 */
[----:B------:R-:W-:Y:S01]  /*3c80*/  ISETP.GT.U32.AND P5, PT, R0, R11, PT ;  /* 0x0000000b0000720c */ /* 0x000fe20003fa4070 */
[----:B------:R-:W-:-:S02]  /*3c90*/  IMAD.MOV R15, RZ, RZ, -R15 ;  /* 0x000000ffff0f7224 */ /* 0x000fc400078e0a0f */
[----:B------:R-:W-:Y:S01]  /*3ca0*/  @!P2 IMAD.IADD R13, R13, 0x1, -R0 ;  /* 0x000000010d0da824 */ /* 0x000fe200078e0a00 */
[C---:B------:R-:W-:Y:S01]  /*3cb0*/  ISETP.GT.U32.AND P6, PT, R0.reuse, R2, PT ;  /* 0x000000020000720c */ /* 0x040fe20003fc4070 */
[----:B0-----:R-:W-:Y:S02]  /*3cc0*/  IMAD.MOV.U32 R3, RZ, RZ, R17 ;  /* 0x000000ffff037224 */ /* 0x001fe400078e0011 */
[C---:B------:R-:W-:Y:S02]  /*3cd0*/  IMAD R10, R0.reuse, R15, R10 ;  /* 0x0000000f000a7224 */ /* 0x040fe400078e020a */
[----:B------:R-:W-:Y:S01]  /*3ce0*/  @!P0 IMAD.MOV R3, RZ, RZ, -R3 ;  /* 0x000000ffff038224 */ /* 0x000fe200078e0a03 */
[----:B------:R-:W-:Y:S02]  /*3cf0*/  ISETP.GE.AND P0, PT, R9, RZ, PT ;  /* 0x000000ff0900720c */ /* 0x000fe40003f06270 */
[----:B------:R-:W-:Y:S01]  /*3d00*/  IABS R9, R9 ;  /* 0x0000000900097213 */ /* 0x000fe20000000000 */
[----:B------:R-:W-:Y:S01]  /*3d10*/  @!P5 IMAD.IADD R11, R11, 0x1, -R0 ;  /* 0x000000010b0bd824 */ /* 0x000fe200078e0a00 */
[----:B------:R0:W-:Y:S01]  /*3d20*/  STL [R1+0x110], R3 ;  /* 0x0001100301007387 */ /* 0x0001e20000100800 */
[----:B------:R-:W-:-:S02]  /*3d30*/  ISETP.GT.U32.AND P2, PT, R0, R10, PT ;  /* 0x0000000a0000720c */ /* 0x000fc40003f44070 */
[----:B------:R-:W-:Y:S01]  /*3d40*/  @!P6 IMAD.IADD R2, R2, 0x1, -R0 ;  /* 0x000000010202e824 */ /* 0x000fe200078e0a00 */
[----:B------:R-:W-:Y:S01]  /*3d50*/  ISETP.GE.AND P6, PT, R4, RZ, PT ;  /* 0x000000ff0400720c */ /* 0x000fe20003fc6270 */
[----:B0-----:R-:W-:Y:S01]  /*3d60*/  IMAD.MOV.U32 R3, RZ, RZ, R6 ;  /* 0x000000ffff037224 */ /* 0x001fe200078e0006 */
[----:B------:R-:W-:-:S03]  /*3d70*/  LOP3.LUT R6, R7, 0xf8, RZ, 0xfc, !PT ;  /* 0x000000f807067812 */ /* 0x000fc600078efcff */
[----:B------:R-:W-:Y:S01]  /*3d80*/  @!P4 IMAD.MOV R3, RZ, RZ, -R3 ;  /* 0x000000ffff03c224 */ /* 0x000fe200078e0a03 */
[----:B------:R-:W-:-:S04]  /*3d90*/  ISETP.GE.AND P4, PT, R14, RZ, PT ;  /* 0x000000ff0e00720c */ /* 0x000fc80003f86270 */
[----:B------:R-:W-:Y:S01]  /*3da0*/  @!P2 IMAD.IADD R10, R10, 0x1, -R0 ;  /* 0x000000010a0aa824 */ /* 0x000fe200078e0a00 */
[----:B------:R-:W-:Y:S01]  /*3db0*/  IABS R14, R6 ;  /* 0x00000006000e7213 */ /* 0x000fe20000000000 */
[----:B------:R0:W-:Y:S01]  /*3dc0*/  STL [R1+0x118], R3 ;  /* 0x0001180301007387 */ /* 0x0001e20000100800 */
[----:B------:R-:W-:-:S03]  /*3dd0*/  ISETP.GE.AND P5, PT, R6, RZ, PT ;  /* 0x000000ff0600720c */ /* 0x000fc60003fa6270 */
[----:B------:R-:W-:Y:S01]  /*3de0*/  IMAD.MOV.U32 R4, RZ, RZ, R14 ;  /* 0x000000ffff047224 */ /* 0x000fe200078e000e */
[----:B------:R-:W-:-:S03]  /*3df0*/  ISETP.GT.U32.AND P2, PT, R0, R10, PT ;  /* 0x0000000a0000720c */ /* 0x000fc60003f44070 */
[----:B------:R-:W-:-:S04]  /*3e00*/  IMAD.HI.U32 R6, R8, R4, RZ ;  /* 0x0000000408067227 */ /* 0x000fc800078e00ff */
[----:B0-----:R-:W-:Y:S02]  /*3e10*/  IMAD.MOV.U32 R3, RZ, RZ, R13 ;  /* 0x000000ffff037224 */ /* 0x001fe400078e000d */
[----:B------:R-:W-:-:S04]  /*3e20*/  IMAD.HI.U32 R13, R8, R9, RZ ;  /* 0x00000009080d7227 */ /* 0x000fc800078e00ff */
[----:B------:R-:W-:Y:S01]  /*3e30*/  @!P3 IMAD.MOV R3, RZ, RZ, -R3 ;  /* 0x000000ffff03b224 */ /* 0x000fe200078e0a03 */
[C---:B------:R-:W-:Y:S01]  /*3e40*/  ISETP.GT.U32.AND P3, PT, R0.reuse, R2, PT ;  /* 0x000000020000720c */ /* 0x040fe20003f64070 */
[----:B------:R-:W-:Y:S02]  /*3e50*/  IMAD.MOV R13, RZ, RZ, -R13 ;  /* 0x000000ffff0d7224 */ /* 0x000fe400078e0a0d */
[----:B------:R-:W-:Y:S01]  /*3e60*/  IMAD.MOV R6, RZ, RZ, -R6 ;  /* 0x000000ffff067224 */ /* 0x000fe200078e0a06 */
[----:B------:R0:W-:Y:S01]  /*3e70*/  STL [R1+0x120], R3 ;  /* 0x0001200301007387 */ /* 0x0001e20000100800 */
[C---:B------:R-:W-:Y:S01]  /*3e80*/  IMAD R9, R0.reuse, R13, R9 ;  /* 0x0000000d00097224 */ /* 0x040fe200078e0209 */
[----:B------:R-:W-:Y:S01]  /*3e90*/  LOP3.LUT R13, R7, 0xf4, RZ, 0xfc, !PT ;  /* 0x000000f4070d7812 */ /* 0x000fe200078efcff */
[----:B------:R-:W-:Y:S02]  /*3ea0*/  IMAD R4, R0, R6, R4 ;  /* 0x0000000600047224 */ /* 0x000fe400078e0204 */
[----:B------:R-:W-:-:S02]  /*3eb0*/  @!P2 IMAD.IADD R10, R10, 0x1, -R0 ;  /* 0x000000010a0aa824 */ /* 0x000fc400078e0a00 */
[----:B------:R-:W-:Y:S02]  /*3ec0*/  VIADD R6, R5, 0xec ;  /* 0x000000ec05067836 */ /* 0x000fe40000000000 */
[----:B------:R-:W-:Y:S01]  /*3ed0*/  @!P3 IMAD.IADD R2, R2, 0x1, -R0 ;  /* 0x000000010202b824 */ /* 0x000fe200078e0a00 */
[----:B------:R-:W-:Y:S01]  /*3ee0*/  ISETP.GE.AND P3, PT, R13, RZ, PT ;  /* 0x000000ff0d00720c */ /* 0x000fe20003f66270 */
[----:B0-----:R-:W-:Y:S01]  /*3ef0*/  IMAD.MOV.U32 R3, RZ, RZ, R11 ;  /* 0x000000ffff037224 */ /* 0x001fe200078e000b */
[----:B------:R-:W-:Y:S01]  /*3f00*/  IABS R13, R13 ;  /* 0x0000000d000d7213 */ /* 0x000fe20000000000 */
[----:B------:R-:W-:Y:S01]  /*3f10*/  IMAD.MOV.U32 R12, RZ, RZ, R2 ;  /* 0x000000ffff0c7224 */ /* 0x000fe200078e0002 */
[----:B------:R-:W-:Y:S01]  /*3f20*/  LOP3.LUT R11, R7, 0xf0, RZ, 0xfc, !PT ;  /* 0x000000f0070b7812 */ /* 0x000fe200078efcff */
[----:B------:R-:W-:Y:S01]  /*3f30*/  @!P1 IMAD.MOV R3, RZ, RZ, -R3 ;  /* 0x000000ffff039224 */ /* 0x000fe200078e0a03 */
[----:B------:R-:W-:Y:S01]  /*3f40*/  ISETP.GT.U32.AND P1, PT, R0, R9, PT ;  /* 0x000000090000720c */ /* 0x000fe20003f24070 */
[----:B------:R-:W-:Y:S01]  /*3f50*/  IMAD.HI.U32 R15, R8, R13, RZ ;  /* 0x0000000d080f7227 */ /* 0x000fe200078e00ff */
[----:B------:R-:W-:-:S02]  /*3f60*/  IABS R14, R11 ;  /* 0x0000000b000e7213 */ /* 0x000fc40000000000 */
[----:B------:R0:W-:Y:S01]  /*3f70*/  STL [R1+0x12c], R3 ;  /* 0x00012c0301007387 */ /* 0x0001e20000100800 */
[----:B------:R-:W-:Y:S01]  /*3f80*/  @!P4 IMAD.MOV R12, RZ, RZ, -R12 ;  /* 0x000000ffff0cc224 */ /* 0x000fe200078e0a0c */
[----:B------:R-:W-:Y:S01]  /*3f90*/  ISETP.GT.U32.AND P4, PT, R0, R4, PT ;  /* 0x000000040000720c */ /* 0x000fe20003f84070 */
[----:B------:R-:W-:Y:S01]  /*3fa0*/  IMAD.HI.U32 R2, R8, R14, RZ ;  /* 0x0000000e08027227 */ /* 0x000fe200078e00ff */
[----:B------:R-:W-:Y:S02]  /*3fb0*/  ISETP.GE.AND P2, PT, R6, RZ, PT ;  /* 0x000000ff0600720c */ /* 0x000fe40003f46270 */
[----:B------:R-:W-:Y:S01]  /*3fc0*/  IABS R6, R6 ;  /* 0x0000000600067213 */ /* 0x000fe20000000000 */
[----:B------:R-:W-:Y:S01]  /*3fd0*/  IMAD.MOV R2, RZ, RZ, -R2 ;  /* 0x000000ffff027224 */ /* 0x000fe200078e0a02 */
[----:B------:R-:W-:Y:S01]  /*3fe0*/  STL [R1+0x128], R12 ;  /* 0x0001280c01007387 */ /* 0x000fe20000100800 */
[----:B------:R-:W-:Y:S02]  /*3ff0*/  @!P1 IMAD.IADD R9, R9, 0x1, -R0 ;  /* 0x0000000109099824 */ /* 0x000fe400078e0a00 */
[----:B0-----:R-:W-:-:S02]  /*4000*/  IMAD.MOV.U32 R3, RZ, RZ, R10 ;  /* 0x000000ffff037224 */ /* 0x001fc400078e000a */
[----:B------:R-:W-:Y:S01]  /*4010*/  IMAD.MOV R10, RZ, RZ, -R15 ;  /* 0x000000ffff0a7224 */ /* 0x000fe200078e0a0f */
[----:B------:R-:W-:Y:S01]  /*4020*/  ISETP.GT.U32.AND P1, PT, R0, R9, PT ;  /* 0x000000090000720c */ /* 0x000fe20003f24070 */
[----:B------:R-:W-:Y:S01]  /*4030*/  @!P4 IMAD.IADD R4, R4, 0x1, -R0 ;  /* 0x000000010404c824 */ /* 0x000fe200078e0a00 */
[C---:B------:R-:W-:Y:S01]  /*4040*/  LOP3.LUT R15, R7.reuse, 0xe8, RZ, 0xfc, !PT ;  /* 0x000000e8070f7812 */ /* 0x040fe200078efcff */
[C---:B------:R-:W-:Y:S01]  /*4050*/  IMAD R13, R0.reuse, R10, R13 ;  /* 0x0000000a000d7224 */ /* 0x040fe200078e020d */
[----:B------:R-:W-:Y:S01]  /*4060*/  LOP3.LUT R10, R7, 0xe4, RZ, 0xfc, !PT ;  /* 0x000000e4070a7812 */ /* 0x000fe200078efcff */
[----:B------:R-:W-:Y:S01]  /*4070*/  @!P6 IMAD.MOV R3, RZ, RZ, -R3 ;  /* 0x000000ffff03e224 */ /* 0x000fe200078e0a03 */
[C---:B------:R-:W-:Y:S01]  /*4080*/  ISETP.GT.U32.AND P4, PT, R0.reuse, R4, PT ;  /* 0x000000040000720c */ /* 0x040fe20003f84070 */
[----:B------:R-:W-:Y:S01]  /*4090*/  IMAD R14, R0, R2, R14 ;  /* 0x00000002000e7224 */ /* 0x000fe200078e020e */
[----:B------:R-:W-:Y:S01]  /*40a0*/  ISETP.GE.AND P6, PT, R11, RZ, PT ;  /* 0x000000ff0b00720c */ /* 0x000fe20003fc6270 */
[----:B------:R-:W-:Y:S01]  /*40b0*/  IMAD.HI.U32 R11, R8, R6, RZ ;  /* 0x00000006080b7227 */ /* 0x000fe200078e00ff */
[----:B------:R0:W-:Y:S01]  /*40c0*/  STL [R1+0x124], R3 ;  /* 0x0001240301007387 */ /* 0x0001e20000100800 */
[----:B------:R-:W-:-:S02]  /*40d0*/  IABS R2, R15 ;  /* 0x0000000f00027213 */ /* 0x000fc40000000000 */
[----:B------:R-:W-:Y:S01]  /*40e0*/  @!P1 IMAD.IADD R9, R9, 0x1, -R0 ;  /* 0x0000000109099824 */ /* 0x000fe200078e0a00 */
[----:B------:R-:W-:Y:S01]  /*40f0*/  ISETP.GT.U32.AND P1, PT, R0, R13, PT ;  /* 0x0000000d0000720c */ /* 0x000fe20003f24070 */
[----:B------:R-:W-:Y:S02]  /*4100*/  IMAD.MOV R11, RZ, RZ, -R11 ;  /* 0x000000ffff0b7224 */ /* 0x000fe400078e0a0b */
[----:B------:R-:W-:-:S04]  /*4110*/  IMAD.HI.U32 R18, R8, R2, RZ ;  /* 0x0000000208127227 */ /* 0x000fc800078e00ff */
[----:B0-----:R-:W-:Y:S01]  /*4120*/  IMAD.MOV.U32 R3, RZ, RZ, R9 ;  /* 0x000000ffff037224 */ /* 0x001fe200078e0009 */
[----:B------:R-:W-:Y:S01]  /*4130*/  IABS R9, R10 ;  /* 0x0000000a00097213 */ /* 0x000fe20000000000 */
[--C-:B------:R-:W-:Y:S02]  /*4140*/  @!P4 IMAD.IADD R4, R4, 0x1, -R0.reuse ;  /* 0x000000010404c824 */ /* 0x100fe400078e0a00 */
[----:B------:R-:W-:Y:S01]  /*4150*/  @!P0 IMAD.MOV R3, RZ, RZ, -R3 ;  /* 0x000000ffff038224 */ /* 0x000fe200078e0a03 */
[C---:B------:R-:W-:Y:S01]  /*4160*/  ISETP.GT.U32.AND P0, PT, R0.reuse, R14, PT ;  /* 0x0000000e0000720c */ /* 0x040fe20003f04070 */
[----:B------:R-:W-:Y:S02]  /*4170*/  @!P1 IMAD.IADD R13, R13, 0x1, -R0 ;  /* 0x000000010d0d9824 */ /* 0x000fe400078e0a00 */
[----:B------:R-:W-:Y:S01]  /*4180*/  IMAD R6, R0, R11, R6 ;  /* 0x0000000b00067224 */ /* 0x000fe200078e0206 */
[----:B------:R0:W-:Y:S01]  /*4190*/  STL [R1+0x11c], R3 ;  /* 0x00011c0301007387 */ /* 0x0001e20000100800 */
[----:B------:R-:W-:Y:S01]  /*41a0*/  IMAD.HI.U32 R17, R8, R9, RZ ;  /* 0x0000000908117227 */ /* 0x000fe200078e00ff */
[----:B------:R-:W-:-:S02]  /*41b0*/  ISETP.GT.U32.AND P1, PT, R0, R13, PT ;  /* 0x0000000d0000720c */ /* 0x000fc40003f24070 */
[----:B------:R-:W-:Y:S01]  /*41c0*/  ISETP.GT.U32.AND P4, PT, R0, R6, PT ;  /* 0x000000060000720c */ /* 0x000fe20003f84070 */
[----:B------:R-:W-:Y:S01]  /*41d0*/  IMAD.MOV R17, RZ, RZ, -R17 ;  /* 0x000000ffff117224 */ /* 0x000fe200078e0a11 */
[----:B------:R-:W-:Y:S01]  /*41e0*/  LOP3.LUT R11, R7, 0xe0, RZ, 0xfc, !PT ;  /* 0x000000e0070b7812 */ /* 0x000fe200078efcff */
[----:B------:R-:W-:Y:S02]  /*41f0*/  IMAD.MOV R18, RZ, RZ, -R18 ;  /* 0x000000ffff127224 */ /* 0x000fe400078e0a12 */
[----:B------:R-:W-:Y:S01]  /*4200*/  @!P0 IMAD.IADD R14, R14, 0x1, -R0 ;  /* 0x000000010e0e8824 */ /* 0x000fe200078e0a00 */
[----:B------:R-:W-:Y:S01]  /*4210*/  IABS R16, R11 ;  /* 0x0000000b00107213 */ /* 0x000fe20000000000 */
[----:B0-----:R-:W-:Y:S02]  /*4220*/  IMAD.MOV.U32 R3, RZ, RZ, R4 ;  /* 0x000000ffff037224 */ /* 0x001fe400078e0004 */
[C---:B------:R-:W-:Y:S01]  /*4230*/  IMAD R2, R0.reuse, R18, R2 ;  /* 0x0000001200027224 */ /* 0x040fe200078e0202 */
[----:B------:R-:W-:Y:S01]  /*4240*/  ISETP.GT.U32.AND P0, PT, R0, R14, PT ;  /* 0x0000000e0000720c */ /* 0x000fe20003f04070 */
[----:B------:R-:W-:-:S02]  /*4250*/  @!P5 IMAD.MOV R3, RZ, RZ, -R3 ;  /* 0x000000ffff03d224 */ /* 0x000fc400078e0a03 */
[--C-:B------:R-:W-:Y:S01]  /*4260*/  @!P1 IMAD.IADD R13, R13, 0x1, -R0.reuse ;  /* 0x000000010d0d9824 */ /* 0x100fe200078e0a00 */
[----:B------:R-:W-:Y:S01]  /*4270*/  ISETP.GE.AND P1, PT, R15, RZ, PT ;  /* 0x000000ff0f00720c */ /* 0x000fe20003f26270 */
[----:B------:R-:W-:Y:S01]  /*4280*/  IMAD R15, R0, R17, R9 ;  /* 0x00000011000f7224 */ /* 0x000fe200078e0209 */
[----:B------:R0:W-:Y:S01]  /*4290*/  STL [R1+0x114], R3 ;  /* 0x0001140301007387 */ /* 0x0001e20000100800 */
[--C-:B------:R-:W-:Y:S01]  /*42a0*/  @!P4 IMAD.IADD R6, R6, 0x1, -R0.reuse ;  /* 0x000000010606c824 */ /* 0x100fe200078e0a00 */
[----:B------:R-:W-:Y:S01]  /*42b0*/  ISETP.GT.U32.AND P5, PT, R0, R2, PT ;  /* 0x000000020000720c */ /* 0x000fe20003fa4070 */
[----:B------:R-:W-:Y:S01]  /*42c0*/  IMAD.HI.U32 R4, R8, R16, RZ ;  /* 0x0000001008047227 */ /* 0x000fe200078e00ff */
[----:B------:R-:W-:Y:S02]  /*42d0*/  LOP3.LUT R9, R7, 0xd8, RZ, 0xfc, !PT ;  /* 0x000000d807097812 */ /* 0x000fe400078efcff */
[----:B------:R-:W-:Y:S01]  /*42e0*/  ISETP.GT.U32.AND P4, PT, R0, R6, PT ;  /* 0x000000060000720c */ /* 0x000fe20003f84070 */
[----:B------:R-:W-:-:S02]  /*42f0*/  @!P0 IMAD.IADD R14, R14, 0x1, -R0 ;  /* 0x000000010e0e8824 */ /* 0x000fc400078e0a00 */
[----:B------:R-:W-:Y:S02]  /*4300*/  IMAD.MOV R4, RZ, RZ, -R4 ;  /* 0x000000ffff047224 */ /* 0x000fe400078e0a04 */
[----:B0-----:R-:W-:Y:S02]  /*4310*/  IMAD.MOV.U32 R3, RZ, RZ, R13 ;  /* 0x000000ffff037224 */ /* 0x001fe400078e000d */
[----:B------:R-:W-:Y:S02]  /*4320*/  VIADD R13, R5, 0xdc ;  /* 0x000000dc050d7836 */ /* 0x000fe40000000000 */
[----:B------:R-:W-:Y:S01]  /*4330*/  @!P3 IMAD.MOV R3, RZ, RZ, -R3 ;  /* 0x000000ffff03b224 */ /* 0x000fe200078e0a03 */
[C---:B------:R-:W-:Y:S01]  /*4340*/  ISETP.GT.U32.AND P3, PT, R0.reuse, R15, PT ;  /* 0x0000000f0000720c */ /* 0x040fe20003f64070 */
[----:B------:R-:W-:Y:S01]  /*4350*/  IMAD R4, R0, R4, R16 ;  /* 0x0000000400047224 */ /* 0x000fe200078e0210 */
[----:B------:R-:W-:Y:S01]  /*4360*/  ISETP.GE.AND P0, PT, R13, RZ, PT ;  /* 0x000000ff0d00720c */ /* 0x000fe20003f06270 */
[--C-:B------:R-:W-:Y:S01]  /*4370*/  @!P5 IMAD.IADD R2, R2, 0x1, -R0.reuse ;  /* 0x000000010202d824 */ /* 0x100fe200078e0a00 */
[----:B------:R0:W-:Y:S01]  /*4380*/  STL [R1+0x10c], R3 ;  /* 0x00010c0301007387 */ /* 0x0001e20000100800 */
[----:B------:R-:W-:Y:S01]  /*4390*/  IABS R13, R13 ;  /* 0x0000000d000d7213 */ /* 0x000fe20000000000 */
[----:B------:R-:W-:Y:S01]  /*43a0*/  @!P4 IMAD.IADD R6, R6, 0x1, -R0 ;  /* 0x000000010606c824 */ /* 0x000fe200078e0a00 */
[C---:B------:R-:W-:Y:S01]  /*43b0*/  ISETP.GT.U32.AND P4, PT, R0.reuse, R4, PT ;  /* 0x000000040000720c */ /* 0x040fe20003f84070 */
[----:B------:R-:W-:Y:S01]  /*43c0*/  VIADD R18, R5, 0xcc ;  /* 0x000000cc05127836 */ /* 0x000fe20000000000 */
[----:B------:R-:W-:Y:S01]  /*43d0*/  ISETP.GT.U32.AND P5, PT, R0, R2, PT ;  /* 0x000000020000720c */ /* 0x000fe20003fa4070 */
[----:B------:R-:W-:Y:S01]  /*43e0*/  IMAD.MOV.U32 R16, RZ, RZ, R13 ;  /* 0x000000ffff107224 */ /* 0x000fe200078e000d */
[----:B------:R-:W-:-:S02]  /*43f0*/  IABS R13, R9 ;  /* 0x00000009000d7213 */ /* 0x000fc40000000000 */
[----:B------:R-:W-:Y:S02]  /*4400*/  @!P3 IMAD.IADD R15, R15, 0x1, -R0 ;  /* 0x000000010f0fb824 */ /* 0x000fe400078e0a00 */
[----:B0-----:R-:W-:Y:S02]  /*4410*/  IMAD.MOV.U32 R3, RZ, RZ, R14 ;  /* 0x000000ffff037224 */ /* 0x001fe400078e000e */
[----:B------:R-:W-:Y:S01]  /*4420*/  IMAD.HI.U32 R14, R8, R13, RZ ;  /* 0x0000000d080e7227 */ /* 0x000fe200078e00ff */
[----:B------:R-:W-:-:S03]  /*4430*/  ISETP.GT.U32.AND P3, PT, R0, R15, PT ;  /* 0x0000000f0000720c */ /* 0x000fc60003f64070 */
[----:B------:R-:W-:Y:S01]  /*4440*/  @!P6 IMAD.MOV R3, RZ, RZ, -R3 ;  /* 0x000000ffff03e224 */ /* 0x000fe200078e0a03 */
[----:B------:R-:W-:Y:S01]  /*4450*/  ISETP.GE.AND P6, PT, R10, RZ, PT ;  /* 0x000000ff0a00720c */ /* 0x000fe20003fc6270 */
[----:B------:R-:W-:-:S03]  /*4460*/  IMAD.HI.U32 R10, R8, R16, RZ ;  /* 0x00000010080a7227 */ /* 0x000fc600078e00ff */
[----:B------:R0:W-:Y:S01]  /*4470*/  STL [R1+0x108], R3 ;  /* 0x0001080301007387 */ /* 0x0001e20000100800 */
[----:B------:R-:W-:Y:S02]  /*4480*/  IMAD.MOV R14, RZ, RZ, -R14 ;  /* 0x000000ffff0e7224 */ /* 0x000fe400078e0a0e */
[----:B------:R-:W-:Y:S02]  /*4490*/  IMAD.MOV R10, RZ, RZ, -R10 ;  /* 0x000000ffff0a7224 */ /* 0x000fe400078e0a0a */
[--C-:B------:R-:W-:Y:S02]  /*44a0*/  @!P3 IMAD.IADD R15, R15, 0x1, -R0.reuse ;  /* 0x000000010f0fb824 */ /* 0x100fe400078e0a00 */
[--C-:B------:R-:W-:Y:S01]  /*44b0*/  @!P4 IMAD.IADD R4, R4, 0x1, -R0.reuse ;  /* 0x000000010404c824 */ /* 0x100fe200078e0a00 */
[----:B------:R-:W-:Y:S01]  /*44c0*/  ISETP.GE.AND P4, PT, R9, RZ, PT ;  /* 0x000000ff0900720c */ /* 0x000fe20003f86270 */
[----:B------:R-:W-:Y:S01]  /*44d0*/  @!P5 IMAD.IADD R2, R2, 0x1, -R0 ;  /* 0x000000010202d824 */ /* 0x000fe200078e0a00 */
[----:B------:R-:W-:Y:S01]  /*44e0*/  ISETP.GE.AND P5, PT, R11, RZ, PT ;  /* 0x000000ff0b00720c */ /* 0x000fe20003fa6270 */
[----:B0-----:R-:W-:-:S02]  /*44f0*/  IMAD.MOV.U32 R3, RZ, RZ, R6 ;  /* 0x000000ffff037224 */ /* 0x001fc400078e0006 */
[C---:B------:R-:W-:Y:S02]  /*4500*/  IMAD R6, R0.reuse, R14, R13 ;  /* 0x0000000e00067224 */ /* 0x040fe400078e020d */
[----:B------:R-:W-:Y:S01]  /*4510*/  @!P2 IMAD.MOV R3, RZ, RZ, -R3 ;  /* 0x000000ffff03a224 */ /* 0x000fe200078e0a03 */
[C---:B------:R-:W-:Y:S01]  /*4520*/  ISETP.GT.U32.AND P2, PT, R0.reuse, R4, PT ;  /* 0x000000040000720c */ /* 0x040fe20003f44070 */
[C---:B------:R-:W-:Y:S01]  /*4530*/  IMAD R9, R0.reuse, R10, R16 ;  /* 0x0000000a00097224 */ /* 0x040fe200078e0210 */
[C---:B------:R-:W-:Y:S01]  /*4540*/  LOP3.LUT R10, R7.reuse, 0xd4, RZ, 0xfc, !PT ;  /* 0x000000d4070a7812 */ /* 0x040fe200078efcff */
[----:B------:R-:W-:Y:S01]  /*4550*/  IMAD.MOV.U32 R11, RZ, RZ, R2 ;  /* 0x000000ffff0b7224 */ /* 0x000fe200078e0002 */
[----:B------:R0:W-:Y:S01]  /*4560*/  STL [R1+0x104], R3 ;  /* 0x0001040301007387 */ /* 0x0001e20000100800 */
[----:B------:R-:W-:Y:S02]  /*4570*/  LOP3.LUT R16, R7, 0xb0, RZ, 0xfc, !PT ;  /* 0x000000b007107812 */ /* 0x000fe400078efcff */
[----:B------:R-:W-:Y:S01]  /*4580*/  ISETP.GT.U32.AND P3, PT, R0, R9, PT ;  /* 0x000000090000720c */ /* 0x000fe20003f64070 */
[----:B------:R-:W-:Y:S01]  /*4590*/  @!P1 IMAD.MOV R11, RZ, RZ, -R11 ;  /* 0x000000ffff0b9224 */ /* 0x000fe200078e0a0b */
[----:B------:R-:W-:-:S02]  /*45a0*/  IABS R2, R10 ;  /* 0x0000000a00027213 */ /* 0x000fc40000000000 */
[----:B------:R-:W-:Y:S02]  /*45b0*/  ISETP.GE.AND P1, PT, R10, RZ, PT ;  /* 0x000000ff0a00720c */ /* 0x000fe40003f26270 */
[----:B------:R1:W-:Y:S01]  /*45c0*/  STL [R1+0xf8], R11 ;  /* 0x0000f80b01007387 */ /* 0x0003e20000100800 */
[----:B0-----:R-:W-:Y:S01]  /*45d0*/  IMAD.MOV.U32 R3, RZ, RZ, R15 ;  /* 0x000000ffff037224 */ /* 0x001fe200078e000f */
[----:B------:R-:W-:Y:S01]  /*45e0*/  LOP3.LUT R15, R7, 0xc8, RZ, 0xfc, !PT ;  /* 0x000000c8070f7812 */ /* 0x000fe200078efcff */
[----:B------:R-:W-:Y:S02]  /*45f0*/  IMAD.MOV.U32 R10, RZ, RZ, R2 ;  /* 0x000000ffff0a7224 */ /* 0x000fe400078e0002 */
[----:B------:R-:W-:Y:S01]  /*4600*/  @!P6 IMAD.MOV R3, RZ, RZ, -R3 ;  /* 0x000000ffff03e224 */ /* 0x000fe200078e0a03 */
[----:B------:R-:W-:Y:S01]  /*4610*/  ISETP.GT.U32.AND P6, PT, R0, R6, PT ;  /* 0x000000060000720c */ /* 0x000fe20003fc4070 */
[--C-:B------:R-:W-:Y:S01]  /*4620*/  @!P2 IMAD.IADD R4, R4, 0x1, -R0.reuse ;  /* 0x000000010404a824 */ /* 0x100fe200078e0a00 */
[----:B------:R-:W-:Y:S01]  /*4630*/  IABS R20, R15 ;  /* 0x0000000f00147213 */ /* 0x000fe20000000000 */
[----:B------:R-:W-:Y:S01]  /*4640*/  @!P3 IMAD.IADD R9, R9, 0x1, -R0 ;  /* 0x000000010909b824 */ /* 0x000fe200078e0a00 */
[----:B-1----:R-:W-:Y:S01]  /*4650*/  LOP3.LUT R11, R7, 0xd0, RZ, 0xfc, !PT ;  /* 0x000000d0070b7812 */ /* 0x002fe200078efcff */
[----:B------:R0:W-:Y:S03]  /*4660*/  STL [R1+0xfc], R3 ;  /* 0x0000fc0301007387 */ /* 0x0001e60000100800 */
[----:B------:R-:W-:-:S02]  /*4670*/  ISETP.GE.AND P2, PT, R11, RZ, PT ;  /* 0x000000ff0b00720c */ /* 0x000fc40003f46270 */
[----:B------:R-:W-:Y:S01]  /*4680*/  IABS R2, R11 ;  /* 0x0000000b00027213 */ /* 0x000fe20000000000 */
[----:B------:R-:W-:Y:S01]  /*4690*/  IMAD.HI.U32 R11, R8, R10, RZ ;  /* 0x0000000a080b7227 */ /* 0x000fe200078e00ff */
[----:B------:R-:W-:-:S03]  /*46a0*/  ISETP.GT.U32.AND P3, PT, R0, R9, PT ;  /* 0x000000090000720c */ /* 0x000fc60003f64070 */
[----:B------:R-:W-:Y:S02]  /*46b0*/  @!P6 IMAD.IADD R6, R6, 0x1, -R0 ;  /* 0x000000010606e824 */ /* 0x000fe400078e0a00 */
[----:B0-----:R-:W-:Y:S02]  /*46c0*/  IMAD.MOV.U32 R3, RZ, RZ, R4 ;  /* 0x000000ffff037224 */ /* 0x001fe400078e0004 */
[----:B------:R-:W-:Y:S01]  /*46d0*/  IMAD.MOV R4, RZ, RZ, -R11 ;  /* 0x000000ffff047224 */ /* 0x000fe200078e0a0b */
[----:B------:R-:W-:Y:S01]  /*46e0*/  ISETP.GT.U32.AND P6, PT, R0, R6, PT ;  /* 0x000000060000720c */ /* 0x000fe20003fc4070 */
[----:B------:R-:W-:-:S04]  /*46f0*/  IMAD.HI.U32 R11, R8, R2, RZ ;  /* 0x00000002080b7227 */ /* 0x000fc800078e00ff */
[----:B------:R-:W-:Y:S01]  /*4700*/  @!P5 IMAD.MOV R3, RZ, RZ, -R3 ;  /* 0x000000ffff03d224 */ /* 0x000fe200078e0a03 */
[----:B------:R-:W-:Y:S01]  /*4710*/  ISETP.GE.AND P5, PT, R18, RZ, PT ;  /* 0x000000ff1200720c */ /* 0x000fe20003fa6270 */
[----:B------:R-:W-:Y:S01]  /*4720*/  IMAD.MOV R11, RZ, RZ, -R11 ;  /* 0x000000ffff0b7224 */ /* 0x000fe200078e0a0b */
[----:B------:R-:W-:Y:S01]  /*4730*/  IABS R18, R18 ;  /* 0x0000001200127213 */ /* 0x000fe20000000000 */
[----:B------:R-:W-:Y:S01]  /*4740*/  @!P3 IMAD.IADD R9, R9, 0x1, -R0 ;  /* 0x000000010909b824 */ /* 0x000fe200078e0a00 */
[----:B------:R0:W-:Y:S01]  /*4750*/  STL [R1+0x100], R3 ;  /* 0x0001000301007387 */ /* 0x0001e20000100800 */
[----:B------:R-:W-:Y:S01]  /*4760*/  IMAD R2, R0, R11, R2 ;  /* 0x0000000b00027224 */ /* 0x000fe200078e0202 */
[----:B------:R-:W-:Y:S01]  /*4770*/  IABS R11, R22 ;  /* 0x00000016000b7213 */ /* 0x000fe20000000000 */
[----:B------:R-:W-:-:S04]  /*4780*/  IMAD.HI.U32 R13, R8, R18, RZ ;  /* 0x00000012080d7227 */ /* 0x000fc800078e00ff */
[----:B------:R-:W-:Y:S01]  /*4790*/  @!P6 IMAD.IADD R6, R6, 0x1, -R0 ;  /* 0x000000010606e824 */ /* 0x000fe200078e0a00 */
[C---:B------:R-:W-:Y:S01]  /*47a0*/  ISETP.GT.U32.AND P6, PT, R0.reuse, R2, PT ;  /* 0x000000020000720c */ /* 0x040fe20003fc4070 */
[----:B------:R-:W-:Y:S02]  /*47b0*/  IMAD.MOV R13, RZ, RZ, -R13 ;  /* 0x000000ffff0d7224 */ /* 0x000fe400078e0a0d */
[----:B------:R-:W-:Y:S02]  /*47c0*/  IMAD.MOV.U32 R12, RZ, RZ, R9 ;  /* 0x000000ffff0c7224 */ /* 0x000fe400078e0009 */
[C---:B------:R-:W-:Y:S02]  /*47d0*/  IMAD R18, R0.reuse, R13, R18 ;  /* 0x0000000d00127224 */ /* 0x040fe400078e0212 */
[C---:B------:R-:W-:Y:S01]  /*47e0*/  IMAD R4, R0.reuse, R4, R10 ;  /* 0x0000000400047224 */ /* 0x040fe200078e020a */
[----:B------:R-:W-:Y:S01]  /*47f0*/  LOP3.LUT R10, R7, 0xc4, RZ, 0xfc, !PT ;  /* 0x000000c4070a7812 */ /* 0x000fe200078efcff */
[----:B------:R-:W-:Y:S01]  /*4800*/  @!P0 IMAD.MOV R12, RZ, RZ, -R12 ;  /* 0x000000ffff0c8224 */ /* 0x000fe200078e0a0c */
[C---:B------:R-:W-:Y:S01]  /*4810*/  ISETP.GT.U32.AND P0, PT, R0.reuse, R18, PT ;  /* 0x000000120000720c */ /* 0x040fe20003f04070 */
[----:B0-----:R-:W-:Y:S01]  /*4820*/  IMAD.MOV.U32 R3, RZ, RZ, R6 ;  /* 0x000000ffff037224 */ /* 0x001fe200078e0006 */
[----:B------:R-:W-:Y:S01]  /*4830*/  ISETP.GT.U32.AND P3, PT, R0, R4, PT ;  /* 0x000000040000720c */ /* 0x000fe20003f64070 */
[----:B------:R-:W-:Y:S01]  /*4840*/  @!P6 IMAD.IADD R2, R2, 0x1, -R0 ;  /* 0x000000010202e824 */ /* 0x000fe200078e0a00 */
[----:B------:R-:W-:Y:S01]  /*4850*/  IABS R14, R10 ;  /* 0x0000000a000e7213 */ /* 0x000fe20000000000 */
[----:B------:R-:W-:Y:S01]  /*4860*/  @!P4 IMAD.MOV R3, RZ, RZ, -R3 ;  /* 0x000000ffff03c224 */ /* 0x000fe200078e0a03 */
[----:B------:R-:W-:Y:S01]  /*4870*/  STL [R1+0xf0], R12 ;  /* 0x0000f00c01007387 */ /* 0x000fe20000100800 */
[----:B------:R-:W-:Y:S01]  /*4880*/  IMAD.HI.U32 R13, R8, R20, RZ ;  /* 0x00000014080d7227 */ /* 0x000fe200078e00ff */
[----:B------:R-:W-:-:S02]  /*4890*/  ISETP.GT.U32.AND P4, PT, R0, R2, PT ;  /* 0x000000020000720c */ /* 0x000fc40003f84070 */
[----:B------:R0:W-:Y:S01]  /*48a0*/  STL [R1+0xec], R3 ;  /* 0x0000ec0301007387 */ /* 0x0001e20000100800 */
[----:B------:R-:W-:Y:S01]  /*48b0*/  IMAD.HI.U32 R9, R8, R14, RZ ;  /* 0x0000000e08097227 */ /* 0x000fe200078e00ff */
[----:B------:R-:W-:Y:S02]  /*48c0*/  ISETP.GE.AND P6, PT, R15, RZ, PT ;  /* 0x000000ff0f00720c */ /* 0x000fe40003fc6270 */
[----:B------:R-:W-:Y:S01]  /*48d0*/  LOP3.LUT R15, R7, 0xb4, RZ, 0xfc, !PT ;  /* 0x000000b4070f7812 */ /* 0x000fe200078efcff */
[--C-:B------:R-:W-:Y:S02]  /*48e0*/  @!P0 IMAD.IADD R18, R18, 0x1, -R0.reuse ;  /* 0x0000000112128824 */ /* 0x100fe400078e0a00 */
[--C-:B------:R-:W-:Y:S02]  /*48f0*/  @!P3 IMAD.IADD R4, R4, 0x1, -R0.reuse ;  /* 0x000000010404b824 */ /* 0x100fe400078e0a00 */
[----:B------:R-:W-:Y:S01]  /*4900*/  IMAD.MOV R13, RZ, RZ, -R13 ;  /* 0x000000ffff0d7224 */ /* 0x000fe200078e0a0d */
[----:B------:R-:W-:Y:S01]  /*4910*/  ISETP.GT.U32.AND P0, PT, R0, R18, PT ;  /* 0x000000120000720c */ /* 0x000fe20003f04070 */
[----:B------:R-:W-:Y:S01]  /*4920*/  @!P4 IMAD.IADD R2, R2, 0x1, -R0 ;  /* 0x000000010202c824 */ /* 0x000fe200078e0a00 */
[----:B------:R-:W-:Y:S01]  /*4930*/  ISETP.GT.U32.AND P3, PT, R0, R4, PT ;  /* 0x000000040000720c */ /* 0x000fe20003f64070 */
[----:B------:R-:W-:-:S02]  /*4940*/  IMAD.MOV R9, RZ, RZ, -R9 ;  /* 0x000000ffff097224 */ /* 0x000fc400078e0a09 */
[C---:B------:R-:W-:Y:S02]  /*4950*/  IMAD R20, R0.reuse, R13, R20 ;  /* 0x0000000d00147224 */ /* 0x040fe400078e0214 */
[----:B0-----:R-:W-:Y:S01]  /*4960*/  IMAD.MOV.U32 R3, RZ, RZ, R2 ;  /* 0x000000ffff037224 */ /* 0x001fe200078e0002 */
[----:B------:R-:W-:Y:S01]  /*4970*/  IABS R2, R16 ;  /* 0x0000001000027213 */ /* 0x000fe20000000000 */
[C---:B------:R-:W-:Y:S02]  /*4980*/  IMAD R14, R0.reuse, R9, R14 ;  /* 0x00000009000e7224 */ /* 0x040fe400078e020e */
[----:B------:R-:W-:Y:S01]  /*4990*/  @!P2 IMAD.MOV R3, RZ, RZ, -R3 ;  /* 0x000000ffff03a224 */ /* 0x000fe200078e0a03 */
[----:B------:R-:W-:Y:S01]  /*49a0*/  ISETP.GT.U32.AND P2, PT, R0, R20, PT ;  /* 0x000000140000720c */ /* 0x000fe20003f44070 */
[--C-:B------:R-:W-:Y:S01]  /*49b0*/  @!P0 IMAD.IADD R18, R18, 0x1, -R0.reuse ;  /* 0x0000000112128824 */ /* 0x100fe200078e0a00 */
[----:B------:R-:W-:Y:S01]  /*49c0*/  ISETP.GT.U32.AND P0, PT, R0, R14, PT ;  /* 0x0000000e0000720c */ /* 0x000fe20003f04070 */
[----:B------:R-:W-:Y:S01]  /*49d0*/  @!P3 IMAD.IADD R4, R4, 0x1, -R0 ;  /* 0x000000010404b824 */ /* 0x000fe200078e0a00 */
[----:B------:R-:W-:Y:S01]  /*49e0*/  ISETP.GE.AND P3, PT, R10, RZ, PT ;  /* 0x000000ff0a00720c */ /* 0x000fe20003f66270 */
[----:B------:R-:W-:-:S04]  /*49f0*/  IMAD.HI.U32 R6, R8, R11, RZ ;  /* 0x0000000b08067227 */ /* 0x000fc800078e00ff */
[----:B------:R-:W-:Y:S02]  /*4a00*/  VIADD R10, R5, 0xbc ;  /* 0x000000bc050a7836 */ /* 0x000fe40000000000 */
[----:B------:R-:W-:Y:S02]  /*4a10*/  IMAD.MOV R6, RZ, RZ, -R6 ;  /* 0x000000ffff067224 */ /* 0x000fe400078e0a06 */
[--C-:B------:R-:W-:Y:S01]  /*4a20*/  @!P2 IMAD.IADD R20, R20, 0x1, -R0.reuse ;  /* 0x000000011414a824 */ /* 0x100fe200078e0a00 */
[----:B------:R-:W-:Y:S01]  /*4a30*/  ISETP.GE.AND P4, PT, R10, RZ, PT ;  /* 0x000000ff0a00720c */ /* 0x000fe20003f86270 */
[----:B------:R-:W-:Y:S01]  /*4a40*/  IMAD R11, R0, R6, R11 ;  /* 0x00000006000b7224 */ /* 0x000fe200078e020b */
[----:B------:R-:W-:Y:S01]  /*4a50*/  IABS R10, R10 ;  /* 0x0000000a000a7213 */ /* 0x000fe20000000000 */
[----:B------:R-:W-:Y:S01]  /*4a60*/  @!P0 IMAD.IADD R14, R14, 0x1, -R0 ;  /* 0x000000010e0e8824 */ /* 0x000fe200078e0a00 */
[----:B------:R-:W-:Y:S01]  /*4a70*/  IABS R6, R24 ;  /* 0x0000001800067213 */ /* 0x000fe20000000000 */
[----:B------:R-:W-:Y:S01]  /*4a80*/  IMAD.MOV.U32 R12, RZ, RZ, R4 ;  /* 0x000000ffff0c7224 */ /* 0x000fe200078e0004 */
[----:B------:R-:W-:Y:S01]  /*4a90*/  ISETP.GT.U32.AND P2, PT, R0, R20, PT ;  /* 0x000000140000720c */ /* 0x000fe20003f44070 */
[----:B------:R-:W-:Y:S01]  /*4aa0*/  IMAD.HI.U32 R19, R8, R10, RZ ;  /* 0x0000000a08137227 */ /* 0x000fe200078e00ff */
[----:B------:R-:W-:-:S02]  /*4ab0*/  ISETP.GT.U32.AND P0, PT, R0, R14, PT ;  /* 0x0000000e0000720c */ /* 0x000fc40003f04070 */
[----:B------:R-:W-:Y:S01]  /*4ac0*/  IABS R4, R15 ;  /* 0x0000000f00047213 */ /* 0x000fe20000000000 */
[----:B------:R-:W-:-:S04]  /*4ad0*/  IMAD.HI.U32 R17, R8, R6, RZ ;  /* 0x0000000608117227 */ /* 0x000fc800078e00ff */
[----:B------:R-:W-:Y:S02]  /*4ae0*/  IMAD.MOV R19, RZ, RZ, -R19 ;  /* 0x000000ffff137224 */ /* 0x000fe400078e0a13 */
[----:B------:R-:W-:Y:S02]  /*4af0*/  @!P1 IMAD.MOV R12, RZ, RZ, -R12 ;  /* 0x000000ffff0c9224 */ /* 0x000fe400078e0a0c */
[----:B------:R-:W-:Y:S02]  /*4b00*/  IMAD.MOV R17, RZ, RZ, -R17 ;  /* 0x000000ffff117224 */ /* 0x000fe400078e0a11 */
[C---:B------:R-:W-:Y:S01]  /*4b10*/  IMAD R10, R0.reuse, R19, R10 ;  /* 0x00000013000a7224 */ /* 0x040fe200078e020a */
[----:B------:R-:W-:Y:S01]  /*4b20*/  STL [R1+0xe4], R12 ;  /* 0x0000e40c01007387 */ /* 0x000fe20000100800 */
[----:B------:R-:W-:Y:S01]  /*4b30*/  IMAD R6, R0, R17, R6 ;  /* 0x0000001100067224 */ /* 0x000fe200078e0206 */
[----:B------:R-:W-:Y:S01]  /*4b40*/  LOP3.LUT R19, R7, 0xa0, RZ, 0xfc, !PT ;  /* 0x000000a007137812 */ /* 0x000fe200078efcff */
[--C-:B------:R-:W-:Y:S01]  /*4b50*/  @!P2 IMAD.IADD R20, R20, 0x1, -R0.reuse ;  /* 0x000000011414a824 */ /* 0x100fe200078e0a00 */
[----:B------:R0:W-:Y:S01]  /*4b60*/  STL [R1+0xe8], R3 ;  /* 0x0000e80301007387 */ /* 0x0001e20000100800 */
[----:B------:R-:W-:Y:S01]  /*4b70*/  ISETP.GT.U32.AND P2, PT, R0, R10, PT ;  /* 0x0000000a0000720c */ /* 0x000fe20003f44070 */
[----:B------:R-:W-:Y:S01]  /*4b80*/  @!P0 IMAD.IADD R14, R14, 0x1, -R0 ;  /* 0x000000010e0e8824 */ /* 0x000fe200078e0a00 */
[----:B------:R-:W-:Y:S01]  /*4b90*/  ISETP.GT.U32.AND P0, PT, R0, R6, PT ;  /* 0x000000060000720c */ /* 0x000fe20003f04070 */
[----:B------:R-:W-:Y:S01]  /*4ba0*/  IMAD.HI.U32 R9, R8, R4, RZ ;  /* 0x0000000408097227 */ /* 0x000fe200078e00ff */
[----:B------:R-:W-:-:S03]  /*4bb0*/  IABS R21, R19 ;  /* 0x0000001300157213 */ /* 0x000fc60000000000 */
[----:B------:R-:W-:Y:S02]  /*4bc0*/  VIADD R13, R5, 0xac ;  /* 0x000000ac050d7836 */ /* 0x000fe40000000000 */
[----:B0-----:R-:W-:Y:S02]  /*4bd0*/  IMAD.MOV.U32 R3, RZ, RZ, R18 ;  /* 0x000000ffff037224 */ /* 0x001fe400078e0012 */
[----:B------:R-:W-:Y:S01]  /*4be0*/  IMAD.MOV R17, RZ, RZ, -R9 ;  /* 0x000000ffff117224 */ /* 0x000fe200078e0a09 */
[----:B------:R-:W-:Y:S01]  /*4bf0*/  ISETP.GE.AND P1, PT, R13, RZ, PT ;  /* 0x000000ff0d00720c */ /* 0x000fe20003f26270 */
[----:B------:R-:W-:Y:S01]  /*4c00*/  @!P5 IMAD.MOV R3, RZ, RZ, -R3 ;  /* 0x000000ffff03d224 */ /* 0x000fe200078e0a03 */
[----:B------:R-:W-:Y:S01]  /*4c10*/  ISETP.GT.U32.AND P5, PT, R0, R11, PT ;  /* 0x0000000b0000720c */ /* 0x000fe20003fa4070 */
[----:B------:R-:W-:Y:S01]  /*4c20*/  @!P2 IMAD.IADD R10, R10, 0x1, -R0 ;  /* 0x000000010a0aa824 */ /* 0x000fe200078e0a00 */
[----:B------:R-:W-:Y:S01]  /*4c30*/  IABS R13, R13 ;  /* 0x0000000d000d7213 */ /* 0x000fe20000000000 */
[----:B------:R-:W-:Y:S01]  /*4c40*/  IMAD R4, R0, R17, R4 ;  /* 0x0000001100047224 */ /* 0x000fe200078e0204 */
[----:B------:R0:W-:Y:S01]  /*4c50*/  STL [R1+0xe0], R3 ;  /* 0x0000e00301007387 */ /* 0x0001e20000100800 */
[----:B------:R-:W-:Y:S01]  /*4c60*/  @!P0 IMAD.IADD R6, R6, 0x1, -R0 ;  /* 0x0000000106068824 */ /* 0x000fe200078e0a00 */
[----:B------:R-:W-:Y:S01]  /*4c70*/  ISETP.GT.U32.AND P0, PT, R0, R10, PT ;  /* 0x0000000a0000720c */ /* 0x000fe20003f04070 */
[----:B------:R-:W-:Y:S01]  /*4c80*/  IMAD.HI.U32 R9, R8, R13, RZ ;  /* 0x0000000d08097227 */ /* 0x000fe200078e00ff */
[----:B------:R-:W-:-:S03]  /*4c90*/  LOP3.LUT R17, R7, 0xa8, RZ, 0xfc, !PT ;  /* 0x000000a807117812 */ /* 0x000fc600078efcff */
[----:B------:R-:W-:-:S04]  /*4ca0*/  IMAD.HI.U32 R18, R8, R2, RZ ;  /* 0x0000000208127227 */ /* 0x000fc800078e00ff */
[----:B0-----:R-:W-:Y:S02]  /*4cb0*/  IMAD.MOV.U32 R3, RZ, RZ, R20 ;  /* 0x000000ffff037224 */ /* 0x001fe400078e0014 */
[----:B------:R-:W-:Y:S01]  /*4cc0*/  @!P5 IMAD.IADD R11, R11, 0x1, -R0 ;  /* 0x000000010b0bd824 */ /* 0x000fe200078e0a00 */
[C---:B------:R-:W-:Y:S01]  /*4cd0*/  ISETP.GT.U32.AND P5, PT, R0.reuse, R4, PT ;  /* 0x000000040000720c */ /* 0x040fe20003fa4070 */
[----:B------:R-:W-:Y:S01]  /*4ce0*/  @!P6 IMAD.MOV R3, RZ, RZ, -R3 ;  /* 0x000000ffff03e224 */ /* 0x000fe200078e0a03 */
[C---:B------:R-:W-:Y:S01]  /*4cf0*/  ISETP.GT.U32.AND P6, PT, R0.reuse, R6, PT ;  /* 0x000000060000720c */ /* 0x040fe20003fc4070 */
[----:B------:R-:W-:Y:S01]  /*4d00*/  IMAD.MOV R9, RZ, RZ, -R9 ;  /* 0x000000ffff097224 */ /* 0x000fe200078e0a09 */
[C---:B------:R-:W-:Y:S01]  /*4d10*/  ISETP.GT.U32.AND P2, PT, R0.reuse, R11, PT ;  /* 0x0000000b0000720c */ /* 0x040fe20003f44070 */
[----:B------:R-:W-:Y:S01]  /*4d20*/  IMAD.MOV R18, RZ, RZ, -R18 ;  /* 0x000000ffff127224 */ /* 0x000fe200078e0a12 */
[----:B------:R0:W-:Y:S01]  /*4d30*/  STL [R1+0xdc], R3 ;  /* 0x0000dc0301007387 */ /* 0x0001e20000100800 */
[C---:B------:R-:W-:Y:S01]  /*4d40*/  IMAD R13, R0.reuse, R9, R13 ;  /* 0x00000009000d7224 */ /* 0x040fe200078e020d */
[----:B------:R-:W-:Y:S01]  /*4d50*/  IABS R9, R17 ;  /* 0x0000001100097213 */ /* 0x000fe20000000000 */
[----:B------:R-:W-:Y:S01]  /*4d60*/  IMAD R2, R0, R18, R2 ;  /* 0x0000001200027224 */ /* 0x000fe200078e0202 */
[----:B------:R-:W-:Y:S01]  /*4d70*/  LOP3.LUT R18, R7, 0xa4, RZ, 0xfc, !PT ;  /* 0x000000a407127812 */ /* 0x000fe200078efcff */
[--C-:B------:R-:W-:Y:S01]  /*4d80*/  @!P0 IMAD.IADD R10, R10, 0x1, -R0.reuse ;  /* 0x000000010a0a8824 */ /* 0x100fe200078e0a00 */
[----:B------:R-:W-:Y:S01]  /*4d90*/  ISETP.GT.U32.AND P0, PT, R0, R13, PT ;  /* 0x0000000d0000720c */ /* 0x000fe20003f04070 */
[--C-:B------:R-:W-:Y:S01]  /*4da0*/  @!P5 IMAD.IADD R4, R4, 0x1, -R0.reuse ;  /* 0x000000010404d824 */ /* 0x100fe200078e0a00 */
[----:B------:R-:W-:Y:S01]  /*4db0*/  IABS R20, R18 ;  /* 0x0000001200147213 */ /* 0x000fe20000000000 */
[--C-:B------:R-:W-:Y:S01]  /*4dc0*/  @!P6 IMAD.IADD R6, R6, 0x1, -R0.reuse ;  /* 0x000000010606e824 */ /* 0x100fe200078e0a00 */
[----:B------:R-:W-:Y:S01]  /*4dd0*/  ISETP.GE.AND P6, PT, R22, RZ, PT ;  /* 0x000000ff1600720c */ /* 0x000fe20003fc6270 */
[----:B------:R-:W-:Y:S01]  /*4de0*/  @!P2 IMAD.IADD R11, R11, 0x1, -R0 ;  /* 0x000000010b0ba824 */ /* 0x000fe200078e0a00 */
[C---:B------:R-:W-:Y:S01]  /*4df0*/  ISETP.GT.U32.AND P2, PT, R0.reuse, R2, PT ;  /* 0x000000020000720c */ /* 0x040fe20003f44070 */
[----:B0-----:R-:W-:Y:S01]  /*4e00*/  IMAD.MOV.U32 R3, RZ, RZ, R14 ;  /* 0x000000ffff037224 */ /* 0x001fe200078e000e */
[----:B------:R-:W-:Y:S01]  /*4e10*/  ISETP.GT.U32.AND P5, PT, R0, R4, PT ;  /* 0x000000040000720c */ /* 0x000fe20003fa4070 */
[----:B------:R-:W-:-:S04]  /*4e20*/  IMAD.HI.U32 R23, R8, R9, RZ ;  /* 0x0000000908177227 */ /* 0x000fc800078e00ff */
[----:B------:R-:W-:Y:S02]  /*4e30*/  @!P3 IMAD.MOV R3, RZ, RZ, -R3 ;  /* 0x000000ffff03b224 */ /* 0x000fe400078e0a03 */
[----:B------:R-:W-:Y:S02]  /*4e40*/  IMAD.MOV R23, RZ, RZ, -R23 ;  /* 0x000000ffff177224 */ /* 0x000fe400078e0a17 */
[----:B------:R-:W-:Y:S01]  /*4e50*/  IMAD.MOV.U32 R12, RZ, RZ, R11 ;  /* 0x000000ffff0c7224 */ /* 0x000fe200078e000b */
[----:B------:R0:W-:Y:S01]  /*4e60*/  STL [R1+0xd8], R3 ;  /* 0x0000d80301007387 */ /* 0x0001e20000100800 */
[----:B------:R-:W-:Y:S01]  /*4e70*/  @!P0 IMAD.IADD R13, R13, 0x1, -R0 ;  /* 0x000000010d0d8824 */ /* 0x000fe200078e0a00 */
[----:B------:R-:W-:Y:S01]  /*4e80*/  ISETP.GE.AND P0, PT, R15, RZ, PT ;  /* 0x000000ff0f00720c */ /* 0x000fe20003f06270 */
[----:B------:R-:W-:Y:S02]  /*4e90*/  IMAD R9, R0, R23, R9 ;  /* 0x0000001700097224 */ /* 0x000fe400078e0209 */
[----:B------:R-:W-:-:S04]  /*4ea0*/  IMAD.HI.U32 R23, R8, R21, RZ ;  /* 0x0000001508177227 */ /* 0x000fc800078e00ff */
[----:B------:R-:W-:Y:S02]  /*4eb0*/  @!P6 IMAD.MOV R12, RZ, RZ, -R12 ;  /* 0x000000ffff0ce224 */ /* 0x000fe400078e0a0c */
[----:B0-----:R-:W-:Y:S02]  /*4ec0*/  IMAD.MOV.U32 R3, RZ, RZ, R10 ;  /* 0x000000ffff037224 */ /* 0x001fe400078e000a */
[--C-:B------:R-:W-:Y:S01]  /*4ed0*/  @!P2 IMAD.IADD R2, R2, 0x1, -R0.reuse ;  /* 0x000000010202a824 */ /* 0x100fe200078e0a00 */
[----:B------:R-:W-:Y:S01]  /*4ee0*/  ISETP.GE.AND P2, PT, R24, RZ, PT ;  /* 0x000000ff1800720c */ /* 0x000fe20003f46270 */
[----:B------:R-:W-:Y:S01]  /*4ef0*/  @!P4 IMAD.MOV R3, RZ, RZ, -R3 ;  /* 0x000000ffff03c224 */ /* 0x000fe200078e0a03 */
[----:B------:R-:W-:Y:S01]  /*4f00*/  STL [R1+0xd4], R12 ;  /* 0x0000d40c01007387 */ /* 0x000fe20000100800 */
[----:B------:R-:W-:Y:S01]  /*4f10*/  @!P5 IMAD.IADD R4, R4, 0x1, -R0 ;  /* 0x000000010404d824 */ /* 0x000fe200078e0a00 */
[C---:B------:R-:W-:Y:S01]  /*4f20*/  ISETP.GT.U32.AND P3, PT, R0.reuse, R2, PT ;  /* 0x000000020000720c */ /* 0x040fe20003f64070 */
[----:B------:R-:W-:Y:S01]  /*4f30*/  IMAD.MOV R23, RZ, RZ, -R23 ;  /* 0x000000ffff177224 */ /* 0x000fe200078e0a17 */
[----:B------:R0:W-:Y:S01]  /*4f40*/  STL [R1+0xd0], R3 ;  /* 0x0000d00301007387 */ /* 0x0001e20000100800 */
[----:B------:R-:W-:Y:S01]  /*4f50*/  ISETP.GT.U32.AND P5, PT, R0, R9, PT ;  /* 0x000000090000720c */ /* 0x000fe20003fa4070 */
[----:B------:R-:W-:-:S04]  /*4f60*/  IMAD.HI.U32 R22, R8, R20, RZ ;  /* 0x0000001408167227 */ /* 0x000fc800078e00ff */
[----:B------:R-:W-:Y:S01]  /*4f70*/  IMAD R23, R0, R23, R21 ;  /* 0x0000001700177224 */ /* 0x000fe200078e0215 */
[C---:B------:R-:W-:Y:S01]  /*4f80*/  LOP3.LUT R21, R7.reuse, 0x88, RZ, 0xfc, !PT ;  /* 0x0000008807157812 */ /* 0x040fe200078efcff */
[----:B------:R-:W-:Y:S01]  /*4f90*/  @!P2 IMAD.MOV R6, RZ, RZ, -R6 ;  /* 0x000000ffff06a224 */ /* 0x000fe200078e0a06 */
[----:B------:R-:W-:Y:S01]  /*4fa0*/  ISETP.GE.AND P2, PT, R16, RZ, PT ;  /* 0x000000ff1000720c */ /* 0x000fe20003f46270 */
[----:B0-----:R-:W-:Y:S01]  /*4fb0*/  IMAD.MOV.U32 R3, RZ, RZ, R4 ;  /* 0x000000ffff037224 */ /* 0x001fe200078e0004 */
[----:B------:R-:W-:Y:S01]  /*4fc0*/  IABS R14, R21 ;  /* 0x00000015000e7213 */ /* 0x000fe20000000000 */
[----:B------:R-:W-:Y:S01]  /*4fd0*/  IMAD.MOV R22, RZ, RZ, -R22 ;  /* 0x000000ffff167224 */ /* 0x000fe200078e0a16 */
[----:B------:R-:W-:Y:S01]  /*4fe0*/  STL [R1+0xcc], R6 ;  /* 0x0000cc0601007387 */ /* 0x000fe20000100800 */
[----:B------:R-:W-:Y:S01]  /*4ff0*/  @!P0 IMAD.MOV R3, RZ, RZ, -R3 ;  /* 0x000000ffff038224 */ /* 0x000fe200078e0a03 */
[C---:B------:R-:W-:Y:S01]  /*5000*/  ISETP.GT.U32.AND P0, PT, R0.reuse, R23, PT ;  /* 0x000000170000720c */ /* 0x040fe20003f04070 */
[----:B------:R-:W-:Y:S01]  /*5010*/  IMAD R20, R0, R22, R20 ;  /* 0x0000001600147224 */ /* 0x000fe200078e0214 */
[----:B------:R-:W-:Y:S01]  /*5020*/  LOP3.LUT R22, R7, 0x94, RZ, 0xfc, !PT ;  /* 0x0000009407167812 */ /* 0x000fe200078efcff */
[----:B------:R-:W-:Y:S01]  /*5030*/  VIADD R24, R5, 0x9c ;  /* 0x0000009c05187836 */ /* 0x000fe20000000000 */
[----:B------:R0:W-:Y:S01]  /*5040*/  STL [R1+0xc8], R3 ;  /* 0x0000c80301007387 */ /* 0x0001e20000100800 */
[--C-:B------:R-:W-:Y:S01]  /*5050*/  @!P3 IMAD.IADD R2, R2, 0x1, -R0.reuse ;  /* 0x000000010202b824 */ /* 0x100fe200078e0a00 */
[C---:B------:R-:W-:Y:S01]  /*5060*/  ISETP.GT.U32.AND P6, PT, R0.reuse, R20, PT ;  /* 0x000000140000720c */ /* 0x040fe20003fc4070 */
[----:B------:R-:W-:Y:S01]  /*5070*/  @!P5 IMAD.IADD R9, R9, 0x1, -R0 ;  /* 0x000000010909d824 */ /* 0x000fe200078e0a00 */
[----:B------:R-:W-:Y:S01]  /*5080*/  ISETP.GT.U32.AND P5, PT, R0, R13, PT ;  /* 0x0000000d0000720c */ /* 0x000fe20003fa4070 */
[----:B------:R-:W-:Y:S01]  /*5090*/  VIADD R10, R5, 0x8c ;  /* 0x0000008c050a7836 */ /* 0x000fe20000000000 */
[----:B------:R-:W-:-:S02]  /*50a0*/  IABS R15, R24 ;  /* 0x00000018000f7213 */ /* 0x000fc40000000000 */
[----:B------:R-:W-:Y:S01]  /*50b0*/  ISETP.GT.U32.AND P4, PT, R0, R9, PT ;  /* 0x000000090000720c */ /* 0x000fe20003f84070 */
[----:B------:R-:W-:Y:S01]  /*50c0*/  @!P0 IMAD.IADD R23, R23, 0x1, -R0 ;  /* 0x0000000117178824 */ /* 0x000fe200078e0a00 */
[----:B------:R-:W-:Y:S01]  /*50d0*/  ISETP.GE.AND P3, PT, R24, RZ, PT ;  /* 0x000000ff1800720c */ /* 0x000fe20003f66270 */
[----:B0-----:R-:W-:Y:S01]  /*50e0*/  IMAD.MOV.U32 R3, RZ, RZ, R2 ;  /* 0x000000ffff037224 */ /* 0x001fe200078e0002 */
[----:B------:R-:W-:Y:S01]  /*50f0*/  LOP3.LUT R2, R7, 0x98, RZ, 0xfc, !PT ;  /* 0x0000009807027812 */ /* 0x000fe200078efcff */
[----:B------:R-:W-:-:S04]  /*5100*/  IMAD.HI.U32 R4, R8, R15, RZ ;  /* 0x0000000f08047227 */ /* 0x000fc800078e00ff */
[----:B------:R-:W-:Y:S01]  /*5110*/  @!P2 IMAD.MOV R3, RZ, RZ, -R3 ;  /* 0x000000ffff03a224 */ /* 0x000fe200078e0a03 */
[----:B------:R-:W-:Y:S01]  /*5120*/  ISETP.GT.U32.AND P2, PT, R0, R23, PT ;  /* 0x000000170000720c */ /* 0x000fe20003f44070 */
[----:B------:R-:W-:Y:S02]  /*5130*/  IMAD.MOV R4, RZ, RZ, -R4 ;  /* 0x000000ffff047224 */ /* 0x000fe400078e0a04 */
[--C-:B------:R-:W-:Y:S01]  /*5140*/  @!P5 IMAD.IADD R13, R13, 0x1, -R0.reuse ;  /* 0x000000010d0dd824 */ /* 0x100fe200078e0a00 */
[----:B------:R-:W-:Y:S01]  /*5150*/  ISETP.GE.AND P5, PT, R17, RZ, PT ;  /* 0x000000ff1100720c */ /* 0x000fe20003fa6270 */
[--C-:B------:R-:W-:Y:S01]  /*5160*/  @!P6 IMAD.IADD R20, R20, 0x1, -R0.reuse ;  /* 0x000000011414e824 */ /* 0x100fe200078e0a00 */
[----:B------:R0:W-:Y:S01]  /*5170*/  STL [R1+0xc4], R3 ;  /* 0x0000c40301007387 */ /* 0x0001e20000100800 */
[C---:B------:R-:W-:Y:S01]  /*5180*/  IMAD R15, R0.reuse, R4, R15 ;  /* 0x00000004000f7224 */ /* 0x040fe200078e020f */
[----:B------:R-:W-:Y:S01]  /*5190*/  ISETP.GE.AND P6, PT, R19, RZ, PT ;  /* 0x000000ff1300720c */ /* 0x000fe20003fc6270 */
[----:B------:R-:W-:Y:S01]  /*51a0*/  IMAD.MOV.U32 R4, RZ, RZ, R13 ;  /* 0x000000ffff047224 */ /* 0x000fe200078e000d */
[----:B------:R-:W-:Y:S01]  /*51b0*/  ISETP.GT.U32.AND P0, PT, R0, R20, PT ;  /* 0x000000140000720c */ /* 0x000fe20003f04070 */
[--C-:B------:R-:W-:Y:S01]  /*51c0*/  @!P4 IMAD.IADD R9, R9, 0x1, -R0.reuse ;  /* 0x000000010909c824 */ /* 0x100fe200078e0a00 */
[----:B------:R-:W-:Y:S01]  /*51d0*/  ISETP.GE.AND P4, PT, R18, RZ, PT ;  /* 0x000000ff1200720c */ /* 0x000fe20003f86270 */
[----:B------:R-:W-:Y:S01]  /*51e0*/  @!P2 IMAD.IADD R23, R23, 0x1, -R0 ;  /* 0x000000011717a824 */ /* 0x000fe200078e0a00 */
[----:B------:R-:W-:Y:S01]  /*51f0*/  ISETP.GT.U32.AND P2, PT, R0, R15, PT ;  /* 0x0000000f0000720c */ /* 0x000fe20003f44070 */
[----:B------:R-:W-:Y:S01]  /*5200*/  @!P1 IMAD.MOV R4, RZ, RZ, -R4 ;  /* 0x000000ffff049224 */ /* 0x000fe200078e0a04 */
[----:B------:R-:W-:Y:S01]  /*5210*/  ISETP.GE.AND P1, PT, R2, RZ, PT ;  /* 0x000000ff0200720c */ /* 0x000fe20003f26270 */
[----:B0-----:R-:W-:Y:S01]  /*5220*/  IMAD.MOV.U32 R3, RZ, RZ, R9 ;  /* 0x000000ffff037224 */ /* 0x001fe200078e0009 */
[----:B------:R-:W-:Y:S01]  /*5230*/  IABS R2, R2 ;  /* 0x0000000200027213 */ /* 0x000fe20000000000 */
[----:B------:R-:W-:Y:S01]  /*5240*/  VIADD R17, R5, 0x7c ;  /* 0x0000007c05117836 */ /* 0x000fe20000000000 */
[----:B------:R-:W-:Y:S01]  /*5250*/  IABS R13, R10 ;  /* 0x0000000a000d7213 */ /* 0x000fe20000000000 */
[----:B------:R-:W-:Y:S01]  /*5260*/  @!P5 IMAD.MOV R3, RZ, RZ, -R3 ;  /* 0x000000ffff03d224 */ /* 0x000fe200078e0a03 */
[----:B------:R-:W-:Y:S01]  /*5270*/  ISETP.GE.AND P5, PT, R10, RZ, PT ;  /* 0x000000ff0a00720c */ /* 0x000fe20003fa6270 */
[----:B------:R-:W-:Y:S01]  /*5280*/  IMAD.HI.U32 R9, R8, R2, RZ ;  /* 0x0000000208097227 */ /* 0x000fe200078e00ff */
[----:B------:R0:W-:Y:S01]  /*5290*/  STL [R1+0xb8], R4 ;  /* 0x0000b80401007387 */ /* 0x0001e20000100800 */
[----:B------:R-:W-:-:S02]  /*52a0*/  LOP3.LUT R18, R7, 0x70, RZ, 0xfc, !PT ;  /* 0x0000007007127812 */ /* 0x000fc400078efcff */
[--C-:B------:R-:W-:Y:S01]  /*52b0*/  @!P0 IMAD.IADD R20, R20, 0x1, -R0.reuse ;  /* 0x0000000114148824 */ /* 0x100fe200078e0a00 */
[----:B------:R-:W-:Y:S01]  /*52c0*/  ISETP.GE.AND P0, PT, R22, RZ, PT ;  /* 0x000000ff1600720c */ /* 0x000fe20003f06270 */
[----:B------:R-:W-:Y:S01]  /*52d0*/  IMAD.MOV R9, RZ, RZ, -R9 ;  /* 0x000000ffff097224 */ /* 0x000fe200078e0a09 */
[----:B------:R-:W-:Y:S01]  /*52e0*/  IABS R22, R22 ;  /* 0x0000001600167213 */ /* 0x000fe20000000000 */
[----:B------:R-:W-:Y:S01]  /*52f0*/  @!P2 IMAD.IADD R15, R15, 0x1, -R0 ;  /* 0x000000010f0fa824 */ /* 0x000fe200078e0a00 */
[----:B------:R1:W-:Y:S01]  /*5300*/  STL [R1+0xb4], R3 ;  /* 0x0000b40301007387 */ /* 0x0003e20000100800 */
[C---:B------:R-:W-:Y:S01]  /*5310*/  IMAD R2, R0.reuse, R9, R2 ;  /* 0x0000000900027224 */ /* 0x040fe200078e0202 */
[----:B0-----:R-:W-:Y:S01]  /*5320*/  LOP3.LUT R4, R7, 0x90, RZ, 0xfc, !PT ;  /* 0x0000009007047812 */ /* 0x001fe200078efcff */
[----:B------:R-:W-:Y:S01]  /*5330*/  IMAD.MOV.U32 R12, RZ, RZ, R20 ;  /* 0x000000ffff0c7224 */ /* 0x000fe200078e0014 */
[----:B------:R-:W-:Y:S01]  /*5340*/  ISETP.GT.U32.AND P2, PT, R0, R15, PT ;  /* 0x0000000f0000720c */ /* 0x000fe20003f44070 */
[----:B------:R-:W-:Y:S01]  /*5350*/  IMAD.HI.U32 R10, R8, R22, RZ ;  /* 0x00000016080a7227 */ /* 0x000fe200078e00ff */
[----:B------:R-:W-:-:S03]  /*5360*/  IABS R6, R4 ;  /* 0x0000000400067213 */ /* 0x000fc60000000000 */
[----:B------:R-:W-:Y:S01]  /*5370*/  @!P4 IMAD.MOV R12, RZ, RZ, -R12 ;  /* 0x000000ffff0cc224 */ /* 0x000fe200078e0a0c */
[C---:B------:R-:W-:Y:S01]  /*5380*/  ISETP.GT.U32.AND P4, PT, R0.reuse, R2, PT ;  /* 0x000000020000720c */ /* 0x040fe20003f84070 */
[----:B------:R-:W-:Y:S02]  /*5390*/  IMAD.MOV R10, RZ, RZ, -R10 ;  /* 0x000000ffff0a7224 */ /* 0x000fe400078e0a0a */
[----:B-1----:R-:W-:Y:S01]  /*53a0*/  IMAD.MOV.U32 R3, RZ, RZ, R23 ;  /* 0x000000ffff037224 */ /* 0x002fe200078e0017 */
[----:B------:R-:W-:Y:S01]  /*53b0*/  STL [R1+0xb0], R12 ;  /* 0x0000b00c01007387 */ /* 0x000fe20000100800 */
[----:B------:R-:W-:Y:S02]  /*53c0*/  IMAD R22, R0, R10, R22 ;  /* 0x0000000a00167224 */ /* 0x000fe400078e0216 */
[----:B------:R-:W-:Y:S02]  /*53d0*/  @!P2 IMAD.IADD R15, R15, 0x1, -R0 ;  /* 0x000000010f0fa824 */ /* 0x000fe400078e0a00 */
[----:B------:R-:W-:Y:S01]  /*53e0*/  IMAD.HI.U32 R11, R8, R6, RZ ;  /* 0x00000006080b7227 */ /* 0x000fe200078e00ff */
[----:B------:R-:W-:-:S03]  /*53f0*/  ISETP.GT.U32.AND P2, PT, R0, R22, PT ;  /* 0x000000160000720c */ /* 0x000fc60003f44070 */
[----:B------:R-:W-:Y:S01]  /*5400*/  @!P6 IMAD.MOV R3, RZ, RZ, -R3 ;  /* 0x000000ffff03e224 */ /* 0x000fe200078e0a03 */
[----:B------:R-:W-:Y:S01]  /*5410*/  ISETP.GE.AND P6, PT, R4, RZ, PT ;  /* 0x000000ff0400720c */ /* 0x000fe20003fc6270 */
[----:B------:R-:W-:Y:S02]  /*5420*/  @!P4 IMAD.IADD R2, R2, 0x1, -R0 ;  /* 0x000000010202c824 */ /* 0x000fe400078e0a00 */
[----:B------:R-:W-:Y:S01]  /*5430*/  IMAD.MOV R20, RZ, RZ, -R11 ;  /* 0x000000ffff147224 */ /* 0x000fe200078e0a0b */
[----:B------:R0:W-:Y:S01]  /*5440*/  STL [R1+0xa4], R3 ;  /* 0x0000a40301007387 */ /* 0x0001e20000100800 */
[----:B------:R-:W-:Y:S01]  /*5450*/  IMAD.HI.U32 R4, R8, R14, RZ ;  /* 0x0000000e08047227 */ /* 0x000fe200078e00ff */
[C---:B------:R-:W-:Y:S02]  /*5460*/  ISETP.GT.U32.AND P4, PT, R0.reuse, R2, PT ;  /* 0x000000020000720c */ /* 0x040fe40003f84070 */
[C---:B------:R-:W-:Y:S01]  /*5470*/  LOP3.LUT R11, R7.reuse, 0x74, RZ, 0xfc, !PT ;  /* 0x00000074070b7812 */ /* 0x040fe200078efcff */
[----:B------:R-:W-:Y:S01]  /*5480*/  IMAD R20, R0, R20, R6 ;  /* 0x0000001400147224 */ /* 0x000fe200078e0206 */
[----:B------:R-:W-:Y:S01]  /*5490*/  LOP3.LUT R6, R7, 0x84, RZ, 0xfc, !PT ;  /* 0x0000008407067812 */ /* 0x000fe200078efcff */
[----:B------:R-:W-:Y:S01]  /*54a0*/  IMAD.MOV R4, RZ, RZ, -R4 ;  /* 0x000000ffff047224 */ /* 0x000fe200078e0a04 */
[----:B------:R-:W-:Y:S01]  /*54b0*/  IABS R19, R11 ;  /* 0x0000000b00137213 */ /* 0x000fe20000000000 */
[----:B------:R-:W-:-:S02]  /*54c0*/  @!P2 IMAD.IADD R22, R22, 0x1, -R0 ;  /* 0x000000011616a824 */ /* 0x000fc400078e0a00 */
[C---:B------:R-:W-:Y:S01]  /*54d0*/  IMAD R14, R0.reuse, R4, R14 ;  /* 0x00000004000e7224 */ /* 0x040fe200078e020e */
[----:B------:R-:W-:Y:S01]  /*54e0*/  IABS R4, R6 ;  /* 0x0000000600047213 */ /* 0x000fe20000000000 */
[----:B0-----:R-:W-:Y:S01]  /*54f0*/  IMAD.MOV.U32 R3, RZ, RZ, R15 ;  /* 0x000000ffff037224 */ /* 0x001fe200078e000f */
[----:B------:R-:W-:Y:S01]  /*5500*/  ISETP.GT.U32.AND P2, PT, R0, R22, PT ;  /* 0x000000160000720c */ /* 0x000fe20003f44070 */
[----:B------:R-:W-:-:S04]  /*5510*/  IMAD.HI.U32 R9, R8, R13, RZ ;  /* 0x0000000d08097227 */ /* 0x000fc800078e00ff */
[----:B------:R-:W-:Y:S02]  /*5520*/  IMAD.MOV.U32 R15, RZ, RZ, R4 ;  /* 0x000000ffff0f7224 */ /* 0x000fe400078e0004 */
[----:B------:R-:W-:Y:S01]  /*5530*/  @!P3 IMAD.MOV R3, RZ, RZ, -R3 ;  /* 0x000000ffff03b224 */ /* 0x000fe200078e0a03 */
[----:B------:R-:W-:Y:S01]  /*5540*/  ISETP.GE.AND P3, PT, R17, RZ, PT ;  /* 0x000000ff1100720c */ /* 0x000fe20003f66270 */
[----:B------:R-:W-:Y:S01]  /*5550*/  @!P4 IMAD.IADD R2, R2, 0x1, -R0 ;  /* 0x000000010202c824 */ /* 0x000fe200078e0a00 */
[----:B------:R-:W-:Y:S01]  /*5560*/  ISETP.GT.U32.AND P4, PT, R0, R20, PT ;  /* 0x000000140000720c */ /* 0x000fe20003f84070 */
[----:B------:R-:W-:Y:S01]  /*5570*/  IMAD.MOV R9, RZ, RZ, -R9 ;  /* 0x000000ffff097224 */ /* 0x000fe200078e0a09 */
[----:B------:R0:W-:Y:S01]  /*5580*/  STL [R1+0x4], R3 ;  /* 0x0000040301007387 */ /* 0x0001e20000100800 */
[----:B------:R-:W-:Y:S01]  /*5590*/  IMAD.HI.U32 R10, R8, R15, RZ ;  /* 0x0000000f080a7227 */ /* 0x000fe200078e00ff */
[----:B------:R-:W-:-:S03]  /*55a0*/  IABS R17, R17 ;  /* 0x0000001100117213 */ /* 0x000fc60000000000 */
[----:B------:R-:W-:Y:S01]  /*55b0*/  IMAD R13, R0, R9, R13 ;  /* 0x00000009000d7224 */ /* 0x000fe200078e020d */
[C---:B------:R-:W-:Y:S01]  /*55c0*/  LOP3.LUT R9, R7.reuse, 0x80, RZ, 0xfc, !PT ;  /* 0x0000008007097812 */ /* 0x040fe200078efcff */
[----:B------:R-:W-:Y:S02]  /*55d0*/  IMAD.MOV R10, RZ, RZ, -R10 ;  /* 0x000000ffff0a7224 */ /* 0x000fe400078e0a0a */
[----:B------:R-:W-:Y:S01]  /*55e0*/  @!P2 IMAD.IADD R22, R22, 0x1, -R0 ;  /* 0x000000011616a824 */ /* 0x000fe200078e0a00 */
[----:B------:R-:W-:Y:S01]  /*55f0*/  IABS R16, R9 ;  /* 0x0000000900107213 */ /* 0x000fe20000000000 */
[----:B0-----:R-:W-:Y:S01]  /*5600*/  IMAD.MOV.U32 R3, RZ, RZ, R2 ;  /* 0x000000ffff037224 */ /* 0x001fe200078e0002 */
[C---:B------:R-:W-:Y:S01]  /*5610*/  ISETP.GT.U32.AND P2, PT, R0.reuse, R14, PT ;  /* 0x0000000e0000720c */ /* 0x040fe20003f44070 */
[C---:B------:R-:W-:Y:S01]  /*5620*/  IMAD R15, R0.reuse, R10, R15 ;  /* 0x0000000a000f7224 */ /* 0x040fe200078e020f */
[----:B------:R-:W-:Y:S01]  /*5630*/  LOP3.LUT R10, R7, 0x78, RZ, 0xfc, !PT ;  /* 0x00000078070a7812 */ /* 0x000fe200078efcff */
[----:B------:R-:W-:Y:S01]  /*5640*/  @!P1 IMAD.MOV R3, RZ, RZ, -R3 ;  /* 0x000000ffff039224 */ /* 0x000fe200078e0a03 */
[----:B------:R-:W-:Y:S01]  /*5650*/  ISETP.GT.U32.AND P1, PT, R0, R13, PT ;  /* 0x0000000d0000720c */ /* 0x000fe20003f24070 */
[----:B------:R-:W-:Y:S01]  /*5660*/  @!P4 IMAD.IADD R20, R20, 0x1, -R0 ;  /* 0x000000011414c824 */ /* 0x000fe200078e0a00 */
[----:B------:R-:W-:Y:S01]  /*5670*/  ISETP.GT.U32.AND P4, PT, R0, R15, PT ;  /* 0x0000000f0000720c */ /* 0x000fe20003f84070 */
[----:B------:R-:W-:Y:S01]  /*5680*/  IMAD.HI.U32 R4, R8, R16, RZ ;  /* 0x0000001008047227 */ /* 0x000fe200078e00ff */
[----:B------:R0:W-:Y:S03]  /*5690*/  STL [R1+0x98], R3 ;  /* 0x0000980301007387 */ /* 0x0001e60000100800 */
[----:B------:R-:W-:-:S02]  /*56a0*/  IMAD.MOV R4, RZ, RZ, -R4 ;  /* 0x000000ffff047224 */ /* 0x000fc400078e0a04 */
[----:B------:R-:W-:Y:S02]  /*56b0*/  @!P2 IMAD.IADD R14, R14, 0x1, -R0 ;  /* 0x000000010e0ea824 */ /* 0x000fe400078e0a00 */
[C---:B------:R-:W-:Y:S01]  /*56c0*/  IMAD R16, R0.reuse, R4, R16 ;  /* 0x0000000400107224 */ /* 0x040fe200078e0210 */
[----:B------:R-:W-:Y:S01]  /*56d0*/  IABS R4, R10 ;  /* 0x0000000a00047213 */ /* 0x000fe20000000000 */
[--C-:B------:R-:W-:Y:S01]  /*56e0*/  @!P1 IMAD.IADD R13, R13, 0x1, -R0.reuse ;  /* 0x000000010d0d9824 */ /* 0x100fe200078e0a00 */
[C---:B------:R-:W-:Y:S01]  /*56f0*/  ISETP.GT.U32.AND P1, PT, R0.reuse, R20, PT ;  /* 0x000000140000720c */ /* 0x040fe20003f24070 */
[----:B------:R-:W-:Y:S01]  /*5700*/  @!P4 IMAD.IADD R15, R15, 0x1, -R0 ;  /* 0x000000010f0fc824 */ /* 0x000fe200078e0a00 */
[----:B------:R-:W-:Y:S01]  /*5710*/  ISETP.GT.U32.AND P4, PT, R0, R14, PT ;  /* 0x0000000e0000720c */ /* 0x000fe20003f84070 */
[----:B------:R-:W-:Y:S01]  /*5720*/  IMAD.HI.U32 R23, R8, R4, RZ ;  /* 0x0000000408177227 */ /* 0x000fe200078e00ff */
[----:B------:R-:W-:-:S03]  /*5730*/  ISETP.GT.U32.AND P2, PT, R0, R13, PT ;  /* 0x0000000d0000720c */ /* 0x000fc60003f44070 */
[----:B0-----:R-:W-:Y:S02]  /*5740*/  IMAD.MOV.U32 R3, RZ, RZ, R22 ;  /* 0x000000ffff037224 */ /* 0x001fe400078e0016 */
[----:B------:R-:W-:Y:S02]  /*5750*/  IMAD.MOV R23, RZ, RZ, -R23 ;  /* 0x000000ffff177224 */ /* 0x000fe400078e0a17 */
[----:B------:R-:W-:-:S04]  /*5760*/  IMAD.HI.U32 R2, R8, R17, RZ ;  /* 0x0000001108027227 */ /* 0x000fc800078e00ff */
[----:B------:R-:W-:Y:S01]  /*5770*/  @!P0 IMAD.MOV R3, RZ, RZ, -R3 ;  /* 0x000000ffff038224 */ /* 0x000fe200078e0a03 */
[----:B------:R-:W-:Y:S01]  /*5780*/  ISETP.GT.U32.AND P0, PT, R0, R15, PT ;  /* 0x0000000f0000720c */ /* 0x000fe20003f04070 */
[----:B------:R-:W-:Y:S01]  /*5790*/  @!P1 IMAD.IADD R20, R20, 0x1, -R0 ;  /* 0x0000000114149824 */ /* 0x000fe200078e0a00 */
[C---:B------:R-:W-:Y:S01]  /*57a0*/  ISETP.GT.U32.AND P1, PT, R0.reuse, R16, PT ;  /* 0x000000100000720c */ /* 0x040fe20003f24070 */
[----:B------:R-:W-:Y:S01]  /*57b0*/  IMAD R4, R0, R23, R4 ;  /* 0x0000001700047224 */ /* 0x000fe200078e0204 */
[----:B------:R0:W-:Y:S01]  /*57c0*/  STL [R1+0x84], R3 ;  /* 0x0000840301007387 */ /* 0x0001e20000100800 */
[----:B------:R-:W-:Y:S02]  /*57d0*/  IMAD.MOV R2, RZ, RZ, -R2 ;  /* 0x000000ffff027224 */ /* 0x000fe400078e0a02 */
[--C-:B------:R-:W-:Y:S01]  /*57e0*/  @!P4 IMAD.IADD R14, R14, 0x1, -R0.reuse ;  /* 0x000000010e0ec824 */ /* 0x100fe200078e0a00 */
[C---:B------:R-:W-:Y:S01]  /*57f0*/  ISETP.GT.U32.AND P4, PT, R0.reuse, R4, PT ;  /* 0x000000040000720c */ /* 0x040fe20003f84070 */
[----:B------:R-:W-:Y:S01]  /*5800*/  IMAD R17, R0, R2, R17 ;  /* 0x0000000200117224 */ /* 0x000fe200078e0211 */
[----:B------:R-:W-:Y:S01]  /*5810*/  IABS R2, R18 ;  /* 0x0000001200027213 */ /* 0x000fe20000000000 */
[----:B------:R-:W-:-:S02]  /*5820*/  @!P2 IMAD.IADD R13, R13, 0x1, -R0 ;  /* 0x000000010d0da824 */ /* 0x000fc400078e0a00 */
[--C-:B------:R-:W-:Y:S01]  /*5830*/  @!P0 IMAD.IADD R15, R15, 0x1, -R0.reuse ;  /* 0x000000010f0f8824 */ /* 0x100fe200078e0a00 */
[----:B------:R-:W-:Y:S01]  /*5840*/  ISETP.GT.U32.AND P2, PT, R0, R17, PT ;  /* 0x000000110000720c */ /* 0x000fe20003f44070 */
[----:B------:R-:W-:Y:S01]  /*5850*/  @!P1 IMAD.IADD R16, R16, 0x1, -R0 ;  /* 0x0000000110109824 */ /* 0x000fe200078e0a00 */
[----:B------:R-:W-:Y:S01]  /*5860*/  ISETP.GE.AND P0, PT, R21, RZ, PT ;  /* 0x000000ff1500720c */ /* 0x000fe20003f06270 */
[----:B------:R-:W-:Y:S01]  /*5870*/  IMAD.HI.U32 R22, R8, R19, RZ ;  /* 0x0000001308167227 */ /* 0x000fe200078e00ff */
[----:B------:R-:W-:-:S03]  /*5880*/  ISETP.GE.AND P1, PT, R6, RZ, PT ;  /* 0x000000ff0600720c */ /* 0x000fc60003f26270 */
[----:B------:R-:W-:Y:S01]  /*5890*/  @!P4 IMAD.IADD R4, R4, 0x1, -R0 ;  /* 0x000000010404c824 */ /* 0x000fe200078e0a00 */
[----:B------:R-:W-:Y:S01]  /*58a0*/  ISETP.GT.U32.AND P4, PT, R0, R16, PT ;  /* 0x000000100000720c */ /* 0x000fe20003f84070 */
[----:B------:R-:W-:-:S04]  /*58b0*/  IMAD.HI.U32 R23, R8, R2, RZ ;  /* 0x0000000208177227 */ /* 0x000fc800078e00ff */
[----:B------:R-:W-:Y:S02]  /*58c0*/  IMAD.MOV R22, RZ, RZ, -R22 ;  /* 0x000000ffff167224 */ /* 0x000fe400078e0a16 */
[----:B------:R-:W-:Y:S02]  /*58d0*/  IMAD.MOV R21, RZ, RZ, -R23 ;  /* 0x000000ffff157224 */ /* 0x000fe400078e0a17 */
[C---:B------:R-:W-:Y:S02]  /*58e0*/  IMAD R6, R0.reuse, R22, R19 ;  /* 0x0000001600067224 */ /* 0x040fe400078e0213 */
[----:B------:R-:W-:Y:S02]  /*58f0*/  @!P2 IMAD.IADD R17, R17, 0x1, -R0 ;  /* 0x000000011111a824 */ /* 0x000fe400078e0a00 */
[----:B0-----:R-:W-:Y:S02]  /*5900*/  IMAD.MOV.U32 R3, RZ, RZ, R20 ;  /* 0x000000ffff037224 */ /* 0x001fe400078e0014 */
[----:B------:R-:W-:-:S02]  /*5910*/  IMAD R2, R0, R21, R2 ;  /* 0x0000001500027224 */ /* 0x000fc400078e0202 */
[----:B------:R-:W-:Y:S01]  /*5920*/  @!P6 IMAD.MOV R3, RZ, RZ, -R3 ;  /* 0x000000ffff03e224 */ /* 0x000fe200078e0a03 */
[C---:B------:R-:W-:Y:S01]  /*5930*/  ISETP.GT.U32.AND P6, PT, R0.reuse, R17, PT ;  /* 0x000000110000720c */ /* 0x040fe20003fc4070 */
[----:B------:R-:W-:Y:S01]  /*5940*/  @!P0 IMAD.MOV R14, RZ, RZ, -R14 ;  /* 0x000000ffff0e8224 */ /* 0x000fe200078e0a0e */
[C---:B------:R-:W-:Y:S01]  /*5950*/  ISETP.GT.U32.AND P0, PT, R0.reuse, R6, PT ;  /* 0x000000060000720c */ /* 0x040fe20003f04070 */
[----:B------:R-:W-:Y:S01]  /*5960*/  @!P5 IMAD.MOV R13, RZ, RZ, -R13 ;  /* 0x000000ffff0dd224 */ /* 0x000fe200078e0a0d */
[----:B------:R-:W-:Y:S01]  /*5970*/  ISETP.GT.U32.AND P5, PT, R0, R4, PT ;  /* 0x000000040000720c */ /* 0x000fe20003fa4070 */
[--C-:B------:R-:W-:Y:S01]  /*5980*/  @!P4 IMAD.IADD R16, R16, 0x1, -R0.reuse ;  /* 0x000000011010c824 */ /* 0x100fe200078e0a00 */
[----:B------:R-:W-:Y:S01]  /*5990*/  ISETP.GT.U32.AND P4, PT, R0, R2, PT ;  /* 0x000000020000720c */ /* 0x000fe20003f84070 */
[----:B------:R-:W-:Y:S01]  /*59a0*/  VIADD R19, R5, 0x6c ;  /* 0x0000006c05137836 */ /* 0x000fe20000000000 */
[----:B------:R-:W-:Y:S01]  /*59b0*/  STL [R1+0x730], R13 ;  /* 0x0007300d01007387 */ /* 0x000fe20000100800 */
[----:B------:R-:W-:Y:S01]  /*59c0*/  @!P1 IMAD.MOV R15, RZ, RZ, -R15 ;  /* 0x000000ffff0f9224 */ /* 0x000fe200078e0a0f */
[----:B------:R-:W-:Y:S01]  /*59d0*/  ISETP.GE.AND P1, PT, R9, RZ, PT ;  /* 0x000000ff0900720c */ /* 0x000fe20003f26270 */
[----:B------:R-:W-:Y:S01]  /*59e0*/  VIADD R24, R5, 0x3c ;  /* 0x0000003c05187836 */ /* 0x000fe20000000000 */
[----:B------:R-:W-:Y:S01]  /*59f0*/  ISETP.GE.AND P2, PT, R19, RZ, PT ;  /* 0x000000ff1300720c */ /* 0x000fe20003f46270 */
[--C-:B------:R-:W-:Y:S01]  /*5a00*/  @!P6 IMAD.IADD R17, R17, 0x1, -R0.reuse ;  /* 0x000000011111e824 */ /* 0x100fe200078e0a00 */
[----:B------:R-:W-:Y:S01]  /*5a10*/  IABS R19, R19 ;  /* 0x0000001300137213 */ /* 0x000fe20000000000 */
[--C-:B------:R-:W-:Y:S01]  /*5a20*/  @!P0 IMAD.IADD R6, R6, 0x1, -R0.reuse ;  /* 0x0000000106068824 */ /* 0x100fe200078e0a00 */
[----:B------:R-:W-:Y:S01]  /*5a30*/  ISETP.GE.AND P6, PT, R10, RZ, PT ;  /* 0x000000ff0a00720c */ /* 0x000fe20003fc6270 */
[--C-:B------:R-:W-:Y:S01]  /*5a40*/  @!P5 IMAD.IADD R4, R4, 0x1, -R0.reuse ;  /* 0x000000010404d824 */ /* 0x100fe200078e0a00 */
[----:B------:R-:W-:Y:S01]  /*5a50*/  LOP3.LUT R10, R7, 0x68, RZ, 0xfc, !PT ;  /* 0x00000068070a7812 */ /* 0x000fe200078efcff */
[----:B------:R-:W-:Y:S01]  /*5a60*/  @!P4 IMAD.IADD R2, R2, 0x1, -R0 ;  /* 0x000000010202c824 */ /* 0x000fe200078e0a00 */
[----:B------:R-:W-:Y:S01]  /*5a70*/  ISETP.GE.AND P5, PT, R11, RZ, PT ;  /* 0x000000ff0b00720c */ /* 0x000fe20003fa6270 */
[----:B------:R-:W-:Y:S01]  /*5a80*/  IMAD.HI.U32 R9, R8, R19, RZ ;  /* 0x0000001308097227 */ /* 0x000fe200078e00ff */
[----:B------:R-:W-:Y:S01]  /*5a90*/  ISETP.GT.U32.AND P4, PT, R0, R6, PT ;  /* 0x000000060000720c */ /* 0x000fe20003f84070 */
[----:B------:R0:W-:Y:S01]  /*5aa0*/  STL [R1], R3 ;  /* 0x0000000301007387 */ /* 0x0001e20000100800 */
[----:B------:R-:W-:Y:S01]  /*5ab0*/  IABS R11, R10 ;  /* 0x0000000a000b7213 */ /* 0x000fe20000000000 */
[----:B------:R-:W-:Y:S01]  /*5ac0*/  IMAD.MOV R9, RZ, RZ, -R9 ;  /* 0x000000ffff097224 */ /* 0x000fe200078e0a09 */
[----:B------:R-:W-:Y:S01]  /*5ad0*/  ISETP.GE.AND P0, PT, R18, RZ, PT ;  /* 0x000000ff1200720c */ /* 0x000fe20003f06270 */
[----:B------:R-:W-:Y:S01]  /*5ae0*/  @!P1 IMAD.MOV R16, RZ, RZ, -R16 ;  /* 0x000000ffff109224 */ /* 0x000fe200078e0a10 */
[C---:B------:R-:W-:Y:S01]  /*5af0*/  ISETP.GT.U32.AND P1, PT, R0.reuse, R2, PT ;  /* 0x000000020000720c */ /* 0x040fe20003f24070 */
[----:B------:R-:W-:Y:S01]  /*5b00*/  IMAD.MOV.U32 R18, RZ, RZ, R11 ;  /* 0x000000ffff127224 */ /* 0x000fe200078e000b */
[C---:B------:R-:W-:Y:S01]  /*5b10*/  LOP3.LUT R11, R7.reuse, 0x64, RZ, 0xfc, !PT ;  /* 0x00000064070b7812 */ /* 0x040fe200078efcff */
[----:B------:R-:W-:Y:S01]  /*5b20*/  IMAD R9, R0, R9, R19 ;  /* 0x0000000900097224 */ /* 0x000fe200078e0213 */
[----:B------:R-:W-:Y:S01]  /*5b30*/  STL [R1+0x734], R14 ;  /* 0x0007340e01007387 */ /* 0x000fe20000100800 */
[----:B0-----:R-:W-:Y:S01]  /*5b40*/  IMAD.MOV.U32 R3, RZ, RZ, R4 ;  /* 0x000000ffff037224 */ /* 0x001fe200078e0004 */
[----:B------:R-:W-:Y:S01]  /*5b50*/  IABS R20, R11 ;  /* 0x0000000b00147213 */ /* 0x000fe20000000000 */
[----:B------:R-:W-:Y:S01]  /*5b60*/  IMAD.HI.U32 R19, R8, R18, RZ ;  /* 0x0000001208137227 */ /* 0x000fe200078e00ff */
[----:B------:R-:W-:Y:S01]  /*5b70*/  STL [R1+0x738], R15 ;  /* 0x0007380f01007387 */ /* 0x000fe20000100800 */
[----:B------:R-:W-:-:S02]  /*5b80*/  LOP3.LUT R13, R7, 0x34, RZ, 0xfc, !PT ;  /* 0x00000034070d7812 */ /* 0x000fc400078efcff */
[----:B------:R-:W-:Y:S01]  /*5b90*/  @!P3 IMAD.MOV R17, RZ, RZ, -R17 ;  /* 0x000000ffff11b224 */ /* 0x000fe200078e0a11 */
[----:B------:R-:W-:Y:S01]  /*5ba0*/  STL [R1+0x73c], R16 ;  /* 0x00073c1001007387 */ /* 0x000fe20000100800 */
[----:B------:R-:W-:Y:S01]  /*5bb0*/  @!P6 IMAD.MOV R3, RZ, RZ, -R3 ;  /* 0x000000ffff03e224 */ /* 0x000fe200078e0a03 */
[----:B------:R-:W-:Y:S01]  /*5bc0*/  ISETP.GT.U32.AND P3, PT, R0, R9, PT ;  /* 0x000000090000720c */ /* 0x000fe20003f64070 */
[--C-:B------:R-:W-:Y:S01]  /*5bd0*/  @!P4 IMAD.IADD R6, R6, 0x1, -R0.reuse ;  /* 0x000000010606c824 */ /* 0x100fe200078e0a00 */
[----:B------:R-:W-:Y:S01]  /*5be0*/  STL [R1+0x740], R17 ;  /* 0x0007401101007387 */ /* 0x000fe20000100800 */
[----:B------:R-:W-:Y:S01]  /*5bf0*/  IMAD.MOV R19, RZ, RZ, -R19 ;  /* 0x000000ffff137224 */ /* 0x000fe200078e0a13 */
[----:B------:R-:W-:Y:S01]  /*5c00*/  ISETP.GE.AND P6, PT, R10, RZ, PT ;  /* 0x000000ff0a00720c */ /* 0x000fe20003fc6270 */
[----:B------:R-:W-:Y:S01]  /*5c10*/  @!P1 IMAD.IADD R2, R2, 0x1, -R0 ;  /* 0x0000000102029824 */ /* 0x000fe200078e0a00 */
[----:B------:R0:W-:Y:S01]  /*5c20*/  STL [R1+0x48], R3 ;  /* 0x0000480301007387 */ /* 0x0001e20000100800 */
[----:B------:R-:W-:Y:S01]  /*5c30*/  IMAD R4, R0, R19, R18 ;  /* 0x0000001300047224 */ /* 0x000fe200078e0212 */
[----:B------:R-:W-:Y:S01]  /*5c40*/  ISETP.GE.AND P4, PT, R11, RZ, PT ;  /* 0x000000ff0b00720c */ /* 0x000fe20003f86270 */
[----:B------:R-:W-:Y:S01]  /*5c50*/  IMAD.HI.U32 R18, R8, R20, RZ ;  /* 0x0000001408127227 */ /* 0x000fe200078e00ff */
[----:B------:R-:W-:-:S02]  /*5c60*/  LOP3.LUT R11, R7, 0x58, RZ, 0xfc, !PT ;  /* 0x00000058070b7812 */ /* 0x000fc400078efcff */
[C---:B------:R-:W-:Y:S01]  /*5c70*/  ISETP.GT.U32.AND P1, PT, R0.reuse, R4, PT ;  /* 0x000000040000720c */ /* 0x040fe20003f24070 */
[----:B------:R-:W-:Y:S01]  /*5c80*/  IMAD.MOV R18, RZ, RZ, -R18 ;  /* 0x000000ffff127224 */ /* 0x000fe200078e0a12 */
[----:B------:R-:W-:Y:S01]  /*5c90*/  IABS R21, R11 ;  /* 0x0000000b00157213 */ /* 0x000fe20000000000 */
[----:B------:R-:W-:Y:S01]  /*5ca0*/  @!P3 IMAD.IADD R9, R9, 0x1, -R0 ;  /* 0x000000010909b824 */ /* 0x000fe200078e0a00 */
[----:B------:R-:W-:Y:S01]  /*5cb0*/  IABS R26, R13 ;  /* 0x0000000d001a7213 */ /* 0x000fe20000000000 */
[----:B0-----:R-:W-:Y:S01]  /*5cc0*/  IMAD.MOV.U32 R3, RZ, RZ, R6 ;  /* 0x000000ffff037224 */ /* 0x001fe200078e0006 */
[----:B------:R-:W-:Y:S01]  /*5cd0*/  LOP3.LUT R6, R7, 0x60, RZ, 0xfc, !PT ;  /* 0x0000006007067812 */ /* 0x000fe200078efcff */
[C---:B------:R-:W-:Y:S01]  /*5ce0*/  IMAD R18, R0.reuse, R18, R20 ;  /* 0x0000001200127224 */ /* 0x040fe200078e0214 */
[----:B------:R-:W-:Y:S01]  /*5cf0*/  ISETP.GT.U32.AND P3, PT, R0, R9, PT ;  /* 0x000000090000720c */ /* 0x000fe20003f64070 */
[----:B------:R-:W-:Y:S01]  /*5d00*/  @!P5 IMAD.MOV R3, RZ, RZ, -R3 ;  /* 0x000000ffff03d224 */ /* 0x000fe200078e0a03 */
[----:B------:R-:W-:Y:S01]  /*5d10*/  IABS R19, R6 ;  /* 0x0000000600137213 */ /* 0x000fe20000000000 */
[----:B------:R-:W-:Y:S01]  /*5d20*/  VIADD R10, R5, 0x5c ;  /* 0x0000005c050a7836 */ /* 0x000fe20000000000 */
[----:B------:R-:W-:Y:S01]  /*5d30*/  LOP3.LUT R17, R7, 0x18, RZ, 0xfc, !PT ;  /* 0x0000001807117812 */ /* 0x000fe200078efcff */
[----:B------:R-:W-:Y:S01]  /*5d40*/  @!P1 IMAD.IADD R4, R4, 0x1, -R0 ;  /* 0x0000000104049824 */ /* 0x000fe200078e0a00 */
[----:B------:R0:W-:Y:S01]  /*5d50*/  STL [R1+0x8c], R3 ;  /* 0x00008c0301007387 */ /* 0x0001e20000100800 */
[----:B------:R-:W-:Y:S01]  /*5d60*/  IMAD.HI.U32 R22, R8, R21, RZ ;  /* 0x0000001508167227 */ /* 0x000fe200078e00ff */
[----:B------:R-:W-:-:S02]  /*5d70*/  ISETP.GE.AND P5, PT, R10, RZ, PT ;  /* 0x000000ff0a00720c */ /* 0x000fc40003fa6270 */
[----:B------:R-:W-:Y:S01]  /*5d80*/  ISETP.GT.U32.AND P1, PT, R0, R4, PT ;  /* 0x000000040000720c */ /* 0x000fe20003f24070 */
[----:B------:R-:W-:Y:S01]  /*5d90*/  IMAD.MOV R22, RZ, RZ, -R22 ;  /* 0x000000ffff167224 */ /* 0x000fe200078e0a16 */
[----:B------:R-:W-:Y:S01]  /*5da0*/  IABS R10, R10 ;  /* 0x0000000a000a7213 */ /* 0x000fe20000000000 */
[----:B------:R-:W-:Y:S01]  /*5db0*/  @!P3 IMAD.IADD R9, R9, 0x1, -R0 ;  /* 0x000000010909b824 */ /* 0x000fe200078e0a00 */
[----:B------:R-:W-:Y:S01]  /*5dc0*/  ISETP.GE.AND P3, PT, R6, RZ, PT ;  /* 0x000000ff0600720c */ /* 0x000fe20003f66270 */
[----:B0-----:R-:W-:Y:S01]  /*5dd0*/  IMAD.MOV.U32 R3, RZ, RZ, R2 ;  /* 0x000000ffff037224 */ /* 0x001fe200078e0002 */
[C---:B------:R-:W-:Y:S01]  /*5de0*/  LOP3.LUT R6, R7.reuse, 0x54, RZ, 0xfc, !PT ;  /* 0x0000005407067812 */ /* 0x040fe200078efcff */
[----:B------:R-:W-:Y:S01]  /*5df0*/  IMAD.HI.U32 R2, R8, R19, RZ ;  /* 0x0000001308027227 */ /* 0x000fe200078e00ff */
[C---:B------:R-:W-:Y:S02]  /*5e00*/  LOP3.LUT R16, R7.reuse, 0x14, RZ, 0xfc, !PT ;  /* 0x0000001407107812 */ /* 0x040fe400078efcff */
[----:B------:R-:W-:Y:S01]  /*5e10*/  LOP3.LUT R15, R7, 0x10, RZ, 0xfc, !PT ;  /* 0x00000010070f7812 */ /* 0x000fe200078efcff */
[----:B------:R-:W-:Y:S01]  /*5e20*/  @!P0 IMAD.MOV R3, RZ, RZ, -R3 ;  /* 0x000000ffff038224 */ /* 0x000fe200078e0a03 */
[----:B------:R-:W-:Y:S01]  /*5e30*/  ISETP.GT.U32.AND P0, PT, R0, R18, PT ;  /* 0x000000120000720c */ /* 0x000fe20003f04070 */
[----:B------:R-:W-:-:S02]  /*5e40*/  IMAD.MOV R2, RZ, RZ, -R2 ;  /* 0x000000ffff027224 */ /* 0x000fc400078e0a02 */
[----:B------:R-:W-:Y:S01]  /*5e50*/  IMAD.HI.U32 R20, R8, R10, RZ ;  /* 0x0000000a08147227 */ /* 0x000fe200078e00ff */
[----:B------:R0:W-:Y:S03]  /*5e60*/  STL [R1+0x94], R3 ;  /* 0x0000940301007387 */ /* 0x0001e60000100800 */
[----:B------:R-:W-:Y:S01]  /*5e70*/  IMAD R19, R0, R2, R19 ;  /* 0x0000000200137224 */ /* 0x000fe200078e0213 */
[----:B------:R-:W-:Y:S01]  /*5e80*/  IABS R2, R6 ;  /* 0x0000000600027213 */ /* 0x000fe20000000000 */
[----:B------:R-:W-:Y:S02]  /*5e90*/  IMAD.MOV R20, RZ, RZ, -R20 ;  /* 0x000000ffff147224 */ /* 0x000fe400078e0a14 */
[--C-:B------:R-:W-:Y:S01]  /*5ea0*/  @!P1 IMAD.IADD R4, R4, 0x1, -R0.reuse ;  /* 0x0000000104049824 */ /* 0x100fe200078e0a00 */
[----:B------:R-:W-:Y:S01]  /*5eb0*/  ISETP.GT.U32.AND P1, PT, R0, R19, PT ;  /* 0x000000130000720c */ /* 0x000fe20003f24070 */
[----:B------:R-:W-:-:S02]  /*5ec0*/  @!P0 IMAD.IADD R18, R18, 0x1, -R0 ;  /* 0x0000000112128824 */ /* 0x000fc400078e0a00 */
[C---:B------:R-:W-:Y:S02]  /*5ed0*/  IMAD R10, R0.reuse, R20, R10 ;  /* 0x00000014000a7224 */ /* 0x040fe400078e020a */
[----:B------:R-:W-:Y:S01]  /*5ee0*/  IMAD.MOV.U32 R12, RZ, RZ, R9 ;  /* 0x000000ffff0c7224 */ /* 0x000fe200078e0009 */
[C---:B------:R-:W-:Y:S01]  /*5ef0*/  ISETP.GT.U32.AND P0, PT, R0.reuse, R18, PT ;  /* 0x000000120000720c */ /* 0x040fe20003f04070 */
[----:B0-----:R-:W-:Y:S02]  /*5f00*/  IMAD.MOV.U32 R3, RZ, RZ, R4 ;  /* 0x000000ffff037224 */ /* 0x001fe400078e0004 */
[----:B------:R-:W-:Y:S02]  /*5f10*/  IMAD R4, R0, R22, R21 ;  /* 0x0000001600047224 */ /* 0x000fe400078e0215 */
[----:B------:R-:W-:-:S04]  /*5f20*/  IMAD.HI.U32 R9, R8, R2, RZ ;  /* 0x0000000208097227 */ /* 0x000fc800078e00ff */
[----:B------:R-:W-:Y:S01]  /*5f30*/  @!P2 IMAD.MOV R12, RZ, RZ, -R12 ;  /* 0x000000ffff0ca224 */ /* 0x000fe200078e0a0c */
[----:B------:R-:W-:Y:S01]  /*5f40*/  ISETP.GT.U32.AND P2, PT, R0, R10, PT ;  /* 0x0000000a0000720c */ /* 0x000fe20003f44070 */
[----:B------:R-:W-:Y:S01]  /*5f50*/  IMAD.MOV R21, RZ, RZ, -R9 ;  /* 0x000000ffff157224 */ /* 0x000fe200078e0a09 */
[----:B------:R-:W-:Y:S01]  /*5f60*/  LOP3.LUT R9, R7, 0x50, RZ, 0xfc, !PT ;  /* 0x0000005007097812 */ /* 0x000fe200078efcff */
[----:B------:R-:W-:Y:S01]  /*5f70*/  @!P0 IMAD.IADD R18, R18, 0x1, -R0 ;  /* 0x0000000112128824 */ /* 0x000fe200078e0a00 */
[C---:B------:R-:W-:Y:S01]  /*5f80*/  ISETP.GT.U32.AND P0, PT, R0.reuse, R4, PT ;  /* 0x000000040000720c */ /* 0x040fe20003f04070 */
[C---:B------:R-:W-:Y:S01]  /*5f90*/  IMAD R2, R0.reuse, R21, R2 ;  /* 0x0000001500027224 */ /* 0x040fe200078e0202 */
[----:B------:R-:W-:Y:S01]  /*5fa0*/  IABS R21, R9 ;  /* 0x0000000900157213 */ /* 0x000fe20000000000 */
[----:B------:R-:W-:Y:S01]  /*5fb0*/  @!P1 IMAD.IADD R19, R19, 0x1, -R0 ;  /* 0x0000000113139824 */ /* 0x000fe200078e0a00 */
[----:B------:R0:W-:Y:S01]  /*5fc0*/  STL [R1+0x80], R12 ;  /* 0x0000800c01007387 */ /* 0x0001e20000100800 */
[----:B------:R-:W-:Y:S01]  /*5fd0*/  @!P4 IMAD.MOV R18, RZ, RZ, -R18 ;  /* 0x000000ffff12c224 */ /* 0x000fe200078e0a12 */
[C---:B------:R-:W-:Y:S01]  /*5fe0*/  ISETP.GT.U32.AND P4, PT, R0.reuse, R2, PT ;  /* 0x000000020000720c */ /* 0x040fe20003f84070 */
[----:B------:R-:W-:Y:S01]  /*5ff0*/  @!P6 IMAD.MOV R3, RZ, RZ, -R3 ;  /* 0x000000ffff03e224 */ /* 0x000fe200078e0a03 */
[----:B------:R-:W-:Y:S01]  /*6000*/  ISETP.GT.U32.AND P6, PT, R0, R19, PT ;  /* 0x000000130000720c */ /* 0x000fe20003fc4070 */
[----:B------:R-:W-:-:S02]  /*6010*/  @!P2 IMAD.IADD R10, R10, 0x1, -R0 ;  /* 0x000000010a0aa824 */ /* 0x000fc400078e0a00 */
[----:B------:R-:W-:Y:S01]  /*6020*/  VIADD R20, R5, 0x4c ;  /* 0x0000004c05147836 */ /* 0x000fe20000000000 */
[----:B------:R1:W-:Y:S01]  /*6030*/  STL [R1+0x7c], R3 ;  /* 0x00007c0301007387 */ /* 0x0003e20000100800 */
[--C-:B------:R-:W-:Y:S01]  /*6040*/  @!P0 IMAD.IADD R4, R4, 0x1, -R0.reuse ;  /* 0x0000000104048824 */ /* 0x100fe200078e0a00 */
[----:B------:R-:W-:Y:S01]  /*6050*/  ISETP.GT.U32.AND P2, PT, R0, R10, PT ;  /* 0x0000000a0000720c */ /* 0x000fe20003f44070 */
[----:B------:R-:W-:Y:S01]  /*6060*/  IMAD.HI.U32 R22, R8, R21, RZ ;  /* 0x0000001508167227 */ /* 0x000fe200078e00ff */
[----:B------:R-:W-:Y:S01]  /*6070*/  ISETP.GE.AND P1, PT, R20, RZ, PT ;  /* 0x000000ff1400720c */ /* 0x000fe20003f26270 */
[----:B------:R-:W-:Y:S01]  /*6080*/  STL [R1+0x724], R18 ;  /* 0x0007241201007387 */ /* 0x000fe20000100800 */
[----:B------:R-:W-:Y:S01]  /*6090*/  ISETP.GT.U32.AND P0, PT, R0, R4, PT ;  /* 0x000000040000720c */ /* 0x000fe20003f04070 */
[--C-:B------:R-:W-:Y:S01]  /*60a0*/  @!P4 IMAD.IADD R2, R2, 0x1, -R0.reuse ;  /* 0x000000010202c824 */ /* 0x100fe200078e0a00 */
[----:B------:R-:W-:Y:S01]  /*60b0*/  IABS R20, R20 ;  /* 0x0000001400147213 */ /* 0x000fe20000000000 */
[----:B------:R-:W-:Y:S01]  /*60c0*/  @!P6 IMAD.IADD R19, R19, 0x1, -R0 ;  /* 0x000000011313e824 */ /* 0x000fe200078e0a00 */
[----:B------:R-:W-:Y:S01]  /*60d0*/  ISETP.GE.AND P6, PT, R11, RZ, PT ;  /* 0x000000ff0b00720c */ /* 0x000fe20003fc6270 */
[----:B------:R-:W-:Y:S01]  /*60e0*/  IMAD.MOV R22, RZ, RZ, -R22 ;  /* 0x000000ffff167224 */ /* 0x000fe200078e0a16 */
[----:B------:R-:W-:Y:S01]  /*60f0*/  ISETP.GT.U32.AND P4, PT, R0, R2, PT ;  /* 0x000000020000720c */ /* 0x000fe20003f84070 */
[----:B------:R-:W-:Y:S01]  /*6100*/  @!P3 IMAD.MOV R19, RZ, RZ, -R19 ;  /* 0x000000ffff13b224 */ /* 0x000fe200078e0a13 */
[----:B------:R-:W-:Y:S01]  /*6110*/  ISETP.GE.AND P3, PT, R6, RZ, PT ;  /* 0x000000ff0600720c */ /* 0x000fe20003f66270 */
[--C-:B------:R-:W-:Y:S01]  /*6120*/  @!P2 IMAD.IADD R10, R10, 0x1, -R0.reuse ;  /* 0x000000010a0aa824 */ /* 0x100fe200078e0a00 */
[----:B------:R-:W-:Y:S01]  /*6130*/  ISETP.GE.AND P2, PT, R9, RZ, PT ;  /* 0x000000ff0900720c */ /* 0x000fe20003f46270 */
[----:B------:R-:W-:Y:S01]  /*6140*/  IMAD R9, R0, R22, R21 ;  /* 0x0000001600097224 */ /* 0x000fe200078e0215 */
[----:B------:R-:W-:Y:S01]  /*6150*/  STL [R1+0x728], R19 ;  /* 0x0007281301007387 */ /* 0x000fe20000100800 */
[----:B------:R-:W-:Y:S01]  /*6160*/  @!P0 IMAD.IADD R4, R4, 0x1, -R0 ;  /* 0x0000000104048824 */ /* 0x000fe200078e0a00 */
[C---:B------:R-:W-:Y:S01]  /*6170*/  LOP3.LUT R21, R7.reuse, 0x48, RZ, 0xfc, !PT ;  /* 0x0000004807157812 */ /* 0x040fe200078efcff */
[----:B0-----:R-:W-:Y:S01]  /*6180*/  IMAD.MOV.U32 R12, RZ, RZ, R10 ;  /* 0x000000ffff0c7224 */ /* 0x001fe200078e000a */
[----:B------:R-:W-:Y:S01]  /*6190*/  LOP3.LUT R22, R7, 0x44, RZ, 0xfc, !PT ;  /* 0x0000004407167812 */ /* 0x000fe200078efcff */
[----:B-1----:R-:W-:Y:S01]  /*61a0*/  IMAD.MOV.U32 R3, RZ, RZ, R4 ;  /* 0x000000ffff037224 */ /* 0x002fe200078e0004 */
[----:B------:R-:W-:Y:S01]  /*61b0*/  ISETP.GE.AND P0, PT, R21, RZ, PT ;  /* 0x000000ff1500720c */ /* 0x000fe20003f06270 */
[----:B------:R-:W-:Y:S01]  /*61c0*/  IMAD.HI.U32 R11, R8, R20, RZ ;  /* 0x00000014080b7227 */ /* 0x000fe200078e00ff */
[----:B------:R-:W-:-:S02]  /*61d0*/  IABS R21, R21 ;  /* 0x0000001500157213 */ /* 0x000fc40000000000 */
[----:B------:R-:W-:Y:S01]  /*61e0*/  LOP3.LUT R6, R7, 0x40, RZ, 0xfc, !PT ;  /* 0x0000004007067812 */ /* 0x000fe200078efcff */
[----:B------:R-:W-:Y:S01]  /*61f0*/  @!P5 IMAD.MOV R12, RZ, RZ, -R12 ;  /* 0x000000ffff0cd224 */ /* 0x000fe200078e0a0c */
[----:B------:R-:W-:Y:S01]  /*6200*/  ISETP.GT.U32.AND P5, PT, R0, R9, PT ;  /* 0x000000090000720c */ /* 0x000fe20003fa4070 */
[----:B------:R-:W-:Y:S01]  /*6210*/  @!P6 IMAD.MOV R3, RZ, RZ, -R3 ;  /* 0x000000ffff03e224 */ /* 0x000fe200078e0a03 */
[----:B------:R-:W-:Y:S01]  /*6220*/  ISETP.GE.AND P6, PT, R22, RZ, PT ;  /* 0x000000ff1600720c */ /* 0x000fe20003fc6270 */
[----:B------:R-:W-:Y:S01]  /*6230*/  IMAD.MOV R11, RZ, RZ, -R11 ;  /* 0x000000ffff0b7224 */ /* 0x000fe200078e0a0b */
[----:B------:R0:W-:Y:S01]  /*6240*/  STL [R1+0x34], R12 ;  /* 0x0000340c01007387 */ /* 0x0001e20000100800 */
[----:B------:R-:W-:Y:S01]  /*6250*/  @!P4 IMAD.IADD R2, R2, 0x1, -R0 ;  /* 0x000000010202c824 */ /* 0x000fe200078e0a00 */
[----:B------:R-:W-:Y:S01]  /*6260*/  IABS R22, R22 ;  /* 0x0000001600167213 */ /* 0x000fe20000000000 */
[----:B------:R-:W-:Y:S01]  /*6270*/  IMAD R20, R0, R11, R20 ;  /* 0x0000000b00147224 */ /* 0x000fe200078e0214 */
[----:B------:R1:W-:Y:S01]  /*6280*/  STL [R1+0x44], R3 ;  /* 0x0000440301007387 */ /* 0x0003e20000100800 */
[----:B------:R-:W-:Y:S01]  /*6290*/  IMAD.HI.U32 R4, R8, R21, RZ ;  /* 0x0000001508047227 */ /* 0x000fe200078e00ff */
[----:B------:R-:W-:-:S02]  /*62a0*/  IABS R23, R6 ;  /* 0x0000000600177213 */ /* 0x000fc40000000000 */
[----:B------:R-:W-:Y:S01]  /*62b0*/  ISETP.GE.AND P4, PT, R24, RZ, PT ;  /* 0x000000ff1800720c */ /* 0x000fe20003f86270 */
[----:B------:R-:W-:Y:S01]  /*62c0*/  @!P5 IMAD.IADD R9, R9, 0x1, -R0 ;  /* 0x000000010909d824 */ /* 0x000fe200078e0a00 */
[----:B------:R-:W-:Y:S01]  /*62d0*/  IABS R24, R24 ;  /* 0x0000001800187213 */ /* 0x000fe20000000000 */
[----:B------:R-:W-:Y:S01]  /*62e0*/  IMAD.MOV R4, RZ, RZ, -R4 ;  /* 0x000000ffff047224 */ /* 0x000fe200078e0a04 */
[----:B------:R-:W-:Y:S01]  /*62f0*/  LOP3.LUT R10, R7, 0x38, RZ, 0xfc, !PT ;  /* 0x00000038070a7812 */ /* 0x000fe200078efcff */
[----:B0-----:R-:W-:Y:S01]  /*6300*/  VIADD R12, R5, 0x1c ;  /* 0x0000001c050c7836 */ /* 0x001fe20000000000 */
[----:B------:R-:W-:Y:S01]  /*6310*/  ISETP.GT.U32.AND P5, PT, R0, R9, PT ;  /* 0x000000090000720c */ /* 0x000fe20003fa4070 */
[----:B-1----:R-:W-:Y:S01]  /*6320*/  IMAD.MOV.U32 R3, RZ, RZ, R2 ;  /* 0x000000ffff037224 */ /* 0x002fe200078e0002 */
[----:B------:R-:W-:Y:S01]  /*6330*/  IABS R25, R10 ;  /* 0x0000000a00197213 */ /* 0x000fe20000000000 */
[----:B------:R-:W-:Y:S01]  /*6340*/  IMAD.HI.U32 R2, R8, R22, RZ ;  /* 0x0000001608027227 */ /* 0x000fe200078e00ff */
[----:B------:R-:W-:-:S03]  /*6350*/  LOP3.LUT R19, R7, 0x20, RZ, 0xfc, !PT ;  /* 0x0000002007137812 */ /* 0x000fc600078efcff */
[----:B------:R-:W-:Y:S01]  /*6360*/  @!P3 IMAD.MOV R3, RZ, RZ, -R3 ;  /* 0x000000ffff03b224 */ /* 0x000fe200078e0a03 */
[C---:B------:R-:W-:Y:S01]  /*6370*/  ISETP.GT.U32.AND P3, PT, R0.reuse, R20, PT ;  /* 0x000000140000720c */ /* 0x040fe20003f64070 */
[----:B------:R-:W-:Y:S02]  /*6380*/  IMAD R21, R0, R4, R21 ;  /* 0x0000000400157224 */ /* 0x000fe400078e0215 */
[----:B------:R-:W-:Y:S01]  /*6390*/  IMAD.HI.U32 R4, R8, R23, RZ ;  /* 0x0000001708047227 */ /* 0x000fe200078e00ff */
[----:B------:R0:W-:Y:S03]  /*63a0*/  STL [R1+0x4c], R3 ;  /* 0x00004c0301007387 */ /* 0x0001e60000100800 */
[----:B------:R-:W-:Y:S02]  /*63b0*/  IMAD.MOV R2, RZ, RZ, -R2 ;  /* 0x000000ffff027224 */ /* 0x000fe400078e0a02 */
[----:B------:R-:W-:Y:S01]  /*63c0*/  @!P5 IMAD.IADD R9, R9, 0x1, -R0 ;  /* 0x000000010909d824 */ /* 0x000fe200078e0a00 */
[----:B------:R-:W-:Y:S01]  /*63d0*/  ISETP.GT.U32.AND P5, PT, R0, R21, PT ;  /* 0x000000150000720c */ /* 0x000fe20003fa4070 */
[----:B------:R-:W-:-:S02]  /*63e0*/  IMAD.MOV R4, RZ, RZ, -R4 ;  /* 0x000000ffff047224 */ /* 0x000fc400078e0a04 */
[----:B------:R-:W-:Y:S02]  /*63f0*/  @!P3 IMAD.IADD R20, R20, 0x1, -R0 ;  /* 0x000000011414b824 */ /* 0x000fe400078e0a00 */
[C---:B------:R-:W-:Y:S02]  /*6400*/  IMAD R22, R0.reuse, R2, R22 ;  /* 0x0000000200167224 */ /* 0x040fe400078e0216 */
[----:B0-----:R-:W-:Y:S01]  /*6410*/  IMAD.MOV.U32 R3, RZ, RZ, R9 ;  /* 0x000000ffff037224 */ /* 0x001fe200078e0009 */
[C---:B------:R-:W-:Y:S01]  /*6420*/  ISETP.GT.U32.AND P3, PT, R0.reuse, R20, PT ;  /* 0x000000140000720c */ /* 0x040fe20003f64070 */
[C---:B------:R-:W-:Y:S01]  /*6430*/  IMAD R23, R0.reuse, R4, R23 ;  /* 0x0000000400177224 */ /* 0x040fe200078e0217 */
[----:B------:R-:W-:Y:S01]  /*6440*/  LOP3.LUT R4, R7, 0x30, RZ, 0xfc, !PT ;  /* 0x0000003007047812 */ /* 0x000fe200078efcff */
[----:B------:R-:W-:Y:S01]  /*6450*/  @!P2 IMAD.MOV R3, RZ, RZ, -R3 ;  /* 0x000000ffff03a224 */ /* 0x000fe200078e0a03 */
[----:B------:R-:W-:Y:S01]  /*6460*/  ISETP.GT.U32.AND P2, PT, R0, R22, PT ;  /* 0x000000160000720c */ /* 0x000fe20003f44070 */
[----:B------:R-:W-:Y:S01]  /*6470*/  IMAD.HI.U32 R2, R8, R24, RZ ;  /* 0x0000001808027227 */ /* 0x000fe200078e00ff */
[----:B------:R-:W-:-:S02]  /*6480*/  IABS R27, R4 ;  /* 0x00000004001b7213 */ /* 0x000fc40000000000 */
[----:B------:R0:W-:Y:S01]  /*6490*/  STL [R1+0x2c], R3 ;  /* 0x00002c0301007387 */ /* 0x0001e20000100800 */
[----:B------:R-:W-:Y:S02]  /*64a0*/  IMAD.MOV R2, RZ, RZ, -R2 ;  /* 0x000000ffff027224 */ /* 0x000fe400078e0a02 */
[--C-:B------:R-:W-:Y:S02]  /*64b0*/  @!P5 IMAD.IADD R21, R21, 0x1, -R0.reuse ;  /* 0x000000011515d824 */ /* 0x100fe400078e0a00 */
[----:B------:R-:W-:Y:S01]  /*64c0*/  @!P3 IMAD.IADD R20, R20, 0x1, -R0 ;  /* 0x000000011414b824 */ /* 0x000fe200078e0a00 */
[C---:B------:R-:W-:Y:S01]  /*64d0*/  ISETP.GT.U32.AND P3, PT, R0.reuse, R23, PT ;  /* 0x000000170000720c */ /* 0x040fe20003f64070 */
[C---:B------:R-:W-:Y:S01]  /*64e0*/  IMAD R24, R0.reuse, R2, R24 ;  /* 0x0000000200187224 */ /* 0x040fe200078e0218 */
[----:B------:R-:W-:Y:S01]  /*64f0*/  ISETP.GT.U32.AND P5, PT, R0, R21, PT ;  /* 0x000000150000720c */ /* 0x000fe20003fa4070 */
[----:B------:R-:W-:-:S04]  /*6500*/  IMAD.HI.U32 R2, R8, R25, RZ ;  /* 0x0000001908027227 */ /* 0x000fc800078e00ff */
[----:B------:R-:W-:Y:S02]  /*6510*/  @!P2 IMAD.IADD R22, R22, 0x1, -R0 ;  /* 0x000000011616a824 */ /* 0x000fe400078e0a00 */
[----:B------:R-:W-:Y:S02]  /*6520*/  IMAD.MOV R2, RZ, RZ, -R2 ;  /* 0x000000ffff027224 */ /* 0x000fe400078e0a02 */
[----:B0-----:R-:W-:Y:S01]  /*6530*/  VIADD R3, R5, 0x2c ;  /* 0x0000002c05037836 */ /* 0x001fe20000000000 */
[C---:B------:R-:W-:Y:S01]  /*6540*/  ISETP.GT.U32.AND P2, PT, R0.reuse, R22, PT ;  /* 0x000000160000720c */ /* 0x040fe20003f44070 */
[----:B------:R-:W-:Y:S02]  /*6550*/  @!P3 IMAD.IADD R23, R23, 0x1, -R0 ;  /* 0x000000011717b824 */ /* 0x000fe400078e0a00 */
[----:B------:R-:W-:Y:S01]  /*6560*/  IMAD R25, R0, R2, R25 ;  /* 0x0000000200197224 */ /* 0x000fe200078e0219 */
[----:B------:R0:W-:Y:S01]  /*6570*/  STL [R1+0x90], R3 ;  /* 0x0000900301007387 */ /* 0x0001e20000100800 */
[----:B------:R-:W-:Y:S01]  /*6580*/  IMAD.HI.U32 R2, R8, R26, RZ ;  /* 0x0000001a08027227 */ /* 0x000fe200078e00ff */
[----:B------:R-:W-:-:S02]  /*6590*/  ISETP.GT.U32.AND P3, PT, R0, R23, PT ;  /* 0x000000170000720c */ /* 0x000fc40003f64070 */
[----:B------:R-:W-:Y:S01]  /*65a0*/  IABS R28, R3 ;  /* 0x00000003001c7213 */ /* 0x000fe20000000000 */
[----:B------:R-:W-:Y:S01]  /*65b0*/  IMAD.MOV R2, RZ, RZ, -R2 ;  /* 0x000000ffff027224 */ /* 0x000fe200078e0a02 */
[----:B------:R1:W-:Y:S01]  /*65c0*/  STL [R1+0x68], R4 ;  /* 0x0000680401007387 */ /* 0x0003e20000100800 */
[----:B------:R-:W-:Y:S01]  /*65d0*/  @!P5 IMAD.IADD R21, R21, 0x1, -R0 ;  /* 0x000000011515d824 */ /* 0x000fe200078e0a00 */
[C---:B------:R-:W-:Y:S01]  /*65e0*/  ISETP.GT.U32.AND P5, PT, R0.reuse, R24, PT ;  /* 0x000000180000720c */ /* 0x040fe20003fa4070 */
[----:B------:R-:W-:Y:S01]  /*65f0*/  IMAD R26, R0, R2, R26 ;  /* 0x00000002001a7224 */ /* 0x000fe200078e021a */
[----:B0-----:R-:W-:Y:S01]  /*6600*/  LOP3.LUT R3, R7, 0x28, RZ, 0xfc, !PT ;  /* 0x0000002807037812 */ /* 0x001fe200078efcff */
[--C-:B------:R-:W-:Y:S01]  /*6610*/  @!P2 IMAD.IADD R22, R22, 0x1, -R0.reuse ;  /* 0x000000011616a824 */ /* 0x100fe200078e0a00 */
[----:B------:R-:W-:Y:S01]  /*6620*/  ISETP.GT.U32.AND P2, PT, R0, R25, PT ;  /* 0x000000190000720c */ /* 0x000fe20003f44070 */
[----:B------:R-:W-:Y:S01]  /*6630*/  IMAD.HI.U32 R9, R8, R27, RZ ;  /* 0x0000001b08097227 */ /* 0x000fe200078e00ff */
[----:B------:R-:W-:Y:S01]  /*6640*/  IABS R29, R3 ;  /* 0x00000003001d7213 */ /* 0x000fe20000000000 */
[----:B------:R-:W-:Y:S02]  /*6650*/  STL [R1+0x794], R3 ;  /* 0x0007940301007387 */ /* 0x000fe40000100800 */
[--C-:B------:R-:W-:Y:S01]  /*6660*/  @!P3 IMAD.IADD R23, R23, 0x1, -R0.reuse ;  /* 0x000000011717b824 */ /* 0x100fe200078e0a00 */
[----:B------:R-:W-:Y:S01]  /*6670*/  ISETP.GT.U32.AND P3, PT, R0, R26, PT ;  /* 0x0000001a0000720c */ /* 0x000fe20003f64070 */
[----:B------:R-:W-:Y:S01]  /*6680*/  IMAD.HI.U32 R2, R8, R29, RZ ;  /* 0x0000001d08027227 */ /* 0x000fe200078e00ff */
[----:B------:R-:W-:Y:S03]  /*6690*/  STL [R1+0x798], R21 ;  /* 0x0007981501007387 */ /* 0x000fe60000100800 */
[--C-:B------:R-:W-:Y:S01]  /*66a0*/  @!P5 IMAD.IADD R24, R24, 0x1, -R0.reuse ;  /* 0x000000011818d824 */ /* 0x100fe200078e0a00 */
[----:B------:R-:W-:Y:S01]  /*66b0*/  STL [R1+0x79c], R23 ;  /* 0x00079c1701007387 */ /* 0x000fe20000100800 */
[----:B------:R-:W-:Y:S01]  /*66c0*/  @!P2 IMAD.IADD R25, R25, 0x1, -R0 ;  /* 0x000000011919a824 */ /* 0x000fe200078e0a00 */
[----:B------:R-:W-:Y:S01]  /*66d0*/  ISETP.GE.AND P5, PT, R6, RZ, PT ;  /* 0x000000ff0600720c */ /* 0x000fe20003fa6270 */
[----:B------:R-:W-:Y:S01]  /*66e0*/  @!P1 IMAD.MOV R20, RZ, RZ, -R20 ;  /* 0x000000ffff149224 */ /* 0x000fe200078e0a14 */
[----:B------:R-:W-:Y:S01]  /*66f0*/  ISETP.GT.U32.AND P2, PT, R0, R24, PT ;  /* 0x000000180000720c */ /* 0x000fe20003f44070 */
[----:B------:R-:W-:Y:S01]  /*6700*/  IMAD.MOV R9, RZ, RZ, -R9 ;  /* 0x000000ffff097224 */ /* 0x000fe200078e0a09 */
[----:B------:R-:W-:Y:S01]  /*6710*/  IABS R6, R17 ;  /* 0x0000001100067213 */ /* 0x000fe20000000000 */
[----:B------:R-:W-:Y:S01]  /*6720*/  @!P3 IMAD.IADD R26, R26, 0x1, -R0 ;  /* 0x000000011a1ab824 */ /* 0x000fe200078e0a00 */
[----:B------:R0:W-:Y:S01]  /*6730*/  STL [R1+0x72c], R20 ;  /* 0x00072c1401007387 */ /* 0x0001e20000100800 */
[----:B------:R-:W-:Y:S01]  /*6740*/  IMAD.MOV R2, RZ, RZ, -R2 ;  /* 0x000000ffff027224 */ /* 0x000fe200078e0a02 */
[----:B------:R-:W-:Y:S01]  /*6750*/  ISETP.GT.U32.AND P3, PT, R0, R25, PT ;  /* 0x000000190000720c */ /* 0x000fe20003f64070 */
[----:B-1----:R-:W-:Y:S01]  /*6760*/  IMAD.HI.U32 R4, R8, R28, RZ ;  /* 0x0000001c08047227 */ /* 0x002fe200078e00ff */
[----:B------:R-:W-:-:S03]  /*6770*/  ISETP.GT.U32.AND P1, PT, R0, R26, PT ;  /* 0x0000001a0000720c */ /* 0x000fc60003f24070 */
[C---:B------:R-:W-:Y:S02]  /*6780*/  IMAD R27, R0.reuse, R9, R27 ;  /* 0x00000009001b7224 */ /* 0x040fe400078e021b */
[----:B------:R-:W-:Y:S01]  /*6790*/  IMAD R29, R0, R2, R29 ;  /* 0x00000002001d7224 */ /* 0x000fe200078e021d */
[----:B0-----:R-:W-:Y:S01]  /*67a0*/  LOP3.LUT R20, R7, 0x24, RZ, 0xfc, !PT ;  /* 0x0000002407147812 */ /* 0x001fe200078efcff */
[----:B------:R-:W-:Y:S01]  /*67b0*/  IMAD.MOV R4, RZ, RZ, -R4 ;  /* 0x000000ffff047224 */ /* 0x000fe200078e0a04 */
[----:B------:R-:W-:Y:S01]  /*67c0*/  IABS R2, R12 ;  /* 0x0000000c00027213 */ /* 0x000fe20000000000 */
[----:B------:R-:W-:Y:S01]  /*67d0*/  @!P2 IMAD.IADD R24, R24, 0x1, -R0 ;  /* 0x000000011818a824 */ /* 0x000fe200078e0a00 */
[----:B------:R-:W-:Y:S01]  /*67e0*/  IABS R9, R20 ;  /* 0x0000001400097213 */ /* 0x000fe20000000000 */
[C---:B------:R-:W-:Y:S01]  /*67f0*/  IMAD R28, R0.reuse, R4, R28 ;  /* 0x00000004001c7224 */ /* 0x040fe200078e021c */
[----:B------:R-:W-:Y:S01]  /*6800*/  ISETP.GT.U32.AND P2, PT, R0, R27, PT ;  /* 0x0000001b0000720c */ /* 0x000fe20003f44070 */
[----:B------:R-:W-:Y:S01]  /*6810*/  IMAD.MOV.U32 R3, RZ, RZ, R2 ;  /* 0x000000ffff037224 */ /* 0x000fe200078e0002 */
[----:B------:R-:W-:Y:S01]  /*6820*/  IABS R4, R19 ;  /* 0x0000001300047213 */ /* 0x000fe20000000000 */
[----:B------:R-:W-:Y:S01]  /*6830*/  IMAD.HI.U32 R2, R8, R9, RZ ;  /* 0x0000000908027227 */ /* 0x000fe200078e00ff */
[----:B------:R0:W-:Y:S03]  /*6840*/  STL [R1+0x7a0], R20 ;  /* 0x0007a01401007387 */ /* 0x0001e60000100800 */
[----:B------:R-:W-:Y:S01]  /*6850*/  @!P1 IMAD.IADD R26, R26, 0x1, -R0 ;  /* 0x000000011a1a9824 */ /* 0x000fe200078e0a00 */
[----:B------:R-:W-:Y:S01]  /*6860*/  ISETP.GT.U32.AND P1, PT, R0, R29, PT ;  /* 0x0000001d0000720c */ /* 0x000fe20003f24070 */
[----:B------:R-:W-:Y:S01]  /*6870*/  IMAD.MOV R2, RZ, RZ, -R2 ;  /* 0x000000ffff027224 */ /* 0x000fe200078e0a02 */
[----:B------:R1:W-:Y:S01]  /*6880*/  STL [R1+0x7a4], R19 ;  /* 0x0007a41301007387 */ /* 0x0003e20000100800 */
[----:B------:R-:W-:-:S04]  /*6890*/  IMAD.HI.U32 R11, R8, R4, RZ ;  /* 0x00000004080b7227 */ /* 0x000fc800078e00ff */
[----:B------:R-:W-:-:S04]  /*68a0*/  IMAD.HI.U32 R14, R8, R3, RZ ;  /* 0x00000003080e7227 */ /* 0x000fc800078e00ff */
[----:B------:R-:W-:Y:S02]  /*68b0*/  IMAD R2, R0, R2, R9 ;  /* 0x0000000200027224 */ /* 0x000fe400078e0209 */
[----:B------:R-:W-:Y:S02]  /*68c0*/  IMAD.MOV R9, RZ, RZ, -R11 ;  /* 0x000000ffff097224 */ /* 0x000fe400078e0a0b */
[----:B------:R-:W-:Y:S01]  /*68d0*/  IMAD.MOV R11, RZ, RZ, -R14 ;  /* 0x000000ffff0b7224 */ /* 0x000fe200078e0a0e */
[----:B------:R-:W-:Y:S01]  /*68e0*/  LOP3.LUT R14, R7, 0x8, RZ, 0xfc, !PT ;  /* 0x00000008070e7812 */ /* 0x000fe200078efcff */
[----:B------:R-:W-:Y:S01]  /*68f0*/  @!P2 IMAD.IADD R27, R27, 0x1, -R0 ;  /* 0x000000011b1ba824 */ /* 0x000fe200078e0a00 */
[----:B------:R-:W-:Y:S01]  /*6900*/  ISETP.GE.AND P2, PT, R10, RZ, PT ;  /* 0x000000ff0a00720c */ /* 0x000fe20003f46270 */
[----:B------:R-:W-:Y:S02]  /*6910*/  VIADD R18, R5, 0xc ;  /* 0x0000000c05127836 */ /* 0x000fe40000000000 */
[----:B------:R-:W-:-:S04]  /*6920*/  IMAD.HI.U32 R10, R8, R6, RZ ;  /* 0x00000006080a7227 */ /* 0x000fc800078e00ff */
[C---:B------:R-:W-:Y:S01]  /*6930*/  IMAD R4, R0.reuse, R9, R4 ;  /* 0x0000000900047224 */ /* 0x040fe200078e0204 */
[----:B------:R-:W-:Y:S01]  /*6940*/  IABS R9, R16 ;  /* 0x0000001000097213 */ /* 0x000fe20000000000 */
[C---:B------:R-:W-:Y:S01]  /*6950*/  IMAD R5, R0.reuse, R11, R3 ;  /* 0x0000000b00057224 */ /* 0x040fe200078e0203 */
[----:B------:R-:W-:Y:S01]  /*6960*/  IABS R11, R15 ;  /* 0x0000000f000b7213 */ /* 0x000fe20000000000 */
[----:B------:R-:W-:Y:S01]  /*6970*/  @!P1 IMAD.IADD R29, R29, 0x1, -R0 ;  /* 0x000000011d1d9824 */ /* 0x000fe200078e0a00 */
[----:B------:R-:W-:Y:S01]  /*6980*/  ISETP.GE.AND P1, PT, R13, RZ, PT ;  /* 0x000000ff0d00720c */ /* 0x000fe20003f26270 */
[----:B------:R-:W-:Y:S01]  /*6990*/  IMAD.MOV R10, RZ, RZ, -R10 ;  /* 0x000000ffff0a7224 */ /* 0x000fe200078e0a0a */
[----:B------:R-:W-:Y:S01]  /*69a0*/  IABS R3, R18 ;  /* 0x0000001200037213 */ /* 0x000fe20000000000 */
[----:B------:R-:W-:Y:S01]  /*69b0*/  @!P3 IMAD.IADD R25, R25, 0x1, -R0 ;  /* 0x000000011919b824 */ /* 0x000fe200078e0a00 */
[----:B------:R-:W-:Y:S01]  /*69c0*/  LOP3.LUT R13, R7, 0x4, RZ, 0xfc, !PT ;  /* 0x00000004070d7812 */ /* 0x000fe200078efcff */
[----:B------:R-:W-:Y:S01]  /*69d0*/  IMAD.MOV.U32 R7, RZ, RZ, R9 ;  /* 0x000000ffff077224 */ /* 0x000fe200078e0009 */
[----:B------:R-:W-:Y:S01]  /*69e0*/  ISETP.GT.U32.AND P3, PT, R0, R28, PT ;  /* 0x0000001c0000720c */ /* 0x000fe20003f64070 */
[----:B------:R-:W-:-:S02]  /*69f0*/  IMAD.MOV.U32 R9, RZ, RZ, R11 ;  /* 0x000000ffff097224 */ /* 0x000fc400078e000b */
[----:B------:R-:W-:Y:S01]  /*6a00*/  IMAD R6, R0, R10, R6 ;  /* 0x0000000a00067224 */ /* 0x000fe200078e0206 */
[----:B------:R-:W-:Y:S01]  /*6a10*/  IABS R10, R14 ;  /* 0x0000000e000a7213 */ /* 0x000fe20000000000 */
[----:B0-----:R-:W-:Y:S01]  /*6a20*/  IMAD.MOV.U32 R20, RZ, RZ, R3 ;  /* 0x000000ffff147224 */ /* 0x001fe200078e0003 */
[----:B------:R-:W-:Y:S01]  /*6a30*/  IABS R3, R13 ;  /* 0x0000000d00037213 */ /* 0x000fe20000000000 */
[----:B------:R-:W-:-:S04]  /*6a40*/  IMAD.HI.U32 R11, R8, R7, RZ ;  /* 0x00000007080b7227 */ /* 0x000fc800078e00ff */
[----:B-1----:R-:W-:-:S04]  /*6a50*/  IMAD.HI.U32 R19, R8, R9, RZ ;  /* 0x0000000908137227 */ /* 0x002fc800078e00ff */
[----:B------:R-:W-:-:S04]  /*6a60*/  IMAD.HI.U32 R23, R8, R20, RZ ;  /* 0x0000001408177227 */ /* 0x000fc800078e00ff */
[----:B------:R-:W-:-:S04]  /*6a70*/  IMAD.HI.U32 R21, R8, R10, RZ ;  /* 0x0000000a08157227 */ /* 0x000fc800078e00ff */
[----:B------:R-:W-:Y:S02]  /*6a80*/  IMAD.MOV R11, RZ, RZ, -R11 ;  /* 0x000000ffff0b7224 */ /* 0x000fe400078e0a0b */
[----:B------:R-:W-:Y:S02]  /*6a90*/  IMAD.MOV R19, RZ, RZ, -R19 ;  /* 0x000000ffff137224 */ /* 0x000fe400078e0a13 */
[----:B------:R-:W-:Y:S02]  /*6aa0*/  IMAD.MOV R23, RZ, RZ, -R23 ;  /* 0x000000ffff177224 */ /* 0x000fe400078e0a17 */
[----:B------:R-:W-:Y:S02]  /*6ab0*/  IMAD.MOV R21, RZ, RZ, -R21 ;  /* 0x000000ffff157224 */ /* 0x000fe400078e0a15 */
[----:B------:R-:W-:Y:S02]  /*6ac0*/  IMAD R7, R0, R11, R7 ;  /* 0x0000000b00077224 */ /* 0x000fe400078e0207 */
[----:B------:R-:W-:-:S04]  /*6ad0*/  IMAD.HI.U32 R11, R8, R3, RZ ;  /* 0x00000003080b7227 */ /* 0x000fc800078e00ff */
[C---:B------:R-:W-:Y:S02]  /*6ae0*/  IMAD R8, R0.reuse, R19, R9 ;  /* 0x0000001300087224 */ /* 0x040fe400078e0209 */
[----:B------:R-:W2:Y:S01]  /*6af0*/  LDL.LU R19, [R1+0x7a4] ;  /* 0x0007a40001137983 */ /* 0x000ea20000300800 */
[C---:B------:R-:W-:Y:S02]  /*6b00*/  IMAD R9, R0.reuse, R23, R20 ;  /* 0x0000001700097224 */ /* 0x040fe400078e0214 */
[----:B------:R-:W-:Y:S01]  /*6b10*/  IMAD R10, R0, R21, R10 ;  /* 0x00000015000a7224 */ /* 0x000fe200078e020a */
[----:B------:R-:W3:Y:S01]  /*6b20*/  LDL.LU R20, [R1+0x7a0] ;  /* 0x0007a00001147983 */ /* 0x000ee20000300800 */
[----:B------:R-:W-:Y:S02]  /*6b30*/  @!P6 IMAD.MOV R22, RZ, RZ, -R22 ;  /* 0x000000ffff16e224 */ /* 0x000fe400078e0a16 */
[----:B------:R-:W-:Y:S01]  /*6b40*/  @!P4 IMAD.MOV R24, RZ, RZ, -R24 ;  /* 0x000000ffff18c224 */ /* 0x000fe200078e0a18 */
[----:B------:R-:W4:Y:S01]  /*6b50*/  LDL.LU R23, [R1+0x79c] ;  /* 0x00079c0001177983 */ /* 0x000f220000300800 */
[----:B------:R-:W-:-:S02]  /*6b60*/  @!P2 IMAD.MOV R25, RZ, RZ, -R25 ;  /* 0x000000ffff19a224 */ /* 0x000fc400078e0a19 */
[----:B------:R-:W-:Y:S01]  /*6b70*/  @!P3 IMAD.IADD R28, R28, 0x1, -R0 ;  /* 0x000000011c1cb824 */ /* 0x000fe200078e0a00 */
[----:B------:R-:W5:Y:S01]  /*6b80*/  LDL.LU R21, [R1+0x798] ;  /* 0x0007980001157983 */ /* 0x000f620000300800 */
[----:B------:R-:W-:Y:S01]  /*6b90*/  IMAD.MOV R11, RZ, RZ, -R11 ;  /* 0x000000ffff0b7224 */ /* 0x000fe200078e0a0b */
[----:B------:R-:W-:-:S03]  /*6ba0*/  ISETP.GT.U32.AND P3, PT, R0, R2, PT ;  /* 0x000000020000720c */ /* 0x000fc60003f64070 */
[----:B------:R-:W-:-:S10]  /*6bb0*/  IMAD R11, R0, R11, R3 ;  /* 0x0000000b000b7224 */ /* 0x000fd400078e0203 */
[----:B------:R-:W-:Y:S01]  /*6bc0*/  @!P3 IMAD.IADD R2, R2, 0x1, -R0 ;  /* 0x000000010202b824 */ /* 0x000fe200078e0a00 */
[----:B------:R-:W-:-:S13]  /*6bd0*/  ISETP.GT.U32.AND P3, PT, R0, R4, PT ;  /* 0x000000040000720c */ /* 0x000fda0003f64070 */
[----:B------:R-:W-:Y:S01]  /*6be0*/  @!P3 IMAD.IADD R4, R4, 0x1, -R0 ;  /* 0x000000010404b824 */ /* 0x000fe200078e0a00 */
[----:B------:R-:W-:Y:S01]  /*6bf0*/  ISETP.GT.U32.AND P3, PT, R0, R5, PT ;  /* 0x000000050000720c */ /* 0x000fe20003f64070 */
[----:B----4-:R-:W-:Y:S02]  /*6c00*/  @!P5 IMAD.MOV R23, RZ, RZ, -R23 ;  /* 0x000000ffff17d224 */ /* 0x010fe400078e0a17 */
[----:B-----5:R-:W-:-:S05]  /*6c10*/  @!P0 IMAD.MOV R21, RZ, RZ, -R21 ;  /* 0x000000ffff158224 */ /* 0x020fca00078e0a15 */
[----:B------:R0:W-:Y:S04]  /*6c20*/  STL [R1+0x744], R21 ;  /* 0x0007441501007387 */ /* 0x0001e80000100800 */
[----:B0-----:R-:W4:Y:S04]  /*6c30*/  LDL.LU R21, [R1+0x68] ;  /* 0x0000680001157983 */ /* 0x001f280000300800 */
[----:B------:R0:W-:Y:S04]  /*6c40*/  STL [R1+0x748], R22 ;  /* 0x0007481601007387 */ /* 0x0001e80000100800 */
[----:B0-----:R-:W5:Y:S04]  /*6c50*/  LDL.LU R22, [R1+0x90] ;  /* 0x0000900001167983 */ /* 0x001f680000300800 */
[----:B------:R-:W-:Y:S04]  /*6c60*/  STL [R1+0x74c], R23 ;  /* 0x00074c1701007387 */ /* 0x000fe80000100800 */
[----:B------:R-:W-:Y:S04]  /*6c70*/  STL [R1+0x750], R24 ;  /* 0x0007501801007387 */ /* 0x000fe80000100800 */
[----:B------:R-:W-:Y:S04]  /*6c80*/  STL [R1+0x754], R25 ;  /* 0x0007541901007387 */ /* 0x000fe80000100800 */
[----:B------:R-:W5:Y:S01]  /*6c90*/  LDL.LU R3, [R1+0x794] ;  /* 0x0007940001037983 */ /* 0x000f620000300800 */
[----:B------:R-:W-:Y:S01]  /*6ca0*/  @!P3 IMAD.IADD R5, R5, 0x1, -R0 ;  /* 0x000000010505b824 */ /* 0x000fe200078e0a00 */
[----:B------:R-:W-:-:S02]  /*6cb0*/  ISETP.GT.U32.AND P3, PT, R0, R28, PT ;  /* 0x0000001c0000720c */ /* 0x000fc40003f64070 */
[C---:B------:R-:W-:Y:S02]  /*6cc0*/  ISETP.GT.U32.AND P5, PT, R0.reuse, R29, PT ;  /* 0x0000001d0000720c */ /* 0x040fe40003fa4070 */
[C---:B------:R-:W-:Y:S02]  /*6cd0*/  ISETP.GT.U32.AND P4, PT, R0.reuse, R2, PT ;  /* 0x000000020000720c */ /* 0x040fe40003f84070 */
[C---:B------:R-:W-:Y:S02]  /*6ce0*/  ISETP.GT.U32.AND P0, PT, R0.reuse, R27, PT ;  /* 0x0000001b0000720c */ /* 0x040fe40003f04070 */
[C---:B------:R-:W-:Y:S01]  /*6cf0*/  ISETP.GT.U32.AND P2, PT, R0.reuse, R4, PT ;  /* 0x000000040000720c */ /* 0x040fe20003f44070 */
[----:B------:R-:W-:Y:S01]  /*6d00*/  @!P1 IMAD.MOV R26, RZ, RZ, -R26 ;  /* 0x000000ffff1a9224 */ /* 0x000fe200078e0a1a */
[----:B------:R-:W-:-:S03]  /*6d10*/  ISETP.GT.U32.AND P1, PT, R0, R6, PT ;  /* 0x000000060000720c */ /* 0x000fc60003f24070 */
[--C-:B------:R-:W-:Y:S01]  /*6d20*/  @!P3 IMAD.IADD R28, R28, 0x1, -R0.reuse ;  /* 0x000000011c1cb824 */ /* 0x100fe200078e0a00 */
[C---:B------:R-:W-:Y:S01]  /*6d30*/  ISETP.GT.U32.AND P3, PT, R0.reuse, R8, PT ;  /* 0x000000080000720c */ /* 0x040fe20003f64070 */
[--C-:B------:R-:W-:Y:S01]  /*6d40*/  @!P5 IMAD.IADD R29, R29, 0x1, -R0.reuse ;  /* 0x000000011d1dd824 */ /* 0x100fe200078e0a00 */
[----:B------:R-:W-:Y:S01]  /*6d50*/  ISETP.GT.U32.AND P5, PT, R0, R9, PT ;  /* 0x000000090000720c */ /* 0x000fe20003fa4070 */
[--C-:B------:R-:W-:Y:S01]  /*6d60*/  @!P4 IMAD.IADD R2, R2, 0x1, -R0.reuse ;  /* 0x000000010202c824 */ /* 0x100fe200078e0a00 */
[C---:B------:R-:W-:Y:S01]  /*6d70*/  ISETP.GT.U32.AND P4, PT, R0.reuse, R10, PT ;  /* 0x0000000a0000720c */ /* 0x040fe20003f84070 */
[--C-:B------:R-:W-:Y:S01]  /*6d80*/  @!P0 IMAD.IADD R27, R27, 0x1, -R0.reuse ;  /* 0x000000011b1b8824 */ /* 0x100fe200078e0a00 */
[----:B------:R-:W-:Y:S01]  /*6d90*/  ISETP.GT.U32.AND P0, PT, R0, R7, PT ;  /* 0x000000070000720c */ /* 0x000fe20003f04070 */
[--C-:B------:R-:W-:Y:S02]  /*6da0*/  @!P2 IMAD.IADD R4, R4, 0x1, -R0.reuse ;  /* 0x000000010404a824 */ /* 0x100fe400078e0a00 */
[----:B------:R-:W-:-:S04]  /*6db0*/  @!P1 IMAD.IADD R6, R6, 0x1, -R0 ;  /* 0x0000000106069824 */ /* 0x000fc800078e0a00 */
[--C-:B------:R-:W-:Y:S01]  /*6dc0*/  @!P3 IMAD.IADD R8, R8, 0x1, -R0.reuse ;  /* 0x000000010808b824 */ /* 0x100fe200078e0a00 */
[----:B------:R-:W-:Y:S01]  /*6dd0*/  ISETP.GT.U32.AND P6, PT, R0, R5, PT ;  /* 0x000000050000720c */ /* 0x000fe20003fc4070 */
[--C-:B------:R-:W-:Y:S01]  /*6de0*/  @!P5 IMAD.IADD R9, R9, 0x1, -R0.reuse ;  /* 0x000000010909d824 */ /* 0x100fe200078e0a00 */
[----:B---3--:R-:W-:Y:S01]  /*6df0*/  ISETP.GE.AND P5, PT, R20, RZ, PT ;  /* 0x000000ff1400720c */ /* 0x008fe20003fa6270 */
[--C-:B------:R-:W-:Y:S01]  /*6e00*/  @!P4 IMAD.IADD R10, R10, 0x1, -R0.reuse ;  /* 0x000000010a0ac824 */ /* 0x100fe200078e0a00 */
[----:B--2---:R-:W-:Y:S01]  /*6e10*/  ISETP.GE.AND P4, PT, R19, RZ, PT ;  /* 0x000000ff1300720c */ /* 0x004fe20003f86270 */
[--C-:B------:R-:W-:Y:S01]  /*6e20*/  @!P0 IMAD.IADD R7, R7, 0x1, -R0.reuse ;  /* 0x0000000107078824 */ /* 0x100fe200078e0a00 */
[----:B------:R-:W-:Y:S01]  /*6e30*/  ISETP.GE.AND P0, PT, R12, RZ, PT ;  /* 0x000000ff0c00720c */ /* 0x000fe20003f06270 */
[----:B------:R-:W-:Y:S01]  /*6e40*/  STL [R1+0x758], R26 ;  /* 0x0007581a01007387 */ /* 0x000fe20000100800 */
[----:B------:R-:W0:Y:S03]  /*6e50*/  LDC R20, c[0x0][0x230] ;  /* 0x00008c00ff147b82 */ /* 0x000e260000000800 */
[----:B------:R-:W2:Y:S02]  /*6e60*/  LDL.LU R12, [R1+0x790] ;  /* 0x00079000010c7983 */ /* 0x000ea40000300800 */
[----:B------:R-:W-:-:S02]  /*6e70*/  @!P6 IMAD.IADD R5, R5, 0x1, -R0 ;  /* 0x000000010505e824 */ /* 0x000fc400078e0a00 */
[----:B------:R-:W-:Y:S01]  /*6e80*/  @!P5 IMAD.MOV R2, RZ, RZ, -R2 ;  /* 0x000000ffff02d224 */ /* 0x000fe200078e0a02 */
[C---:B------:R-:W-:Y:S01]  /*6e90*/  ISETP.GT.U32.AND P5, PT, R0.reuse, R9, PT ;  /* 0x000000090000720c */ /* 0x040fe20003fa4070 */
[----:B------:R-:W-:Y:S01]  /*6ea0*/  @!P4 IMAD.MOV R4, RZ, RZ, -R4 ;  /* 0x000000ffff04c224 */ /* 0x000fe200078e0a04 */
[----:B------:R-:W-:Y:S01]  /*6eb0*/  ISETP.GT.U32.AND P6, PT, R0, R11, PT ;  /* 0x0000000b0000720c */ /* 0x000fe20003fc4070 */
[----:B------:R-:W-:-:S10]  /*6ec0*/  @!P0 IMAD.MOV R5, RZ, RZ, -R5 ;  /* 0x000000ffff058224 */ /* 0x000fd400078e0a05 */
[--C-:B------:R-:W-:Y:S01]  /*6ed0*/  @!P5 IMAD.IADD R9, R9, 0x1, -R0.reuse ;  /* 0x000000010909d824 */ /* 0x100fe200078e0a00 */
[----:B------:R-:W-:Y:S01]  /*6ee0*/  ISETP.GE.AND P5, PT, R14, RZ, PT ;  /* 0x000000ff0e00720c */ /* 0x000fe20003fa6270 */
[----:B------:R-:W-:Y:S01]  /*6ef0*/  @!P6 IMAD.IADD R11, R11, 0x1, -R0 ;  /* 0x000000010b0be824 */ /* 0x000fe200078e0a00 */
[----:B------:R-:W-:Y:S01]  /*6f00*/  ISETP.GT.U32.AND P6, PT, R0, R10, PT ;  /* 0x0000000a0000720c */ /* 0x000fe20003fc4070 */
[----:B0-----:R-:W-:-:S03]  /*6f10*/  VIADD R20, R20, 0x3f ;  /* 0x0000003f14147836 */ /* 0x001fc60000000000 */
[----:B------:R-:W-:Y:S02]  /*6f20*/  ISETP.GT.U32.AND P4, PT, R0, R11, PT ;  /* 0x0000000b0000720c */ /* 0x000fe40003f84070 */
[----:B------:R-:W-:Y:S02]  /*6f30*/  ISETP.GE.AND P0, PT, R18, RZ, PT ;  /* 0x000000ff1200720c */ /* 0x000fe40003f06270 */
[----:B------:R-:W-:-:S05]  /*6f40*/  SHF.R.S32.HI R19, RZ, 0x1f, R20 ;  /* 0x0000001fff137819 */ /* 0x000fca0000011414 */
[----:B------:R-:W-:Y:S01]  /*6f50*/  @!P6 IMAD.IADD R10, R10, 0x1, -R0 ;  /* 0x000000010a0ae824 */ /* 0x000fe200078e0a00 */
[----:B------:R-:W-:-:S03]  /*6f60*/  ISETP.GE.AND P6, PT, R13, RZ, PT ;  /* 0x000000ff0d00720c */ /* 0x000fc60003fc6270 */
[----:B------:R-:W-:Y:S02]  /*6f70*/  @!P4 IMAD.IADD R11, R11, 0x1, -R0 ;  /* 0x000000010b0bc824 */ /* 0x000fe400078e0a00 */
[----:B------:R-:W-:Y:S02]  /*6f80*/  @!P0 IMAD.MOV R9, RZ, RZ, -R9 ;  /* 0x000000ffff098224 */ /* 0x000fe400078e0a09 */
[----:B------:R-:W-:-:S06]  /*6f90*/  @!P5 IMAD.MOV R10, RZ, RZ, -R10 ;  /* 0x000000ffff0ad224 */ /* 0x000fcc00078e0a0a */
[----:B------:R-:W-:Y:S01]  /*6fa0*/  @!P6 IMAD.MOV R11, RZ, RZ, -R11 ;  /* 0x000000ffff0be224 */ /* 0x000fe200078e0a0b */
[----:B----4-:R-:W-:Y:S02]  /*6fb0*/  ISETP.GE.AND P1, PT, R21, RZ, PT ;  /* 0x000000ff1500720c */ /* 0x010fe40003f26270 */
[----:B-----5:R-:W-:-:S11]  /*6fc0*/  ISETP.GE.AND P2, PT, R22, RZ, PT ;  /* 0x000000ff1600720c */ /* 0x020fd60003f46270 */
[----:B------:R-:W-:Y:S01]  /*6fd0*/  @!P1 IMAD.MOV R27, RZ, RZ, -R27 ;  /* 0x000000ffff1b9224 */ /* 0x000fe200078e0a1b */
[----:B------:R-:W-:Y:S01]  /*6fe0*/  ISETP.GE.AND P3, PT, R3, RZ, PT ;  /* 0x000000ff0300720c */ /* 0x000fe20003f66270 */
[----:B------:R-:W-:Y:S01]  /*6ff0*/  @!P2 IMAD.MOV R28, RZ, RZ, -R28 ;  /* 0x000000ffff1ca224 */ /* 0x000fe200078e0a1c */
[C---:B------:R-:W-:Y:S01]  /*7000*/  ISETP.GT.U32.AND P2, PT, R0.reuse, R7, PT ;  /* 0x000000070000720c */ /* 0x040fe20003f44070 */
[----:B------:R-:W3:Y:S10]  /*7010*/  LDL.LU R3, [R1+0x78c] ;  /* 0x00078c0001037983 */ /* 0x000ef40000300800 */
[----:B------:R-:W-:Y:S01]  /*7020*/  @!P3 IMAD.MOV R29, RZ, RZ, -R29 ;  /* 0x000000ffff1db224 */ /* 0x000fe200078e0a1d */
[C---:B------:R-:W-:Y:S01]  /*7030*/  ISETP.GT.U32.AND P3, PT, R0.reuse, R8, PT ;  /* 0x000000080000720c */ /* 0x040fe20003f64070 */
[----:B------:R-:W-:Y:S01]  /*7040*/  STL [R1+0x75c], R27 ;  /* 0x00075c1b01007387 */ /* 0x000fe20000100800 */
[----:B------:R-:W-:-:S03]  /*7050*/  ISETP.GT.U32.AND P1, PT, R0, R6, PT ;  /* 0x000000060000720c */ /* 0x000fc60003f24070 */
[----:B------:R-:W-:Y:S01]  /*7060*/  STL [R1+0x760], R28 ;  /* 0x0007601c01007387 */ /* 0x000fe20000100800 */
[----:B------:R-:W-:-:S03]  /*7070*/  @!P2 IMAD.IADD R7, R7, 0x1, -R0 ;  /* 0x000000010707a824 */ /* 0x000fc600078e0a00 */
[----:B------:R-:W-:Y:S01]  /*7080*/  STL [R1+0x764], R29 ;  /* 0x0007641d01007387 */ /* 0x000fe20000100800 */
[----:B------:R-:W-:-:S03]  /*7090*/  ISETP.GE.AND P2, PT, R16, RZ, PT ;  /* 0x000000ff1000720c */ /* 0x000fc60003f46270 */
[----:B------:R0:W-:Y:S01]  /*70a0*/  STL [R1+0x768], R2 ;  /* 0x0007680201007387 */ /* 0x0001e20000100800 */
[----:B------:R-:W-:-:S03]  /*70b0*/  @!P3 IMAD.IADD R8, R8, 0x1, -R0 ;  /* 0x000000010808b824 */ /* 0x000fc600078e0a00 */
[----:B------:R-:W-:Y:S01]  /*70c0*/  STL [R1+0x76c], R4 ;  /* 0x00076c0401007387 */ /* 0x000fe20000100800 */
[----:B------:R-:W-:-:S03]  /*70d0*/  ISETP.GE.AND P3, PT, R15, RZ, PT ;  /* 0x000000ff0f00720c */ /* 0x000fc60003f66270 */
[----:B------:R-:W-:Y:S04]  /*70e0*/  STL [R1+0x770], R5 ;  /* 0x0007700501007387 */ /* 0x000fe80000100800 */
[----:B------:R-:W4:Y:S04]  /*70f0*/  LDL.LU R16, [R1+0x28] ;  /* 0x0000280001107983 */ /* 0x000f280000300800 */
[----:B------:R-:W5:Y:S04]  /*7100*/  LDL.LU R15, [R1+0x24] ;  /* 0x00002400010f7983 */ /* 0x000f680000300800 */
[----:B------:R-:W5:Y:S01]  /*7110*/  LDL.LU R14, [R1+0x18] ;  /* 0x00001800010e7983 */ /* 0x000f620000300800 */
[----:B------:R-:W-:Y:S01]  /*7120*/  @!P1 IMAD.IADD R6, R6, 0x1, -R0 ;  /* 0x0000000106069824 */ /* 0x000fe200078e0a00 */
[----:B------:R-:W-:-:S02]  /*7130*/  ISETP.GE.AND P1, PT, R17, RZ, PT ;  /* 0x000000ff1100720c */ /* 0x000fc40003f26270 */
[----:B0-----:R-:W-:Y:S01]  /*7140*/  LEA.HI R2, R19, R20, RZ, 0x6 ;  /* 0x0000001413027211 */ /* 0x001fe200078f30ff */
[----:B------:R-:W-:Y:S01]  /*7150*/  @!P2 IMAD.MOV R7, RZ, RZ, -R7 ;  /* 0x000000ffff07a224 */ /* 0x000fe200078e0a07 */
[----:B------:R-:W5:Y:S01]  /*7160*/  LDL.LU R19, [R1+0x1d8] ;  /* 0x0001d80001137983 */ /* 0x000f620000300800 */
[----:B------:R-:W-:-:S03]  /*7170*/  @!P3 IMAD.MOV R8, RZ, RZ, -R8 ;  /* 0x000000ffff08b224 */ /* 0x000fc600078e0a08 */
[----:B------:R-:W5:Y:S04]  /*7180*/  LDL.LU R18, [R1+0x9c] ;  /* 0x00009c0001127983 */ /* 0x000f680000300800 */
[----:B------:R-:W5:Y:S01]  /*7190*/  LDL.LU R13, [R1+0xa0] ;  /* 0x0000a000010d7983 */ /* 0x000f620000300800 */
[----:B------:R-:W-:-:S03]  /*71a0*/  @!P1 IMAD.MOV R6, RZ, RZ, -R6 ;  /* 0x000000ffff069224 */ /* 0x000fc600078e0a06 */
[----:B------:R-:W5:Y:S04]  /*71b0*/  LDL.LU R0, [R1+0x14] ;  /* 0x0000140001007983 */ /* 0x000f680000300800 */
[----:B------:R0:W-:Y:S04]  /*71c0*/  STL [R1+0x774], R6 ;  /* 0x0007740601007387 */ /* 0x0001e80000100800 */
[----:B0-----:R-:W5:Y:S04]  /*71d0*/  LDL.LU R6, [R1+0x1d4] ;  /* 0x0001d40001067983 */ /* 0x001f680000300800 */
        /* <DEDUP_REMOVED lines=9> */
[----:B0-----:R-:W5:Y:S01]  /*7270*/  LDL.LU R11, [R1+0x60] ;  /* 0x00006000010b7983 */ /* 0x001f620000300800 */
[----:B---3--:R-:W-:-:S02]  /*7280*/  ISETP.NE.AND P4, PT, R3, RZ, PT ;  /* 0x000000ff0300720c */ /* 0x008fc40003f85270 */
[----:B------:R-:W-:-:S04]  /*7290*/  LOP3.LUT R3, RZ, R3, RZ, 0x33, !PT ;  /* 0x00000003ff037212 */ /* 0x000fc800078e33ff */
[----:B--2---:R-:W-:-:S05]  /*72a0*/  SEL R5, R3, R12, !P4 ;  /* 0x0000000c03057207 */ /* 0x004fca0006000000 */
[----:B------:R0:W-:Y:S04]  /*72b0*/  STL [R1+0x30], R5 ;  /* 0x0000300501007387 */ /* 0x0001e80000100800 */
[----:B0-----:R-:W2:Y:S01]  /*72c0*/  LDL.LU R5, [R1+0x1c8] ;  /* 0x0001c80001057983 */ /* 0x001ea20000300800 */
[C---:B----4-:R-:W-:Y:S02]  /*72d0*/  SEL R4, R3.reuse, R16, !P4 ;  /* 0x0000001003047207 */ /* 0x050fe40006000000 */
[----:B-----5:R-:W-:-:S03]  /*72e0*/  SEL R2, R3, R15, !P4 ;  /* 0x0000000f03027207 */ /* 0x020fc60006000000 */
[----:B------:R0:W-:Y:S01]  /*72f0*/  STL [R1+0x20], R4 ;  /* 0x0000200401007387 */ /* 0x0001e20000100800 */
[----:B------:R-:W-:-:S03]  /*7300*/  SEL R12, R3, R14, !P4 ;  /* 0x0000000e030c7207 */ /* 0x000fc60006000000 */
[----:B------:R-:W3:Y:S04]  /*7310*/  LDL.LU R17, [R1+0x1cc] ;  /* 0x0001cc0001117983 */ /* 0x000ee80000300800 */
[----:B------:R1:W-:Y:S04]  /*7320*/  STL [R1+0x1c], R2 ;  /* 0x00001c0201007387 */ /* 0x0003e80000100800 */
[----:B0-----:R-:W4:Y:S04]  /*7330*/  LDL.LU R4, [R1+0x1d0] ;  /* 0x0001d00001047983 */ /* 0x001f280000300800 */
[----:B-1----:R-:W5:Y:S04]  /*7340*/  LDL.LU R2, [R1+0x15c] ;  /* 0x00015c0001027983 */ /* 0x002f680000300800 */
[----:B------:R-:W-:Y:S04]  /*7350*/  STL [R1+0x18], R12 ;  /* 0x0000180c01007387 */ /* 0x000fe80000100800 */
[----:B------:R-:W5:Y:S04]  /*7360*/  LDL.LU R29, [R1+0xa8] ;  /* 0x0000a800011d7983 */ /* 0x000f680000300800 */
        /* <DEDUP_REMOVED lines=11> */
[----:B------:R-:W5:Y:S01]  /*7420*/  LDL.LU R14, [R1+0x198] ;  /* 0x00019800010e7983 */ /* 0x000f620000300800 */
[----:B------:R-:W-:-:S02]  /*7430*/  SEL R8, R3, R8, !P4 ;  /* 0x0000000803087207 */ /* 0x000fc40006000000 */
[C---:B------:R-:W-:Y:S02]  /*7440*/  SEL R9, R3.reuse, R9, !P4 ;  /* 0x0000000903097207 */ /* 0x040fe40006000000 */
[C---:B------:R-:W-:Y:S02]  /*7450*/  SEL R7, R3.reuse, R7, !P4 ;  /* 0x0000000703077207 */ /* 0x040fe40006000000 */
[C---:B------:R-:W-:Y:S02]  /*7460*/  SEL R6, R3.reuse, R6, !P4 ;  /* 0x0000000603067207 */ /* 0x040fe40006000000 */
[C---:B------:R-:W-:Y:S02]  /*7470*/  SEL R10, R3.reuse, R10, !P4 ;  /* 0x0000000a030a7207 */ /* 0x040fe40006000000 */
[----:B------:R-:W-:-:S05]  /*7480*/  SEL R11, R3, R11, !P4 ;  /* 0x0000000b030b7207 */ /* 0x000fca0006000000 */
[----:B------:R-:W-:Y:S04]  /*7490*/  STL [R1+0x24], R11 ;  /* 0x0000240b01007387 */ /* 0x000fe80000100800 */
[----:B------:R-:W-:Y:S04]  /*74a0*/  STL [R1+0x40], R10 ;  /* 0x0000400a01007387 */ /* 0x000fe80000100800 */
[----:B------:R-:W-:Y:S04]  /*74b0*/  STL [R1+0x58], R9 ;  /* 0x0000580901007387 */ /* 0x000fe80000100800 */
[----:B------:R0:W-:Y:S04]  /*74c0*/  STL [R1+0x60], R8 ;  /* 0x0000600801007387 */ /* 0x0001e80000100800 */
[----:B------:R1:W-:Y:S01]  /*74d0*/  STL [R1+0x64], R7 ;  /* 0x0000640701007387 */ /* 0x0003e20000100800 */
[----:B0-----:R-:W-:-:S03]  /*74e0*/  SEL R8, R3, R19, !P4 ;  /* 0x0000001303087207 */ /* 0x001fc60006000000 */
[----:B------:R0:W-:Y:S01]  /*74f0*/  STL [R1+0x6c], R6 ;  /* 0x00006c0601007387 */ /* 0x0001e20000100800 */
[----:B-1----:R-:W-:-:S03]  /*7500*/  SEL R7, R3, R18, !P4 ;  /* 0x0000001203077207 */ /* 0x002fc60006000000 */
[----:B------:R-:W-:Y:S04]  /*7510*/  STL [R1+0x70], R8 ;  /* 0x0000700801007387 */ /* 0x000fe80000100800 */
[----:B------:R-:W5:Y:S01]  /*7520*/  LDL.LU R19, [R1+0x1b0] ;  /* 0x0001b00001137983 */ /* 0x000f620000300800 */
[----:B0-----:R-:W-:-:S03]  /*7530*/  SEL R6, R3, R13, !P4 ;  /* 0x0000000d03067207 */ /* 0x001fc60006000000 */
[----:B------:R-:W-:Y:S04]  /*7540*/  STL [R1+0x74], R7 ;  /* 0x0000740701007387 */ /* 0x000fe80000100800 */
[----:B------:R-:W5:Y:S04]  /*7550*/  LDL.LU R18, [R1+0x1b4] ;  /* 0x0001b40001127983 */ /* 0x000f680000300800 */
[----:B------:R3:W-:Y:S04]  /*7560*/  STL [R1+0x78], R6 ;  /* 0x0000780601007387 */ /* 0x0007e80000100800 */
[----:B------:R-:W5:Y:S01]  /*7570*/  LDL.LU R13, [R1+0x1ac] ;  /* 0x0001ac00010d7983 */ /* 0x000f620000300800 */
[----:B--2---:R-:W-:-:S02]  /*7580*/  SEL R5, R3, R5, !P4 ;  /* 0x0000000503057207 */ /* 0x004fc40006000000 */
[C---:B---3--:R-:W-:Y:S02]  /*7590*/  SEL R6, R3.reuse, R17, !P4 ;  /* 0x0000001103067207 */ /* 0x048fe40006000000 */
[----:B------:R-:W2:Y:S04]  /*75a0*/  LDL.LU R17, [R1+0x1a4] ;  /* 0x0001a40001117983 */ /* 0x000ea80000300800 */
[----:B------:R4:W-:Y:S04]  /*75b0*/  STL [R1+0x88], R5 ;  /* 0x0000880501007387 */ /* 0x0009e80000100800 */
[----:B------:R-:W-:Y:S01]  /*75c0*/  STL [R1+0x90], R6 ;  /* 0x0000900601007387 */ /* 0x000fe20000100800 */
[----:B----4-:R-:W-:-:S02]  /*75d0*/  SEL R5, R3, R4, !P4 ;  /* 0x0000000403057207 */ /* 0x010fc40006000000 */
[----:B-----5:R-:W-:-:S03]  /*75e0*/  SEL R4, R3, R2, !P4 ;  /* 0x0000000203047207 */ /* 0x020fc60006000000 */
[----:B------:R0:W-:Y:S01]  /*75f0*/  STL [R1+0x9c], R5 ;  /* 0x00009c0501007387 */ /* 0x0001e20000100800 */
[----:B------:R-:W-:-:S03]  /*7600*/  SEL R2, R3, R29, !P4 ;  /* 0x0000001d03027207 */ /* 0x000fc60006000000 */
[----:B------:R1:W-:Y:S01]  /*7610*/  STL [R1+0xa0], R4 ;  /* 0x0000a00401007387 */ /* 0x0003e20000100800 */
[----:B0-----:R-:W-:-:S03]  /*7620*/  SEL R5, R3, R28, !P4 ;  /* 0x0000001c03057207 */ /* 0x001fc60006000000 */
[----:B------:R0:W-:Y:S01]  /*7630*/  STL [R1+0xa8], R2 ;  /* 0x0000a80201007387 */ /* 0x0001e20000100800 */
[----:B-1----:R-:W-:-:S03]  /*7640*/  SEL R4, R3, R27, !P4 ;  /* 0x0000001b03047207 */ /* 0x002fc60006000000 */
        /* <DEDUP_REMOVED lines=20> */
[----:B------:R-:W3:Y:S04]  /*7790*/  LDL.LU R12, [R1+0x1a8] ;  /* 0x0001a800010c7983 */ /* 0x000ee80000300800 */
[----:B------:R1:W-:Y:S04]  /*77a0*/  STL [R1+0x1c8], R4 ;  /* 0x0001c80401007387 */ /* 0x0003e80000100800 */
[----:B------:R-:W4:Y:S04]  /*77b0*/  LDL.LU R11, [R1+0x1a0] ;  /* 0x0001a000010b7983 */ /* 0x000f280000300800 */
        /* <DEDUP_REMOVED lines=9> */
[----:B0-----:R-:W-:-:S05]  /*7850*/  SEL R5, R3, R19, !P4 ;  /* 0x0000001303057207 */ /* 0x001fca0006000000 */
[----:B------:R0:W-:Y:S01]  /*7860*/  STL [R1+0x1c0], R5 ;  /* 0x0001c00501007387 */ /* 0x0001e20000100800 */
[----:B-1----:R-:W-:-:S03]  /*7870*/  SEL R4, R3, R18, !P4 ;  /* 0x0000001203047207 */ /* 0x002fc60006000000 */
[----:B0-----:R-:W5:Y:S01]  /*7880*/  LDL.LU R5, [R1+0x16c] ;  /* 0x00016c0001057983 */ /* 0x001f620000300800 */
[----:B------:R-:W-:-:S03]  /*7890*/  SEL R2, R3, R13, !P4 ;  /* 0x0000000d03027207 */ /* 0x000fc60006000000 */
[----:B------:R0:W-:Y:S04]  /*78a0*/  STL [R1+0x1bc], R4 ;  /* 0x0001bc0401007387 */ /* 0x0001e80000100800 */
[----:B------:R-:W5:Y:S04]  /*78b0*/  LDL.LU R13, [R1+0x140] ;  /* 0x00014000010d7983 */ /* 0x000f680000300800 */
[----:B------:R1:W-:Y:S04]  /*78c0*/  STL [R1+0x1b8], R2 ;  /* 0x0001b80201007387 */ /* 0x0003e80000100800 */
[----:B0-----:R-:W5:Y:S04]  /*78d0*/  LDL.LU R4, [R1+0x160] ;  /* 0x0001600001047983 */ /* 0x001f680000300800 */
[----:B-1----:R-:W5:Y:S01]  /*78e0*/  LDL.LU R2, [R1+0x164] ;  /* 0x0001640001027983 */ /* 0x002f620000300800 */
[----:B--2---:R-:W-:-:S05]  /*78f0*/  SEL R17, R3, R17, !P4 ;  /* 0x0000001103117207 */ /* 0x004fca0006000000 */
[----:B------:R0:W-:Y:S04]  /*7900*/  STL [R1+0x1b4], R17 ;  /* 0x0001b41101007387 */ /* 0x0001e80000100800 */
[----:B------:R-:W2:Y:S04]  /*7910*/  LDL.LU R29, [R1+0x154] ;  /* 0x00015400011d7983 */ /* 0x000ea80000300800 */
        /* <DEDUP_REMOVED lines=11> */
[----:B0-----:R-:W2:Y:S01]  /*79d0*/  LDL.LU R17, [R1+0x120] ;  /* 0x0001200001117983 */ /* 0x001ea20000300800 */
[----:B---3--:R-:W-:-:S02]  /*79e0*/  SEL R12, R3, R12, !P4 ;  /* 0x0000000c030c7207 */ /* 0x008fc40006000000 */
[----:B----4-:R-:W-:-:S03]  /*79f0*/  SEL R11, R3, R11, !P4 ;  /* 0x0000000b030b7207 */ /* 0x010fc60006000000 */
[----:B------:R-:W-:Y:S01]  /*7a00*/  STL [R1+0x1b0], R12 ;  /* 0x0001b00c01007387 */ /* 0x000fe20000100800 */
[----:B-----5:R-:W-:-:S03]  /*7a10*/  SEL R10, R3, R10, !P4 ;  /* 0x0000000a030a7207 */ /* 0x020fc60006000000 */
[----:B------:R-:W-:Y:S01]  /*7a20*/  STL [R1+0x1ac], R11 ;  /* 0x0001ac0b01007387 */ /* 0x000fe20000100800 */
[----:B------:R-:W-:-:S03]  /*7a30*/  SEL R9, R3, R9, !P4 ;  /* 0x0000000903097207 */ /* 0x000fc60006000000 */
[----:B------:R-:W-:Y:S01]  /*7a40*/  STL [R1+0x1a8], R10 ;  /* 0x0001a80a01007387 */ /* 0x000fe20000100800 */
[----:B------:R-:W-:-:S03]  /*7a50*/  SEL R8, R3, R8, !P4 ;  /* 0x0000000803087207 */ /* 0x000fc60006000000 */
[----:B------:R-:W-:Y:S01]  /*7a60*/  STL [R1+0x1a4], R9 ;  /* 0x0001a40901007387 */ /* 0x000fe20000100800 */
[----:B------:R-:W-:-:S03]  /*7a70*/  SEL R7, R3, R7, !P4 ;  /* 0x0000000703077207 */ /* 0x000fc60006000000 */
[----:B------:R0:W-:Y:S01]  /*7a80*/  STL [R1+0x1a0], R8 ;  /* 0x0001a00801007387 */ /* 0x0001e20000100800 */
[----:B------:R-:W-:-:S03]  /*7a90*/  SEL R6, R3, R6, !P4 ;  /* 0x0000000603067207 */ /* 0x000fc60006000000 */
[----:B------:R1:W-:Y:S01]  /*7aa0*/  STL [R1+0x19c], R7 ;  /* 0x00019c0701007387 */ /* 0x0003e20000100800 */
[----:B0-----:R-:W-:-:S03]  /*7ab0*/  SEL R8, R3, R16, !P4 ;  /* 0x0000001003087207 */ /* 0x001fc60006000000 */
[----:B------:R0:W-:Y:S01]  /*7ac0*/  STL [R1+0x198], R6 ;  /* 0x0001980601007387 */ /* 0x0001e20000100800 */
[----:B-1----:R-:W-:-:S03]  /*7ad0*/  SEL R7, R3, R15, !P4 ;  /* 0x0000000f03077207 */ /* 0x002fc60006000000 */
[----:B------:R-:W-:Y:S04]  /*7ae0*/  STL [R1+0x194], R8 ;  /* 0x0001940801007387 */ /* 0x000fe80000100800 */
[----:B------:R-:W3:Y:S01]  /*7af0*/  LDL.LU R16, [R1+0x12c] ;  /* 0x00012c0001107983 */ /* 0x000ee20000300800 */
[----:B0-----:R-:W-:-:S03]  /*7b00*/  SEL R6, R3, R14, !P4 ;  /* 0x0000000e03067207 */ /* 0x001fc60006000000 */
[----:B------:R-:W-:Y:S04]  /*7b10*/  STL [R1+0x190], R7 ;  /* 0x0001900701007387 */ /* 0x000fe80000100800 */
[----:B------:R-:W4:Y:S04]  /*7b20*/  LDL.LU R15, [R1+0x128] ;  /* 0x00012800010f7983 */ /* 0x000f280000300800 */
[----:B------:R0:W-:Y:S04]  /*7b30*/  STL [R1+0x18c], R6 ;  /* 0x00018c0601007387 */ /* 0x0001e80000100800 */
[----:B------:R-:W5:Y:S01]  /*7b40*/  LDL.LU R14, [R1+0x124] ;  /* 0x00012400010e7983 */ /* 0x000f620000300800 */
[----:B0-----:R-:W-:-:S03]  /*7b50*/  SEL R6, R3, R13, !P4 ;  /* 0x0000000d03067207 */ /* 0x001fc60006000000 */
[----:B------:R-:W5:Y:S01]  /*7b60*/  LDL.LU R13, [R1+0x11c] ;  /* 0x00011c00010d7983 */ /* 0x000f620000300800 */
[----:B------:R-:W-:-:S05]  /*7b70*/  SEL R5, R3, R5, !P4 ;  /* 0x0000000503057207 */ /* 0x000fca0006000000 */
[----:B------:R0:W-:Y:S04]  /*7b80*/  STL [R1+0x188], R5 ;  /* 0x0001880501007387 */ /* 0x0001e80000100800 */
[----:B------:R-:W-:Y:S01]  /*7b90*/  STL [R1+0x184], R6 ;  /* 0x0001840601007387 */ /* 0x000fe20000100800 */
[C---:B0-----:R-:W-:Y:S02]  /*7ba0*/  SEL R5, R3.reuse, R4, !P4 ;  /* 0x0000000403057207 */ /* 0x041fe40006000000 */
[----:B------:R-:W-:-:S03]  /*7bb0*/  SEL R4, R3, R2, !P4 ;  /* 0x0000000203047207 */ /* 0x000fc60006000000 */
[----:B------:R0:W-:Y:S04]  /*7bc0*/  STL [R1+0x174], R5 ;  /* 0x0001740501007387 */ /* 0x0001e80000100800 */
[----:B------:R1:W-:Y:S01]  /*7bd0*/  STL [R1+0x16c], R4 ;  /* 0x00016c0401007387 */ /* 0x0003e20000100800 */
[C---:B--2---:R-:W-:Y:S02]  /*7be0*/  SEL R2, R3.reuse, R29, !P4 ;  /* 0x0000001d03027207 */ /* 0x044fe40006000000 */
        /* <DEDUP_REMOVED lines=23> */
[----:B------:R-:W2:Y:S04]  /*7d60*/  LDL.LU R11, [R1+0x114] ;  /* 0x00011400010b7983 */ /* 0x000ea80000300800 */
[----:B------:R3:W-:Y:S04]  /*7d70*/  STL [R1+0x134], R4 ;  /* 0x0001340401007387 */ /* 0x0007e80000100800 */
[----:B------:R-:W2:Y:S04]  /*7d80*/  LDL.LU R10, [R1+0x10c] ;  /* 0x00010c00010a7983 */ /* 0x000ea80000300800 */
[----:B------:R-:W-:Y:S04]  /*7d90*/  STL [R1+0x130], R2 ;  /* 0x0001300201007387 */ /* 0x000fe80000100800 */
[----:B------:R-:W2:Y:S04]  /*7da0*/  LDL.LU R9, [R1+0x108] ;  /* 0x0001080001097983 */ /* 0x000ea80000300800 */
[----:B------:R-:W2:Y:S04]  /*7db0*/  LDL.LU R8, [R1+0x104] ;  /* 0x0001040001087983 */ /* 0x000ea80000300800 */
[----:B------:R-:W2:Y:S04]  /*7dc0*/  LDL.LU R7, [R1+0xf8] ;  /* 0x0000f80001077983 */ /* 0x000ea80000300800 */
[----:B------:R-:W2:Y:S04]  /*7dd0*/  LDL.LU R6, [R1+0xfc] ;  /* 0x0000fc0001067983 */ /* 0x000ea80000300800 */
[----:B0-----:R-:W2:Y:S04]  /*7de0*/  LDL.LU R5, [R1+0x100] ;  /* 0x0001000001057983 */ /* 0x001ea80000300800 */
[----:B------:R-:W2:Y:S04]  /*7df0*/  LDL.LU R20, [R1+0xf0] ;  /* 0x0000f00001147983 */ /* 0x000ea80000300800 */
[----:B------:R-:W2:Y:S04]  /*7e00*/  LDL.LU R19, [R1+0xec] ;  /* 0x0000ec0001137983 */ /* 0x000ea80000300800 */
[----:B------:R-:W2:Y:S01]  /*7e10*/  LDL.LU R18, [R1+0xe4] ;  /* 0x0000e40001127983 */ /* 0x000ea20000300800 */
[----:B---3--:R-:W-:-:S05]  /*7e20*/  SEL R4, R3, R16, !P4 ;  /* 0x0000001003047207 */ /* 0x008fca0006000000 */
[----:B------:R0:W-:Y:S01]  /*7e30*/  STL [R1+0x12c], R4 ;  /* 0x00012c0401007387 */ /* 0x0001e20000100800 */
[----:B----4-:R-:W-:-:S03]  /*7e40*/  SEL R12, R3, R15, !P4 ;  /* 0x0000000f030c7207 */ /* 0x010fc60006000000 */
[----:B0-----:R-:W3:Y:S01]  /*7e50*/  LDL.LU R4, [R1+0xe8] ;  /* 0x0000e80001047983 */ /* 0x001ee20000300800 */
[----:B-----5:R-:W-:-:S03]  /*7e60*/  SEL R2, R3, R14, !P4 ;  /* 0x0000000e03027207 */ /* 0x020fc60006000000 */
[----:B------:R0:W-:Y:S01]  /*7e70*/  STL [R1+0x128], R12 ;  /* 0x0001280c01007387 */ /* 0x0001e20000100800 */
[----:B------:R-:W-:-:S03]  /*7e80*/  SEL R13, R3, R13, !P4 ;  /* 0x0000000d030d7207 */ /* 0x000fc60006000000 */
[----:B0-----:R-:W4:Y:S04]  /*7e90*/  LDL.LU R12, [R1+0xe0] ;  /* 0x0000e000010c7983 */ /* 0x001f280000300800 */
[----:B------:R0:W-:Y:S04]  /*7ea0*/  STL [R1+0x124], R2 ;  /* 0x0001240201007387 */ /* 0x0001e80000100800 */
[----:B0-----:R-:W5:Y:S04]  /*7eb0*/  LDL.LU R2, [R1+0xdc] ;  /* 0x0000dc0001027983 */ /* 0x001f680000300800 */
[----:B------:R-:W5:Y:S04]  /*7ec0*/  LDL.LU R29, [R1+0xd8] ;  /* 0x0000d800011d7983 */ /* 0x000f680000300800 */
[----:B------:R0:W-:Y:S04]  /*7ed0*/  STL [R1+0x120], R13 ;  /* 0x0001200d01007387 */ /* 0x0001e80000100800 */
        /* <DEDUP_REMOVED lines=12> */
[----:B0-----:R-:W5:Y:S01]  /*7fa0*/  LDL.LU R13, [R1] ;  /* 0x00000000010d7983 */ /* 0x001f620000300800 */
[----:B--2---:R-:W-:-:S05]  /*7fb0*/  SEL R11, R3, R11, !P4 ;  /* 0x0000000b030b7207 */ /* 0x004fca0006000000 */
[----:B------:R0:W-:Y:S01]  /*7fc0*/  STL [R1+0x11c], R11 ;  /* 0x00011c0b01007387 */ /* 0x0001e20000100800 */
[----:B------:R-:W-:-:S03]  /*7fd0*/  SEL R10, R3, R10, !P4 ;  /* 0x0000000a030a7207 */ /* 0x000fc60006000000 */
[----:B0-----:R-:W2:Y:S01]  /*7fe0*/  LDL.LU R11, [R1+0x788] ;  /* 0x00078800010b7983 */ /* 0x001ea20000300800 */
[----:B------:R-:W-:-:S03]  /*7ff0*/  SEL R9, R3, R9, !P4 ;  /* 0x0000000903097207 */ /* 0x000fc60006000000 */
[----:B------:R0:W-:Y:S01]  /*8000*/  STL [R1+0x118], R10 ;  /* 0x0001180a01007387 */ /* 0x0001e20000100800 */
[C---:B------:R-:W-:Y:S02]  /*8010*/  SEL R8, R3.reuse, R8, !P4 ;  /* 0x0000000803087207 */ /* 0x040fe40006000000 */
[C---:B------:R-:W-:Y:S01]  /*8020*/  SEL R7, R3.reuse, R7, !P4 ;  /* 0x0000000703077207 */ /* 0x040fe20006000000 */
[----:B0-----:R-:W2:Y:S01]  /*8030*/  LDL.LU R10, [R1+0x784] ;  /* 0x00078400010a7983 */ /* 0x001ea20000300800 */
[----:B------:R-:W-:-:S03]  /*8040*/  SEL R6, R3, R6, !P4 ;  /* 0x0000000603067207 */ /* 0x000fc60006000000 */
[----:B------:R0:W-:Y:S01]  /*8050*/  STL [R1+0x114], R9 ;  /* 0x0001140901007387 */ /* 0x0001e20000100800 */
[C---:B------:R-:W-:Y:S02]  /*8060*/  SEL R5, R3.reuse, R5, !P4 ;  /* 0x0000000503057207 */ /* 0x040fe40006000000 */
[C---:B------:R-:W-:Y:S01]  /*8070*/  SEL R20, R3.reuse, R20, !P4 ;  /* 0x0000001403147207 */ /* 0x040fe20006000000 */
[----:B0-----:R-:W2:Y:S04]  /*8080*/  LDL.LU R9, [R1+0x780] ;  /* 0x0007800001097983 */ /* 0x001ea80000300800 */
[----:B------:R0:W-:Y:S01]  /*8090*/  STL [R1+0x110], R8 ;  /* 0x0001100801007387 */ /* 0x0001e20000100800 */
[C---:B------:R-:W-:Y:S02]  /*80a0*/  SEL R19, R3.reuse, R19, !P4 ;  /* 0x0000001303137207 */ /* 0x040fe40006000000 */
[C---:B------:R-:W-:Y:S01]  /*80b0*/  SEL R18, R3.reuse, R18, !P4 ;  /* 0x0000001203127207 */ /* 0x040fe20006000000 */
[----:B0-----:R-:W2:Y:S04]  /*80c0*/  LDL.LU R8, [R1+0x77c] ;  /* 0x00077c0001087983 */ /* 0x001ea80000300800 */
[----:B------:R0:W-:Y:S04]  /*80d0*/  STL [R1+0x10c], R7 ;  /* 0x00010c0701007387 */ /* 0x0001e80000100800 */
[----:B0-----:R-:W2:Y:S04]  /*80e0*/  LDL.LU R7, [R1+0x778] ;  /* 0x0007780001077983 */ /* 0x001ea80000300800 */
[----:B------:R0:W-:Y:S01]  /*80f0*/  STL [R1+0x108], R6 ;  /* 0x0001080601007387 */ /* 0x0001e20000100800 */
[----:B---3--:R-:W-:-:S03]  /*8100*/  SEL R4, R3, R4, !P4 ;  /* 0x0000000403047207 */ /* 0x008fc60006000000 */
[----:B0-----:R-:W3:Y:S04]  /*8110*/  LDL.LU R6, [R1+0x774] ;  /* 0x0007740001067983 */ /* 0x001ee80000300800 */
[----:B------:R0:W-:Y:S01]  /*8120*/  STL [R1+0x104], R5 ;  /* 0x0001040501007387 */ /* 0x0001e20000100800 */
[----:B----4-:R-:W-:-:S03]  /*8130*/  SEL R12, R3, R12, !P4 ;  /* 0x0000000c030c7207 */ /* 0x010fc60006000000 */
[----:B0-----:R-:W4:Y:S04]  /*8140*/  LDL.LU R5, [R1+0x770] ;  /* 0x0007700001057983 */ /* 0x001f280000300800 */
[----:B------:R0:W-:Y:S01]  /*8150*/  STL [R1+0x100], R20 ;  /* 0x0001001401007387 */ /* 0x0001e20000100800 */
[----:B-----5:R-:W-:-:S03]  /*8160*/  SEL R2, R3, R2, !P4 ;  /* 0x0000000203027207 */ /* 0x020fc60006000000 */
[----:B0-----:R-:W5:Y:S04]  /*8170*/  LDL.LU R20, [R1+0x48] ;  /* 0x0000480001147983 */ /* 0x001f680000300800 */
[----:B------:R0:W-:Y:S01]  /*8180*/  STL [R1+0xfc], R19 ;  /* 0x0000fc1301007387 */ /* 0x0001e20000100800 */
[C---:B------:R-:W-:Y:S02]  /*8190*/  SEL R29, R3.reuse, R29, !P4 ;  /* 0x0000001d031d7207 */ /* 0x040fe40006000000 */
[C---:B------:R-:W-:Y:S01]  /*81a0*/  SEL R28, R3.reuse, R28, !P4 ;  /* 0x0000001c031c7207 */ /* 0x040fe20006000000 */
[----:B0-----:R-:W2:Y:S04]  /*81b0*/  LDL.LU R19, [R1+0x8c] ;  /* 0x00008c0001137983 */ /* 0x001ea80000300800 */
[----:B------:R0:W-:Y:S01]  /*81c0*/  STL [R1+0xf8], R18 ;  /* 0x0000f81201007387 */ /* 0x0001e20000100800 */
[----:B------:R-:W-:-:S03]  /*81d0*/  SEL R27, R3, R27, !P4 ;  /* 0x0000001b031b7207 */ /* 0x000fc60006000000 */
[----:B0-----:R-:W3:Y:S04]  /*81e0*/  LDL.LU R18, [R1+0x94] ;  /* 0x0000940001127983 */ /* 0x001ee80000300800 */
[----:B------:R0:W-:Y:S01]  /*81f0*/  STL [R1+0xf4], R4 ;  /* 0x0000f40401007387 */ /* 0x0001e20000100800 */
[----:B------:R-:W-:-:S03]  /*8200*/  SEL R26, R3, R26, !P4 ;  /* 0x0000001a031a7207 */ /* 0x000fc60006000000 */
[----:B0-----:R-:W4:Y:S04]  /*8210*/  LDL.LU R4, [R1+0x76c] ;  /* 0x00076c0001047983 */ /* 0x001f280000300800 */
        /* <DEDUP_REMOVED lines=30> */
[----:B------:R0:W-:Y:S04]  /*8400*/  STL [R1+0xc8], R21 ;  /* 0x0000c81501007387 */ /* 0x0001e80000100800 */
        /* <DEDUP_REMOVED lines=10> */
[----:B0-----:R-:W4:Y:S01]  /*84b0*/  LDL.LU R13, [R1+0x730] ;  /* 0x00073000010d7983 */ /* 0x001f220000300800 */
[----:B-----5:R-:W-:-:S02]  /*84c0*/  SEL R20, R3, R20, !P4 ;  /* 0x0000001403147207 */ /* 0x020fc40006000000 */
[C---:B--2---:R-:W-:Y:S02]  /*84d0*/  SEL R19, R3.reuse, R19, !P4 ;  /* 0x0000001303137207 */ /* 0x044fe40006000000 */
[C---:B---3--:R-:W-:Y:S02]  /*84e0*/  SEL R18, R3.reuse, R18, !P4 ;  /* 0x0000001203127207 */ /* 0x048fe40006000000 */
[C---:B----4-:R-:W-:Y:S02]  /*84f0*/  SEL R17, R3.reuse, R17, !P4 ;  /* 0x0000001103117207 */ /* 0x050fe40006000000 */
[C---:B------:R-:W-:Y:S02]  /*8500*/  SEL R16, R3.reuse, R16, !P4 ;  /* 0x0000001003107207 */ /* 0x040fe40006000000 */
[C---:B------:R-:W-:Y:S02]  /*8510*/  SEL R15, R3.reuse, R15, !P4 ;  /* 0x0000000f030f7207 */ /* 0x040fe40006000000 */
[----:B------:R-:W-:-:S02]  /*8520*/  SEL R14, R3, R14, !P4 ;  /* 0x0000000e030e7207 */ /* 0x000fc40006000000 */
[----:B------:R-:W-:-:S05]  /*8530*/  SEL R13, R3, R13, !P4 ;  /* 0x0000000d030d7207 */ /* 0x000fca0006000000 */
[----:B------:R0:W-:Y:S04]  /*8540*/  STL [R1+0x98], R13 ;  /* 0x0000980d01007387 */ /* 0x0001e80000100800 */
[----:B0-----:R-:W2:Y:S04]  /*8550*/  LDL.LU R13, [R1+0x4c] ;  /* 0x00004c00010d7983 */ /* 0x001ea80000300800 */
[----:B------:R0:W-:Y:S04]  /*8560*/  STL [R1+0x84], R14 ;  /* 0x0000840e01007387 */ /* 0x0001e80000100800 */
[----:B0-----:R-:W3:Y:S04]  /*8570*/  LDL.LU R14, [R1+0x44] ;  /* 0x00004400010e7983 */ /* 0x001ee80000300800 */
[----:B------:R0:W-:Y:S04]  /*8580*/  STL [R1+0x68], R15 ;  /* 0x0000680f01007387 */ /* 0x0001e80000100800 */
[----:B0-----:R-:W4:Y:S04]  /*8590*/  LDL.LU R15, [R1+0x34] ;  /* 0x00003400010f7983 */ /* 0x001f280000300800 */
        /* <DEDUP_REMOVED lines=10> */
[----:B------:R-:W-:-:S02]  /*8640*/  SEL R12, R3, R12, !P4 ;  /* 0x0000000c030c7207 */ /* 0x000fc40006000000 */
[C---:B------:R-:W-:Y:S02]  /*8650*/  SEL R21, R3.reuse, R21, !P4 ;  /* 0x0000001503157207 */ /* 0x040fe40006000000 */
[C---:B------:R-:W-:Y:S02]  /*8660*/  SEL R22, R3.reuse, R22, !P4 ;  /* 0x0000001603167207 */ /* 0x040fe40006000000 */
[C---:B------:R-:W-:Y:S02]  /*8670*/  SEL R23, R3.reuse, R23, !P4 ;  /* 0x0000001703177207 */ /* 0x040fe40006000000 */
[C---:B------:R-:W-:Y:S02]  /*8680*/  SEL R24, R3.reuse, R24, !P4 ;  /* 0x0000001803187207 */ /* 0x040fe40006000000 */
[C---:B------:R-:W-:Y:S02]  /*8690*/  SEL R25, R3.reuse, R25, !P4 ;  /* 0x0000001903197207 */ /* 0x040fe40006000000 */
[----:B------:R-:W-:-:S02]  /*86a0*/  SEL R26, R3, R26, !P4 ;  /* 0x0000001a031a7207 */ /* 0x000fc40006000000 */
[C---:B------:R-:W-:Y:S02]  /*86b0*/  SEL R27, R3.reuse, R27, !P4 ;  /* 0x0000001b031b7207 */ /* 0x040fe40006000000 */
[C---:B------:R-:W-:Y:S02]  /*86c0*/  SEL R28, R3.reuse, R28, !P4 ;  /* 0x0000001c031c7207 */ /* 0x040fe40006000000 */
[C---:B------:R-:W-:Y:S02]  /*86d0*/  SEL R29, R3.reuse, R29, !P4 ;  /* 0x0000001d031d7207 */ /* 0x040fe40006000000 */
[C---:B------:R-:W-:Y:S02]  /*86e0*/  SEL R4, R3.reuse, R4, !P4 ;  /* 0x0000000403047207 */ /* 0x040fe40006000000 */
[C---:B------:R-:W-:Y:S02]  /*86f0*/  SEL R5, R3.reuse, R5, !P4 ;  /* 0x0000000503057207 */ /* 0x040fe40006000000 */
[----:B--2---:R-:W-:-:S02]  /*8700*/  SEL R13, R3, R13, !P4 ;  /* 0x0000000d030d7207 */ /* 0x004fc40006000000 */
[C---:B---3--:R-:W-:Y:S02]  /*8710*/  SEL R14, R3.reuse, R14, !P4 ;  /* 0x0000000e030e7207 */ /* 0x048fe40006000000 */
[C---:B----4-:R-:W-:Y:S02]  /*8720*/  SEL R15, R3.reuse, R15, !P4 ;  /* 0x0000000f030f7207 */ /* 0x050fe40006000000 */
[C---:B-----5:R-:W-:Y:S02]  /*8730*/  SEL R16, R3.reuse, R16, !P4 ;  /* 0x0000001003107207 */ /* 0x060fe40006000000 */
[----:B------:R-:W-:-:S05]  /*8740*/  SEL R17, R3, R17, !P4 ;  /* 0x0000001103117207 */ /* 0x000fca0006000000 */
[----:B------:R-:W-:Y:S04]  /*8750*/  STL [R1+0x38], R17 ;  /* 0x0000381101007387 */ /* 0x000fe80000100800 */
[----:B------:R0:W-:Y:S01]  /*8760*/  STL [R1+0x28], R16 ;  /* 0x0000281001007387 */ /* 0x0001e20000100800 */
[C---:B------:R-:W-:Y:S02]  /*8770*/  SEL R20, R3.reuse, R20, !P4 ;  /* 0x0000001403147207 */ /* 0x040fe40006000000 */
[C---:B0-----:R-:W-:Y:S02]  /*8780*/  SEL R16, R3.reuse, R19, !P4 ;  /* 0x0000001303107207 */ /* 0x041fe40006000000 */
[----:B------:R-:W-:-:S05]  /*8790*/  SEL R17, R3, R18, !P4 ;  /* 0x0000001203117207 */ /* 0x000fca0006000000 */
[----:B------:R0:W-:Y:S04]  /*87a0*/  STL [R1+0x14], R17 ;  /* 0x0000141101007387 */ /* 0x0001e80000100800 */
[----:B------:R-:W-:Y:S04]  /*87b0*/  STL [R1+0x10], R16 ;  /* 0x0000101001007387 */ /* 0x000fe80000100800 */
[----:B------:R-:W-:Y:S04]  /*87c0*/  STL [R1+0xc], R15 ;  /* 0x00000c0f01007387 */ /* 0x000fe80000100800 */
[----:B------:R-:W-:Y:S04]  /*87d0*/  STL [R1+0x8], R14 ;  /* 0x0000080e01007387 */ /* 0x000fe80000100800 */
[----:B------:R-:W2:Y:S04]  /*87e0*/  LDL.LU R19, [R1+0x20] ;  /* 0x0000200001137983 */ /* 0x000ea80000300800 */
[----:B------:R-:W-:Y:S04]  /*87f0*/  STL [R1+0x4], R13 ;  /* 0x0000040d01007387 */ /* 0x000fe80000100800 */
[----:B0-----:R-:W3:Y:S04]  /*8800*/  LDL.LU R17, [R1+0x1c] ;  /* 0x00001c0001117983 */ /* 0x001ee80000300800 */
[----:B------:R-:W-:Y:S04]  /*8810*/  STL [R1], R12 ;  /* 0x0000000c01007387 */ /* 0x000fe80000100800 */
[----:B------:R0:W-:Y:S04]  /*8820*/  STL [R1+0x698], R20 ;  /* 0x0006981401007387 */ /* 0x0001e80000100800 */
[----:B0-----:R-:W4:Y:S04]  /*8830*/  LDL.LU R20, [R1+0x90] ;  /* 0x0000900001147983 */ /* 0x001f280000300800 */
[----:B------:R0:W-:Y:S04]  /*8840*/  STL [R1+0x69c], R21 ;  /* 0x00069c1501007387 */ /* 0x0001e80000100800 */
[----:B0-----:R-:W5:Y:S04]  /*8850*/  LDL.LU R21, [R1+0x88] ;  /* 0x0000880001157983 */ /* 0x001f680000300800 */
[----:B------:R0:W-:Y:S04]  /*8860*/  STL [R1+0x6a0], R22 ;  /* 0x0006a01601007387 */ /* 0x0001e80000100800 */
[----:B0-----:R-:W4:Y:S04]  /*8870*/  LDL.LU R22, [R1+0x78] ;  /* 0x0000780001167983 */ /* 0x001f280000300800 */
[----:B------:R0:W-:Y:S01]  /*8880*/  STL [R1+0x6a4], R23 ;  /* 0x0006a41701007387 */ /* 0x0001e20000100800 */
[----:B------:R-:W-:-:S03]  /*8890*/  SEL R12, R3, R2, !P4 ;  /* 0x00000002030c7207 */ /* 0x000fc60006000000 */
[----:B0-----:R-:W5:Y:S04]  /*88a0*/  LDL.LU R23, [R1+0x74] ;  /* 0x0000740001177983 */ /* 0x001f680000300800 */
[----:B------:R0:W-:Y:S04]  /*88b0*/  STL [R1+0x6a8], R24 ;  /* 0x0006a81801007387 */ /* 0x0001e80000100800 */
[----:B0-----:R-:W4:Y:S04]  /*88c0*/  LDL.LU R24, [R1+0x70] ;  /* 0x0000700001187983 */ /* 0x001f280000300800 */
[----:B------:R0:W-:Y:S04]  /*88d0*/  STL [R1+0x6ac], R25 ;  /* 0x0006ac1901007387 */ /* 0x0001e80000100800 */
[----:B0-----:R-:W5:Y:S04]  /*88e0*/  LDL.LU R25, [R1+0x6c] ;  /* 0x00006c0001197983 */ /* 0x001f680000300800 */
        /* <DEDUP_REMOVED lines=8> */
[----:B------:R-:W4:Y:S04]  /*8970*/  LDL.LU R2, [R1+0x24] ;  /* 0x0000240001027983 */ /* 0x000f280000300800 */
[----:B------:R0:W-:Y:S04]  /*8980*/  STL [R1+0x6c0], R12 ;  /* 0x0006c00c01007387 */ /* 0x0001e80000100800 */
[----:B0-----:R-:W4:Y:S04]  /*8990*/  LDL.LU R12, [R1+0x18] ;  /* 0x00001800010c7983 */ /* 0x001f280000300800 */
[----:B------:R0:W-:Y:S04]  /*89a0*/  STL [R1+0x6c4], R4 ;  /* 0x0006c40401007387 */ /* 0x0001e80000100800 */
[----:B0-----:R-:W4:Y:S04]  /*89b0*/  LDL.LU R4, [R1+0x180] ;  /* 0x0001800001047983 */ /* 0x001f280000300800 */
[----:B------:R0:W-:Y:S04]  /*89c0*/  STL [R1+0x6c8], R5 ;  /* 0x0006c80501007387 */ /* 0x0001e80000100800 */
[----:B0-----:R-:W4:Y:S01]  /*89d0*/  LDL.LU R5, [R1+0x30] ;  /* 0x0000300001057983 */ /* 0x001f220000300800 */
[----:B------:R-:W-:-:S02]  /*89e0*/  SEL R6, R3, R6, !P4 ;  /* 0x0000000603067207 */ /* 0x000fc40006000000 */
[C---:B------:R-:W-:Y:S02]  /*89f0*/  SEL R13, R3.reuse, R7, !P4 ;  /* 0x00000007030d7207 */ /* 0x040fe40006000000 */
[C---:B------:R-:W-:Y:S02]  /*8a00*/  SEL R14, R3.reuse, R8, !P4 ;  /* 0x00000008030e7207 */ /* 0x040fe40006000000 */
[C---:B------:R-:W-:Y:S01]  /*8a10*/  SEL R15, R3.reuse, R9, !P4 ;  /* 0x00000009030f7207 */ /* 0x040fe20006000000 */
[----:B------:R-:W-:Y:S01]  /*8a20*/  STL [R1+0x6cc], R6 ;  /* 0x0006cc0601007387 */ /* 0x000fe20000100800 */
[C---:B------:R-:W-:Y:S02]  /*8a30*/  SEL R16, R3.reuse, R10, !P4 ;  /* 0x0000000a03107207 */ /* 0x040fe40006000000 */
[C---:B------:R-:W-:Y:S01]  /*8a40*/  SEL R18, R3.reuse, R11, !P4 ;  /* 0x0000000b03127207 */ /* 0x040fe20006000000 */
[----:B------:R-:W-:Y:S01]  /*8a50*/  STL [R1+0x6d0], R13 ;  /* 0x0006d00d01007387 */ /* 0x000fe20000100800 */
[----:B------:R-:W-:-:S03]  /*8a60*/  SEL R0, R3, R0, !P4 ;  /* 0x0000000003007207 */ /* 0x000fc60006000000 */
[----:B------:R-:W-:Y:S04]  /*8a70*/  STL [R1+0x6d4], R14 ;  /* 0x0006d40e01007387 */ /* 0x000fe80000100800 */
[----:B------:R-:W-:Y:S01]  /*8a80*/  STL [R1+0x6d8], R15 ;  /* 0x0006d80f01007387 */ /* 0x000fe20000100800 */
[----:B------:R-:W-:-:S03]  /*8a90*/  IMAD R10, R0, UR4, RZ ;  /* 0x00000004000a7c24 */ /* 0x000fc6000f8e02ff */
[----:B------:R-:W-:Y:S04]  /*8aa0*/  STL [R1+0x6dc], R16 ;  /* 0x0006dc1001007387 */ /* 0x000fe80000100800 */
[----:B------:R-:W-:Y:S01]  /*8ab0*/  STL [R1+0x6e0], R18 ;  /* 0x0006e01201007387 */ /* 0x000fe20000100800 */
[----:B--2---:R-:W-:Y:S02]  /*8ac0*/  IMAD R19, R19, UR4, RZ ;  /* 0x0000000413137c24 */ /* 0x004fe4000f8e02ff */
[----:B---3--:R-:W-:Y:S02]  /*8ad0*/  IMAD R17, R17, UR4, RZ ;  /* 0x0000000411117c24 */ /* 0x008fe4000f8e02ff */
[----:B-----5:R-:W-:Y:S02]  /*8ae0*/  IMAD R0, R25, UR4, RZ ;  /* 0x0000000419007c24 */ /* 0x020fe4000f8e02ff */
[----:B----4-:R-:W-:-:S02]  /*8af0*/  IMAD R7, R28, UR4, RZ ;  /* 0x000000041c077c24 */ /* 0x010fc4000f8e02ff */
[----:B------:R-:W-:Y:S02]  /*8b00*/  IMAD R8, R29, UR4, RZ ;  /* 0x000000041d087c24 */ /* 0x000fe4000f8e02ff */
[----:B------:R-:W-:Y:S02]  /*8b10*/  IMAD R9, R2, UR4, RZ ;  /* 0x0000000402097c24 */ /* 0x000fe4000f8e02ff */
[----:B------:R-:W-:Y:S02]  /*8b20*/  IMAD R2, R26, UR4, RZ ;  /* 0x000000041a027c24 */ /* 0x000fe4000f8e02ff */
[----:B------:R-:W-:Y:S02]  /*8b30*/  IMAD R11, R12, UR4, RZ ;  /* 0x000000040c0b7c24 */ /* 0x000fe4000f8e02ff */
[----:B------:R-:W-:Y:S02]  /*8b40*/  IMAD R3, R4, UR5, RZ ;  /* 0x0000000504037c24 */ /* 0x000fe4000f8e02ff */
[----:B------:R-:W-:-:S05]  /*8b50*/  IMAD R5, R5, UR4, RZ ;  /* 0x0000000405057c24 */ /* 0x000fca000f8e02ff */
[----:B------:R-:W-:Y:S04]  /*8b60*/  STL [R1+0x1d8], R5 ;  /* 0x0001d80501007387 */ /* 0x000fe80000100800 */
[----:B------:R-:W-:Y:S04]  /*8b70*/  STL [R1+0x6e4], R19 ;  /* 0x0006e41301007387 */ /* 0x000fe80000100800 */
[----:B------:R0:W-:Y:S04]  /*8b80*/  STL [R1+0x1d4], R3 ;  /* 0x0001d40301007387 */ /* 0x0001e80000100800 */
[----:B------:R-:W-:Y:S04]  /*8b90*/  STL [R1+0x6e8], R17 ;  /* 0x0006e81101007387 */ /* 0x000fe80000100800 */
[----:B------:R-:W-:Y:S01]  /*8ba0*/  STL [R1+0x6ec], R11 ;  /* 0x0006ec0b01007387 */ /* 0x000fe20000100800 */
[----:B0-----:R-:W-:-:S03]  /*8bb0*/  IMAD R3, R27, UR4, RZ ;  /* 0x000000041b037c24 */ /* 0x001fc6000f8e02ff */
[----:B------:R-:W-:Y:S04]  /*8bc0*/  STL [R1+0x6f0], R10 ;  /* 0x0006f00a01007387 */ /* 0x000fe80000100800 */
[----:B------:R-:W-:Y:S04]  /*8bd0*/  STL [R1+0x6f4], R9 ;  /* 0x0006f40901007387 */ /* 0x000fe80000100800 */
[----:B------:R-:W-:Y:S04]  /*8be0*/  STL [R1+0x6f8], R8 ;  /* 0x0006f80801007387 */ /* 0x000fe80000100800 */
[----:B------:R-:W-:Y:S04]  /*8bf0*/  STL [R1+0x6fc], R7 ;  /* 0x0006fc0701007387 */ /* 0x000fe80000100800 */
[----:B------:R0:W-:Y:S04]  /*8c00*/  STL [R1+0x700], R3 ;  /* 0x0007000301007387 */ /* 0x0001e80000100800 */
[----:B------:R1:W-:Y:S04]  /*8c10*/  STL [R1+0x704], R2 ;  /* 0x0007040201007387 */ /* 0x0003e80000100800 */
[----:B------:R2:W-:Y:S01]  /*8c20*/  STL [R1+0x708], R0 ;  /* 0x0007080001007387 */ /* 0x0005e20000100800 */
[----:B0-----:R-:W-:-:S02]  /*8c30*/  IMAD R3, R24, UR4, RZ ;  /* 0x0000000418037c24 */ /* 0x001fc4000f8e02ff */
[----:B-1----:R-:W-:-:S03]  /*8c40*/  IMAD R2, R23, UR4, RZ ;  /* 0x0000000417027c24 */ /* 0x002fc6000f8e02ff */
[----:B------:R-:W-:Y:S01]  /*8c50*/  STL [R1+0x18], R3 ;  /* 0x0000180301007387 */ /* 0x000fe20000100800 */
[----:B--2---:R-:W-:-:S03]  /*8c60*/  IMAD R0, R22, UR4, RZ ;  /* 0x0000000416007c24 */ /* 0x004fc6000f8e02ff */
[----:B------:R-:W-:Y:S04]  /*8c70*/  STL [R1+0x1c], R2 ;  /* 0x00001c0201007387 */ /* 0x000fe80000100800 */
[----:B------:R0:W-:Y:S04]  /*8c80*/  STL [R1+0x20], R0 ;  /* 0x0000200001007387 */ /* 0x0001e80000100800 */
[----:B0-----:R-:W2:Y:S01]  /*8c90*/  LDL.LU R0, [R1+0xa8] ;  /* 0x0000a80001007983 */ /* 0x001ea20000300800 */
[----:B------:R-:W-:Y:S02]  /*8ca0*/  IMAD R3, R21, UR4, RZ ;  /* 0x0000000415037c24 */ /* 0x000fe4000f8e02ff */
[----:B------:R-:W-:-:S03]  /*8cb0*/  IMAD R2, R20, UR4, RZ ;  /* 0x0000000414027c24 */ /* 0x000fc6000f8e02ff */
[----:B------:R-:W-:Y:S04]  /*8cc0*/  STL [R1+0x24], R3 ;  /* 0x0000240301007387 */ /* 0x000fe80000100800 */
[----:B--2---:R0:W-:Y:S04]  /*8cd0*/  STL [R1+0x71c], R0 ;  /* 0x00071c0001007387 */ /* 0x0041e80000100800 */
[----:B------:R-:W-:Y:S04]  /*8ce0*/  STL [R1+0x2c], R2 ;  /* 0x00002c0201007387 */ /* 0x000fe80000100800 */
[----:B0-----:R-:W2:Y:S04]  /*8cf0*/  LDL.LU R0, [R1+0xa0] ;  /* 0x0000a00001007983 */ /* 0x001ea80000300800 */
[----:B--2---:R0:W-:Y:S04]  /*8d00*/  STL [R1+0x720], R0 ;  /* 0x0007200001007387 */ /* 0x0041e80000100800 */
[----:B0-----:R-:W2:Y:S04]  /*8d10*/  LDL.LU R0, [R1+0x9c] ;  /* 0x00009c0001007983 */ /* 0x001ea80000300800 */
[----:B------:R-:W3:Y:S04]  /*8d20*/  LDL.LU R2, [R1+0xac] ;  /* 0x0000ac0001027983 */ /* 0x000ee80000300800 */
[----:B------:R-:W4:Y:S04]  /*8d30*/  LDL.LU R3, [R1+0xbc] ;  /* 0x0000bc0001037983 */ /* 0x000f280000300800 */
        /* <DEDUP_REMOVED lines=26> */
[----:B--2---:R-:W-:-:S05]  /*8ee0*/  IMAD R0, R0, UR4, RZ ;  /* 0x0000000400007c24 */ /* 0x004fca000f8e02ff */
[----:B------:R0:W-:Y:S04]  /*8ef0*/  STL [R1+0x30], R0 ;  /* 0x0000300001007387 */ /* 0x0001e80000100800 */
[----:B0-----:R-:W2:Y:S02]  /*8f00*/  LDL.LU R0, [R1+0x720] ;  /* 0x0007200001007983 */ /* 0x001ea40000300800 */
[----:B--2---:R-:W-:-:S05]  /*8f10*/  IMAD R0, R0, UR4, RZ ;  /* 0x0000000400007c24 */ /* 0x004fca000f8e02ff */
[----:B------:R0:W-:Y:S04]  /*8f20*/  STL [R1+0x34], R0 ;  /* 0x0000340001007387 */ /* 0x0001e80000100800 */
[----:B0-----:R-:W2:Y:S01]  /*8f30*/  LDL.LU R0, [R1+0x71c] ;  /* 0x00071c0001007983 */ /* 0x001ea20000300800 */
[----:B---3--:R-:W-:Y:S02]  /*8f40*/  IMAD R2, R2, UR4, RZ ;  /* 0x0000000402027c24 */ /* 0x008fe4000f8e02ff */
[----:B--2---:R-:W-:-:S05]  /*8f50*/  IMAD R0, R0, UR4, RZ ;  /* 0x0000000400007c24 */ /* 0x004fca000f8e02ff */
[----:B------:R4:W-:Y:S04]  /*8f60*/  STL [R1+0x40], R0 ;  /* 0x0000400001007387 */ /* 0x0009e80000100800 */
[----:B------:R0:W-:Y:S01]  /*8f70*/  STL [R1+0x44], R2 ;  /* 0x0000440201007387 */ /* 0x0001e20000100800 */
[----:B----4-:R-:W-:Y:S02]  /*8f80*/  IMAD R0, R3, UR4, RZ ;  /* 0x0000000403007c24 */ /* 0x010fe4000f8e02ff */
[----:B-----5:R-:W-:Y:S02]  /*8f90*/  IMAD R3, R7, UR4, RZ ;  /* 0x0000000407037c24 */ /* 0x020fe4000f8e02ff */
[----:B0-----:R-:W-:Y:S01]  /*8fa0*/  IMAD R2, R8, UR4, RZ ;  /* 0x0000000408027c24 */ /* 0x001fe2000f8e02ff */
[----:B------:R0:W-:Y:S04]  /*8fb0*/  STL [R1+0x4c], R0 ;  /* 0x00004c0001007387 */ /* 0x0001e80000100800 */
[----:B------:R1:W-:Y:S01]  /*8fc0*/  STL [R1+0x58], R3 ;  /* 0x0000580301007387 */ /* 0x0003e20000100800 */
[----:B0-----:R-:W-:-:S03]  /*8fd0*/  IMAD R0, R9, UR4, RZ ;  /* 0x0000000409007c24 */ /* 0x001fc6000f8e02ff */
[----:B------:R0:W-:Y:S01]  /*8fe0*/  STL [R1+0x60], R2 ;  /* 0x0000600201007387 */ /* 0x0001e20000100800 */
[----:B-1----:R-:W-:-:S03]  /*8ff0*/  IMAD R3, R10, UR4, RZ ;  /* 0x000000040a037c24 */ /* 0x002fc6000f8e02ff */
[----:B------:R1:W-:Y:S01]  /*9000*/  STL [R1+0x64], R0 ;  /* 0x0000640001007387 */ /* 0x0003e20000100800 */
[----:B0-----:R-:W-:-:S03]  /*9010*/  IMAD R2, R11, UR4, RZ ;  /* 0x000000040b027c24 */ /* 0x001fc6000f8e02ff */
[----:B------:R0:W-:Y:S01]  /*9020*/  STL [R1+0x6c], R3 ;  /* 0x00006c0301007387 */ /* 0x0001e20000100800 */
[----:B-1----:R-:W-:-:S03]  /*9030*/  IMAD R0, R17, UR4, RZ ;  /* 0x0000000411007c24 */ /* 0x002fc6000f8e02ff */
[----:B------:R1:W-:Y:S04]  /*9040*/  STL [R1+0x70], R2 ;  /* 0x0000700201007387 */ /* 0x0003e80000100800 */
[----:B------:R2:W-:Y:S01]  /*9050*/  STL [R1+0x74], R0 ;  /* 0x0000740001007387 */ /* 0x0005e20000100800 */
[----:B0-----:R-:W-:Y:S02]  /*9060*/  IMAD R3, R19, UR4, RZ ;  /* 0x0000000413037c24 */ /* 0x001fe4000f8e02ff */
[----:B-1----:R-:W-:-:S03]  /*9070*/  IMAD R2, R18, UR4, RZ ;  /* 0x0000000412027c24 */ /* 0x002fc6000f8e02ff */
[----:B------:R0:W-:Y:S01]  /*9080*/  STL [R1+0x78], R3 ;  /* 0x0000780301007387 */ /* 0x0001e20000100800 */
[----:B--2---:R-:W-:-:S03]  /*9090*/  IMAD R0, R16, UR4, RZ ;  /* 0x0000000410007c24 */ /* 0x004fc6000f8e02ff */
        /* <DEDUP_REMOVED lines=165> */
[----:B------:R-:W5:Y:S01]  /*9af0*/  LDL.LU R20, [R1] ;  /* 0x0000000001147983 */ /* 0x000f620000300800 */
[----:B--2---:R-:W-:-:S05]  /*9b00*/  IMAD R0, R0, UR4, RZ ;  /* 0x0000000400007c24 */ /* 0x004fca000f8e02ff */
[----:B------:R0:W-:Y:S04]  /*9b10*/  STL [R1+0xec], R0 ;  /* 0x0000ec0001007387 */ /* 0x0001e80000100800 */
[----:B0-----:R-:W2:Y:S02]  /*9b20*/  LDL.LU R0, [R1+0x710] ;  /* 0x0007100001007983 */ /* 0x001ea40000300800 */
[----:B--2---:R-:W-:-:S05]  /*9b30*/  IMAD R0, R0, UR4, RZ ;  /* 0x0000000400007c24 */ /* 0x004fca000f8e02ff */
[----:B------:R0:W-:Y:S04]  /*9b40*/  STL [R1+0xe8], R0 ;  /* 0x0000e80001007387 */ /* 0x0001e80000100800 */
[----:B0-----:R-:W2:Y:S01]  /*9b50*/  LDL.LU R0, [R1+0x70c] ;  /* 0x00070c0001007983 */ /* 0x001ea20000300800 */
[----:B---3--:R-:W-:Y:S02]  /*9b60*/  IMAD R2, R2, UR4, RZ ;  /* 0x0000000402027c24 */ /* 0x008fe4000f8e02ff */
[----:B----4-:R-:W-:Y:S02]  /*9b70*/  IMAD R3, R3, UR4, RZ ;  /* 0x0000000403037c24 */ /* 0x010fe4000f8e02ff */
[----:B-----5:R-:W-:Y:S02]  /*9b80*/  IMAD R7, R7, UR4, RZ ;  /* 0x0000000407077c24 */ /* 0x020fe4000f8e02ff */
[----:B------:R-:W-:-:S02]  /*9b90*/  IMAD R8, R8, UR4, RZ ;  /* 0x0000000408087c24 */ /* 0x000fc4000f8e02ff */
[----:B------:R-:W-:Y:S02]  /*9ba0*/  IMAD R9, R9, UR4, RZ ;  /* 0x0000000409097c24 */ /* 0x000fe4000f8e02ff */
[----:B------:R-:W-:Y:S02]  /*9bb0*/  IMAD R10, R10, UR4, RZ ;  /* 0x000000040a0a7c24 */ /* 0x000fe4000f8e02ff */
[----:B------:R-:W-:Y:S02]  /*9bc0*/  IMAD R11, R11, UR4, RZ ;  /* 0x000000040b0b7c24 */ /* 0x000fe4000f8e02ff */
[----:B------:R-:W-:Y:S02]  /*9bd0*/  IMAD R17, R17, UR4, RZ ;  /* 0x0000000411117c24 */ /* 0x000fe4000f8e02ff */
[----:B------:R-:W-:Y:S02]  /*9be0*/  IMAD R19, R19, UR4, RZ ;  /* 0x0000000413137c24 */ /* 0x000fe4000f8e02ff */
        /* <DEDUP_REMOVED lines=19> */
[----:B--2---:R-:W-:-:S05]  /*9d20*/  IMAD R0, R0, UR4, RZ ;  /* 0x0000000400007c24 */ /* 0x004fca000f8e02ff */
        /* <DEDUP_REMOVED lines=51> */
[----:B0-----:R-:W3:Y:S04]  /*a060*/  LDL.LU R23, [R1+0x6a4] ;  /* 0x0006a40001177983 */ /* 0x001ee80000300800 */
[----:B------:R0:W-:Y:S04]  /*a070*/  STL [R1+0x8], R22 ;  /* 0x0000081601007387 */ /* 0x0001e80000100800 */
[----:B0-----:R-:W5:Y:S04]  /*a080*/  LDL.LU R22, [R1+0x6a0] ;  /* 0x0006a00001167983 */ /* 0x001f680000300800 */
[----:B------:R0:W-:Y:S04]  /*a090*/  STL [R1+0x4], R21 ;  /* 0x0000041501007387 */ /* 0x0001e80000100800 */
[----:B0-----:R-:W2:Y:S04]  /*a0a0*/  LDL.LU R21, [R1+0x69c] ;  /* 0x00069c0001157983 */ /* 0x001ea80000300800 */
[----:B------:R0:W-:Y:S04]  /*a0b0*/  STL [R1], R20 ;  /* 0x0000001401007387 */ /* 0x0001e80000100800 */
[----:B0-----:R-:W2:Y:S01]  /*a0c0*/  LDL.LU R20, [R1+0x698] ;  /* 0x0006980001147983 */ /* 0x001ea20000300800 */
[----:B----4-:R-:W-:-:S02]  /*a0d0*/  IMAD R4, R4, UR4, RZ ;  /* 0x0000000404047c24 */ /* 0x010fc4000f8e02ff */
[----:B---3--:R-:W-:Y:S02]  /*a0e0*/  IMAD R23, R23, UR4, RZ ;  /* 0x0000000417177c24 */ /* 0x008fe4000f8e02ff */
[----:B-----5:R-:W-:Y:S02]  /*a0f0*/  IMAD R22, R22, UR4, RZ ;  /* 0x0000000416167c24 */ /* 0x020fe4000f8e02ff */
[----:B--2---:R-:W-:Y:S02]  /*a100*/  IMAD R21, R21, UR4, RZ ;  /* 0x0000000415157c24 */ /* 0x004fe4000f8e02ff */
[----:B------:R-:W-:-:S05]  /*a110*/  IMAD R20, R20, UR4, RZ ;  /* 0x0000000414147c24 */ /* 0x000fca000f8e02ff */
[----:B------:R0:W-:Y:S04]  /*a120*/  STL [R1+0x688], R20 ;  /* 0x0006881401007387 */ /* 0x0001e80000100800 */
[----:B------:R-:W-:Y:S01]  /*a130*/  STL [R1+0x68c], R21 ;  /* 0x00068c1501007387 */ /* 0x000fe20000100800 */
[----:B0-----:R-:W-:-:S03]  /*a140*/  IMAD R20, R12, UR4, RZ ;  /* 0x000000040c147c24 */ /* 0x001fc6000f8e02ff */
[----:B------:R-:W-:Y:S01]  /*a150*/  STL [R1+0x690], R22 ;  /* 0x0006901601007387 */ /* 0x000fe20000100800 */
[----:B------:R-:W-:-:S03]  /*a160*/  IMAD R12, R5, UR4, RZ ;  /* 0x00000004050c7c24 */ /* 0x000fc6000f8e02ff */
[----:B------:R-:W-:Y:S04]  /*a170*/  STL [R1+0x694], R23 ;  /* 0x0006941701007387 */ /* 0x000fe80000100800 */
[----:B------:R0:W-:Y:S04]  /*a180*/  STL [R1+0x188], R20 ;  /* 0x0001881401007387 */ /* 0x0001e80000100800 */
[----:B------:R1:W-:Y:S04]  /*a190*/  STL [R1+0x18c], R4 ;  /* 0x00018c0401007387 */ /* 0x0003e80000100800 */
[----:B------:R-:W-:Y:S04]  /*a1a0*/  STL [R1+0x190], R12 ;  /* 0x0001900c01007387 */ /* 0x000fe80000100800 */
[----:B0-----:R-:W2:Y:S01]  /*a1b0*/  LDL.LU R20, [R1+0x18] ;  /* 0x0000180001147983 */ /* 0x001ea20000300800 */
[----:B------:R-:W-:Y:S01]  /*a1c0*/  IMAD R5, R6, UR4, RZ ;  /* 0x0000000406057c24 */ /* 0x000fe2000f8e02ff */
[----:B------:R-:W-:Y:S01]  /*a1d0*/  IADD3 R6, P4, R19, UR12, RZ ;  /* 0x0000000c13067c10 */ /* 0x000fe2000ff9e0ff */
[----:B-1----:R-:W-:-:S03]  /*a1e0*/  IMAD R4, R13, UR4, RZ ;  /* 0x000000040d047c24 */ /* 0x002fc6000f8e02ff */
[----:B------:R0:W-:Y:S04]  /*a1f0*/  STL [R1+0x194], R5 ;  /* 0x0001940501007387 */ /* 0x0001e80000100800 */
[----:B------:R-:W-:Y:S04]  /*a200*/  STL [R1+0x198], R4 ;  /* 0x0001980401007387 */ /* 0x000fe80000100800 */
[----:B------:R1:W-:Y:S01]  /*a210*/  STL [R1+0x254], R6 ;  /* 0x0002540601007387 */ /* 0x0003e20000100800 */
[----:B0-----:R-:W-:-:S05]  /*a220*/  IADD3 R5, P3, R17, UR12, RZ ;  /* 0x0000000c11057c10 */ /* 0x001fca000ff7e0ff */
[----:B------:R0:W-:Y:S01]  /*a230*/  STL [R1+0x25c], R5 ;  /* 0x00025c0501007387 */ /* 0x0001e20000100800 */
[----:B-1----:R-:W-:Y:S02]  /*a240*/  IADD3 R6, P2, R11, UR12, RZ ;  /* 0x0000000c0b067c10 */ /* 0x002fe4000ff5e0ff */
[----:B------:R-:W-:-:S03]  /*a250*/  SHF.R.S32.HI R12, RZ, 0x1f, R11 ;  /* 0x0000001fff0c7819 */ /* 0x000fc6000001140b */
[----:B------:R1:W-:Y:S01]  /*a260*/  STL [R1+0x264], R6 ;  /* 0x0002640601007387 */ /* 0x0003e20000100800 */
[----:B0-----:R-:W-:Y:S02]  /*a270*/  IADD3 R5, P1, R10, UR12, RZ ;  /* 0x0000000c0a057c10 */ /* 0x001fe4000ff3e0ff */
[----:B------:R-:W-:-:S03]  /*a280*/  SHF.R.S32.HI R11, RZ, 0x1f, R10 ;  /* 0x0000001fff0b7819 */ /* 0x000fc6000001140a */
[----:B------:R0:W-:Y:S01]  /*a290*/  STL [R1+0x26c], R5 ;  /* 0x00026c0501007387 */ /* 0x0001e20000100800 */
[----:B-1----:R-:W-:Y:S02]  /*a2a0*/  IADD3 R6, P0, R9, UR12, RZ ;  /* 0x0000000c09067c10 */ /* 0x002fe4000ff1e0ff */
[----:B------:R-:W-:Y:S02]  /*a2b0*/  SHF.R.S32.HI R10, RZ, 0x1f, R9 ;  /* 0x0000001fff0a7819 */ /* 0x000fe40000011409 */
[----:B------:R-:W-:Y:S01]  /*a2c0*/  SHF.R.S32.HI R9, RZ, 0x1f, R8 ;  /* 0x0000001fff097819 */ /* 0x000fe20000011408 */
[----:B------:R1:W-:Y:S01]  /*a2d0*/  STL [R1+0x274], R6 ;  /* 0x0002740601007387 */ /* 0x0003e20000100800 */
[----:B0-----:R-:W-:Y:S02]  /*a2e0*/  IADD3 R5, P6, R8, UR12, RZ ;  /* 0x0000000c08057c10 */ /* 0x001fe4000ffde0ff */
[----:B------:R-:W-:Y:S01]  /*a2f0*/  SHF.R.S32.HI R13, RZ, 0x1f, R17 ;  /* 0x0000001fff0d7819 */ /* 0x000fe20000011411 */
[----:B------:R-:W3:Y:S01]  /*a300*/  LDL.LU R8, [R1+0x20] ;  /* 0x0000200001087983 */ /* 0x000ee20000300800 */
[----:B------:R-:W-:-:S02]  /*a310*/  SHF.R.S32.HI R4, RZ, 0x1f, R19 ;  /* 0x0000001fff047819 */ /* 0x000fc40000011413 */
[----:B------:R-:W-:Y:S01]  /*a320*/  IADD3 R19, P5, R7, UR12, RZ ;  /* 0x0000000c07137c10 */ /* 0x000fe2000ffbe0ff */
[----:B------:R-:W4:Y:S01]  /*a330*/  LDL.LU R17, [R1+0x2c] ;  /* 0x00002c0001117983 */ /* 0x000f220000300800 */
[----:B-1----:R-:W-:-:S03]  /*a340*/  SHF.R.S32.HI R6, RZ, 0x1f, R7 ;  /* 0x0000001fff067819 */ /* 0x002fc60000011407 */
[----:B------:R0:W-:Y:S04]  /*a350*/  STL [R1+0x27c], R5 ;  /* 0x00027c0501007387 */ /* 0x0001e80000100800 */
[----:B------:R-:W5:Y:S01]  /*a360*/  LDL.LU R7, [R1+0x1c] ;  /* 0x00001c0001077983 */ /* 0x000f620000300800 */
[----:B------:R-:W-:Y:S02]  /*a370*/  IADD3.X R4, R4, UR13, RZ, P4, !PT ;  /* 0x0000000d04047c10 */ /* 0x000fe4000a7fe4ff */
[----:B------:R-:W-:Y:S01]  /*a380*/  IADD3 R21, P4, R3, UR12, RZ ;  /* 0x0000000c03157c10 */ /* 0x000fe2000ff9e0ff */
[----:B------:R1:W-:Y:S01]  /*a390*/  STL [R1+0x284], R19 ;  /* 0x0002841301007387 */ /* 0x0003e20000100800 */
[----:B0-----:R-:W-:Y:S02]  /*a3a0*/  SHF.R.S32.HI R5, RZ, 0x1f, R3 ;  /* 0x0000001fff057819 */ /* 0x001fe40000011403 */
[----:B------:R-:W-:Y:S01]  /*a3b0*/  IADD3.X R3, R13, UR13, RZ, P3, !PT ;  /* 0x0000000d0d037c10 */ /* 0x000fe20009ffe4ff */
[----:B-1----:R-:W4:Y:S04]  /*a3c0*/  LDL.LU R19, [R1+0x30] ;  /* 0x0000300001137983 */ /* 0x002f280000300800 */
[----:B------:R-:W-:Y:S04]  /*a3d0*/  STL [R1+0x250], R4 ;  /* 0x0002500401007387 */ /* 0x000fe80000100800 */
[----:B------:R0:W-:Y:S04]  /*a3e0*/  STL [R1+0x28c], R21 ;  /* 0x00028c1501007387 */ /* 0x0001e80000100800 */
[----:B------:R-:W4:Y:S04]  /*a3f0*/  LDL.LU R13, [R1+0x24] ;  /* 0x00002400010d7983 */ /* 0x000f280000300800 */
[----:B------:R-:W4:Y:S01]  /*a400*/  LDL.LU R23, [R1+0x34] ;  /* 0x0000340001177983 */ /* 0x000f220000300800 */
[----:B0-----:R-:W-:-:S03]  /*a410*/  IADD3 R21, P3, R2, UR12, RZ ;  /* 0x0000000c02157c10 */ /* 0x001fc6000ff7e0ff */
[----:B------:R0:W-:Y:S04]  /*a420*/  STL [R1+0x258], R3 ;  /* 0x0002580301007387 */ /* 0x0001e80000100800 */
[----:B------:R1:W-:Y:S04]  /*a430*/  STL [R1+0x294], R21 ;  /* 0x0002941501007387 */ /* 0x0003e80000100800 */
[----:B------:R-:W4:Y:S01]  /*a440*/  LDL.LU R22, [R1+0x40] ;  /* 0x0000400001167983 */ /* 0x000f220000300800 */
[----:B------:R-:W-:Y:S02]  /*a450*/  SHF.R.S32.HI R4, RZ, 0x1f, R2 ;  /* 0x0000001fff047819 */ /* 0x000fe40000011402 */
[----:B------:R-:W-:-:S02]  /*a460*/  IADD3.X R2, R12, UR13, RZ, P2, !PT ;  /* 0x0000000d0c027c10 */ /* 0x000fc400097fe4ff */
[----:B------:R-:W-:Y:S02]  /*a470*/  IADD3 R12, P2, R0, UR12, RZ ;  /* 0x0000000c000c7c10 */ /* 0x000fe4000ff5e0ff */
[----:B0-----:R-:W-:Y:S01]  /*a480*/  SHF.R.S32.HI R3, RZ, 0x1f, R0 ;  /* 0x0000001fff037819 */ /* 0x001fe20000011400 */
[----:B------:R-:W-:Y:S01]  /*a490*/  STL [R1+0x260], R2 ;  /* 0x0002600201007387 */ /* 0x000fe20000100800 */
[----:B------:R-:W-:-:S03]  /*a4a0*/  IADD3.X R0, R11, UR13, RZ, P1, !PT ;  /* 0x0000000d0b007c10 */ /* 0x000fc60008ffe4ff */
[----:B------:R2:W-:Y:S04]  /*a4b0*/  STL [R1+0x29c], R12 ;  /* 0x00029c0c01007387 */ /* 0x0005e80000100800 */
[----:B-1----:R-:W4:Y:S04]  /*a4c0*/  LDL.LU R21, [R1+0x44] ;  /* 0x0000440001157983 */ /* 0x002f280000300800 */
[----:B------:R-:W-:Y:S01]  /*a4d0*/  STL [R1+0x268], R0 ;  /* 0x0002680001007387 */ /* 0x000fe20000100800 */
[----:B--2---:R-:W-:Y:S02]  /*a4e0*/  IADD3 R12, P1, R20, UR12, RZ ;  /* 0x0000000c140c7c10 */ /* 0x004fe4000ff3e0ff */
[----:B------:R-:W-:-:S03]  /*a4f0*/  SHF.R.S32.HI R2, RZ, 0x1f, R20 ;  /* 0x0000001fff027819 */ /* 0x000fc60000011414 */
[----:B------:R-:W-:Y:S04]  /*a500*/  STL [R1+0x2a4], R12 ;  /* 0x0002a40c01007387 */ /* 0x000fe80000100800 */
[----:B------:R-:W2:Y:S01]  /*a510*/  LDL.LU R20, [R1+0x4c] ;  /* 0x00004c0001147983 */ /* 0x000ea20000300800 */
[----:B------:R-:W-:-:S05]  /*a520*/  IADD3.X R11, R10, UR13, RZ, P0, !PT ;  /* 0x0000000d0a0b7c10 */ /* 0x000fca00087fe4ff */
[----:B------:R0:W-:Y:S04]  /*a530*/  STL [R1+0x270], R11 ;  /* 0x0002700b01007387 */ /* 0x0001e80000100800 */
[----:B0-----:R-:W2:Y:S01]  /*a540*/  LDL.LU R11, [R1+0x58] ;  /* 0x00005800010b7983 */ /* 0x001ea20000300800 */
[----:B------:R-:W-:Y:S02]  /*a550*/  IADD3.X R6, R6, UR13, RZ, P5, !PT ;  /* 0x0000000d06067c10 */ /* 0x000fe4000affe4ff */
[----:B------:R-:W-:Y:S02]  /*a560*/  IADD3.X R5, R5, UR13, RZ, P4, !PT ;  /* 0x0000000d05057c10 */ /* 0x000fe4000a7fe4ff */
[----:B------:R-:W-:Y:S02]  /*a570*/  IADD3.X R4, R4, UR13, RZ, P3, !PT ;  /* 0x0000000d04047c10 */ /* 0x000fe40009ffe4ff */
[----:B-----5:R-:W-:-:S05]  /*a580*/  IADD3 R10, P0, R7, UR12, RZ ;  /* 0x0000000c070a7c10 */ /* 0x020fca000ff1e0ff */
[----:B------:R0:W-:Y:S01]  /*a590*/  STL [R1+0x2ac], R10 ;  /* 0x0002ac0a01007387 */ /* 0x0001e20000100800 */
[----:B------:R-:W-:-:S03]  /*a5a0*/  SHF.R.S32.HI R0, RZ, 0x1f, R7 ;  /* 0x0000001fff007819 */ /* 0x000fc60000011407 */
[----:B------:R-:W5:Y:S01]  /*a5b0*/  LDL.LU R12, [R1+0x60] ;  /* 0x00006000010c7983 */ /* 0x000f620000300800 */
[----:B0-----:R-:W-:Y:S02]  /*a5c0*/  IADD3.X R10, R9, UR13, RZ, P6, !PT ;  /* 0x0000000d090a7c10 */ /* 0x001fe4000b7fe4ff */
[----:B---3--:R-:W-:Y:S02]  /*a5d0*/  IADD3 R9, P6, R8, UR12, RZ ;  /* 0x0000000c08097c10 */ /* 0x008fe4000ffde0ff */
[----:B------:R-:W-:Y:S01]  /*a5e0*/  SHF.R.S32.HI R7, RZ, 0x1f, R8 ;  /* 0x0000001fff077819 */ /* 0x000fe20000011408 */
[----:B------:R-:W-:Y:S04]  /*a5f0*/  STL [R1+0x278], R10 ;  /* 0x0002780a01007387 */ /* 0x000fe80000100800 */
[----:B------:R0:W-:Y:S01]  /*a600*/  STL [R1+0x2b4], R9 ;  /* 0x0002b40901007387 */ /* 0x0001e20000100800 */
[----:B----4-:R-:W-:-:S02]  /*a610*/  SHF.R.S32.HI R8, RZ, 0x1f, R13 ;  /* 0x0000001fff087819 */ /* 0x010fc4000001140d */
[----:B0-----:R-:W-:Y:S02]  /*a620*/  IADD3 R9, P5, R13, UR12, RZ ;  /* 0x0000000c0d097c10 */ /* 0x001fe4000ffbe0ff */
[----:B------:R-:W3:Y:S04]  /*a630*/  LDL.LU R13, [R1+0x64] ;  /* 0x00006400010d7983 */ /* 0x000ee80000300800 */
[----:B------:R0:W-:Y:S04]  /*a640*/  STL [R1+0x280], R6 ;  /* 0x0002800601007387 */ /* 0x0001e80000100800 */
[----:B------:R1:W-:Y:S01]  /*a650*/  STL [R1+0x2bc], R9 ;  /* 0x0002bc0901007387 */ /* 0x0003e20000100800 */
[----:B0-----:R-:W-:-:S02]  /*a660*/  SHF.R.S32.HI R6, RZ, 0x1f, R17 ;  /* 0x0000001fff067819 */ /* 0x001fc40000011411 */
[----:B-1----:R-:W-:Y:S02]  /*a670*/  IADD3 R9, P4, R17, UR12, RZ ;  /* 0x0000000c11097c10 */ /* 0x002fe4000ff9e0ff */
[----:B------:R-:W4:Y:S04]  /*a680*/  LDL.LU R17, [R1+0x6c] ;  /* 0x00006c0001117983 */ /* 0x000f280000300800 */
[----:B------:R0:W-:Y:S04]  /*a690*/  STL [R1+0x288], R5 ;  /* 0x0002880501007387 */ /* 0x0001e80000100800 */
[----:B------:R1:W-:Y:S01]  /*a6a0*/  STL [R1+0x2c4], R9 ;  /* 0x0002c40901007387 */ /* 0x0003e20000100800 */
[----:B0-----:R-:W-:-:S02]  /*a6b0*/  SHF.R.S32.HI R5, RZ, 0x1f, R19 ;  /* 0x0000001fff057819 */ /* 0x001fc40000011413 */
[----:B-1----:R-:W-:Y:S02]  /*a6c0*/  IADD3 R9, P3, R19, UR12, RZ ;  /* 0x0000000c13097c10 */ /* 0x002fe4000ff7e0ff */
[----:B------:R-:W4:Y:S01]  /*a6d0*/  LDL.LU R19, [R1+0x70] ;  /* 0x0000700001137983 */ /* 0x000f220000300800 */
[----:B------:R-:W-:-:S03]  /*a6e0*/  IADD3.X R3, R3, UR13, RZ, P2, !PT ;  /* 0x0000000d03037c10 */ /* 0x000fc600097fe4ff */
[----:B------:R0:W-:Y:S04]  /*a6f0*/  STL [R1+0x290], R4 ;  /* 0x0002900401007387 */ /* 0x0001e80000100800 */
[----:B------:R1:W-:Y:S01]  /*a700*/  STL [R1+0x2cc], R9 ;  /* 0x0002cc0901007387 */ /* 0x0003e20000100800 */
[----:B------:R-:W-:Y:S02]  /*a710*/  IADD3.X R2, R2, UR13, RZ, P1, !PT ;  /* 0x0000000d02027c10 */ /* 0x000fe40008ffe4ff */
[----:B0-----:R-:W-:Y:S02]  /*a720*/  SHF.R.S32.HI R4, RZ, 0x1f, R23 ;  /* 0x0000001fff047819 */ /* 0x001fe40000011417 */
        /* <DEDUP_REMOVED lines=10> */
[----:B0-----:R-:W-:Y:S02]  /*a7d0*/  SHF.R.S32.HI R2, RZ, 0x1f, R21 ;  /* 0x0000001fff027819 */ /* 0x001fe40000011415 */
[----:B-1----:R-:W-:Y:S02]  /*a7e0*/  IADD3 R9, P0, R21, UR12, RZ ;  /* 0x0000000c15097c10 */ /* 0x002fe4000ff1e0ff */
[----:B------:R-:W4:Y:S01]  /*a7f0*/  LDL.LU R21, [R1+0x7c] ;  /* 0x00007c0001157983 */ /* 0x000f220000300800 */
[----:B------:R-:W-:-:S03]  /*a800*/  IADD3.X R10, R7, UR13, RZ, P6, !PT ;  /* 0x0000000d070a7c10 */ /* 0x000fc6000b7fe4ff */
[----:B------:R-:W-:Y:S04]  /*a810*/  STL [R1+0x2a8], R0 ;  /* 0x0002a80001007387 */ /* 0x000fe80000100800 */
[----:B------:R2:W-:Y:S04]  /*a820*/  STL [R1+0x2e4], R9 ;  /* 0x0002e40901007387 */ /* 0x0005e80000100800 */
[----:B------:R-:W-:Y:S01]  /*a830*/  STL [R1+0x2b0], R10 ;  /* 0x0002b00a01007387 */ /* 0x000fe20000100800 */
[----:B--2---:R-:W-:Y:S02]  /*a840*/  IADD3 R9, P6, R20, UR12, RZ ;  /* 0x0000000c14097c10 */ /* 0x004fe4000ffde0ff */
[----:B------:R-:W-:-:S03]  /*a850*/  SHF.R.S32.HI R0, RZ, 0x1f, R20 ;  /* 0x0000001fff007819 */ /* 0x000fc60000011414 */
[----:B------:R0:W-:Y:S04]  /*a860*/  STL [R1+0x2ec], R9 ;  /* 0x0002ec0901007387 */ /* 0x0001e80000100800 */
[----:B------:R-:W2:Y:S01]  /*a870*/  LDL.LU R20, [R1+0x80] ;  /* 0x0000800001147983 */ /* 0x000ea20000300800 */
[----:B------:R-:W-:Y:S02]  /*a880*/  IADD3.X R8, R8, UR13, RZ, P5, !PT ;  /* 0x0000000d08087c10 */ /* 0x000fe4000affe4ff */
[----:B0-----:R-:W-:-:S03]  /*a890*/  IADD3 R9, P5, R11, UR12, RZ ;  /* 0x0000000c0b097c10 */ /* 0x001fc6000ffbe0ff */
[----:B------:R-:W-:Y:S01]  /*a8a0*/  STL [R1+0x2b8], R8 ;  /* 0x0002b80801007387 */ /* 0x000fe20000100800 */
[----:B------:R-:W-:Y:S02]  /*a8b0*/  SHF.R.S32.HI R7, RZ, 0x1f, R11 ;  /* 0x0000001fff077819 */ /* 0x000fe4000001140b */
[----:B------:R-:W-:Y:S01]  /*a8c0*/  IADD3.X R6, R6, UR13, RZ, P4, !PT ;  /* 0x0000000d06067c10 */ /* 0x000fe2000a7fe4ff */
[----:B------:R5:W-:Y:S04]  /*a8d0*/  STL [R1+0x2f4], R9 ;  /* 0x0002f40901007387 */ /* 0x000be80000100800 */
[----:B------:R-:W2:Y:S01]  /*a8e0*/  LDL.LU R11, [R1+0x88] ;  /* 0x00008800010b7983 */ /* 0x000ea20000300800 */
[----:B------:R-:W-:-:S03]  /*a8f0*/  IADD3.X R5, R5, UR13, RZ, P3, !PT ;  /* 0x0000000d05057c10 */ /* 0x000fc60009ffe4ff */
[----:B------:R-:W-:Y:S01]  /*a900*/  STL [R1+0x2c0], R6 ;  /* 0x0002c00601007387 */ /* 0x000fe20000100800 */
[----:B------:R-:W-:Y:S02]  /*a910*/  IADD3.X R4, R4, UR13, RZ, P2, !PT ;  /* 0x0000000d04047c10 */ /* 0x000fe400097fe4ff */
[----:B------:R-:W-:Y:S02]  /*a920*/  IADD3.X R3, R3, UR13, RZ, P1, !PT ;  /* 0x0000000d03037c10 */ /* 0x000fe40008ffe4ff */
[----:B-----5:R-:W-:Y:S02]  /*a930*/  IADD3 R9, P4, R12, UR12, RZ ;  /* 0x0000000c0c097c10 */ /* 0x020fe4000ff9e0ff */
[----:B------:R-:W-:-:S03]  /*a940*/  SHF.R.S32.HI R8, RZ, 0x1f, R12 ;  /* 0x0000001fff087819 */ /* 0x000fc6000001140c */
[----:B------:R3:W-:Y:S04]  /*a950*/  STL [R1+0x2fc], R9 ;  /* 0x0002fc0901007387 */ /* 0x0007e80000100800 */
[----:B------:R-:W5:Y:S04]  /*a960*/  LDL.LU R12, [R1+0x8c] ;  /* 0x00008c00010c7983 */ /* 0x000f680000300800 */
[----:B------:R-:W-:Y:S01]  /*a970*/  STL [R1+0x2c8], R5 ;  /* 0x0002c80501007387 */ /* 0x000fe20000100800 */
[----:B---3--:R-:W-:Y:S02]  /*a980*/  IADD3 R9, P3, R13, UR12, RZ ;  /* 0x0000000c0d097c10 */ /* 0x008fe4000ff7e0ff */
[----:B------:R-:W-:-:S03]  /*a990*/  SHF.R.S32.HI R6, RZ, 0x1f, R13 ;  /* 0x0000001fff067819 */ /* 0x000fc6000001140d */
[----:B------:R4:W-:Y:S04]  /*a9a0*/  STL [R1+0x304], R9 ;  /* 0x0003040901007387 */ /* 0x0009e80000100800 */
[----:B------:R-:W3:Y:S04]  /*a9b0*/  LDL.LU R13, [R1+0x90] ;  /* 0x00009000010d7983 */ /* 0x000ee80000300800 */
[----:B------:R-:W-:Y:S01]  /*a9c0*/  STL [R1+0x2d0], R4 ;  /* 0x0002d00401007387 */ /* 0x000fe20000100800 */
[----:B----4-:R-:W-:Y:S02]  /*a9d0*/  IADD3 R9, P2, R17, UR12, RZ ;  /* 0x0000000c11097c10 */ /* 0x010fe4000ff5e0ff */
[----:B------:R-:W-:-:S03]  /*a9e0*/  SHF.R.S32.HI R5, RZ, 0x1f, R17 ;  /* 0x0000001fff057819 */ /* 0x000fc60000011411 */
[----:B------:R0:W-:Y:S04]  /*a9f0*/  STL [R1+0x30c], R9 ;  /* 0x00030c0901007387 */ /* 0x0001e80000100800 */
[----:B------:R-:W4:Y:S01]  /*aa00*/  LDL.LU R17, [R1+0x94] ;  /* 0x0000940001117983 */ /* 0x000f220000300800 */
[----:B------:R-:W-:-:S03]  /*aa10*/  IADD3.X R2, R2, UR13, RZ, P0, !PT ;  /* 0x0000000d02027c10 */ /* 0x000fc600087fe4ff */
[----:B------:R-:W-:Y:S01]  /*aa20*/  STL [R1+0x2d8], R3 ;  /* 0x0002d80301007387 */ /* 0x000fe20000100800 */
[----:B0-----:R-:W-:Y:S02]  /*aa30*/  IADD3 R9, P1, R19, UR12, RZ ;  /* 0x0000000c13097c10 */ /* 0x001fe4000ff3e0ff */
        /* <DEDUP_REMOVED lines=10> */
[----:B------:R1:W-:Y:S01]  /*aae0*/  STL [R1+0x2e8], R0 ;  /* 0x0002e80001007387 */ /* 0x0003e20000100800 */
[----:B0-----:R-:W-:Y:S02]  /*aaf0*/  IADD3 R9, P6, R22, UR12, RZ ;  /* 0x0000000c16097c10 */ /* 0x001fe4000ffde0ff */
[----:B------:R-:W-:-:S03]  /*ab00*/  SHF.R.S32.HI R2, RZ, 0x1f, R22 ;  /* 0x0000001fff027819 */ /* 0x000fc60000011416 */
[----:B------:R0:W-:Y:S04]  /*ab10*/  STL [R1+0x324], R9 ;  /* 0x0003240901007387 */ /* 0x0001e80000100800 */
[----:B------:R-:W4:Y:S04]  /*ab20*/  LDL.LU R22, [R1+0xa8] ;  /* 0x0000a80001167983 */ /* 0x000f280000300800 */
[----:B------:R2:W-:Y:S01]  /*ab30*/  STL [R1+0x2f0], R7 ;  /* 0x0002f00701007387 */ /* 0x0005e20000100800 */
[----:B-1----:R-:W-:Y:S02]  /*ab40*/  SHF.R.S32.HI R0, RZ, 0x1f, R21 ;  /* 0x0000001fff007819 */ /* 0x002fe40000011415 */
[----:B0-----:R-:W-:-:S02]  /*ab50*/  IADD3 R9, P5, R21, UR12, RZ ;  /* 0x0000000c15097c10 */ /* 0x001fc4000ffbe0ff */
[----:B------:R-:W4:Y:S01]  /*ab60*/  LDL.LU R21, [R1+0xac] ;  /* 0x0000ac0001157983 */ /* 0x000f220000300800 */
[----:B------:R-:W-:-:S03]  /*ab70*/  IADD3.X R8, R8, UR13, RZ, P4, !PT ;  /* 0x0000000d08087c10 */ /* 0x000fc6000a7fe4ff */
[----:B------:R0:W-:Y:S01]  /*ab80*/  STL [R1+0x32c], R9 ;  /* 0x00032c0901007387 */ /* 0x0001e20000100800 */
[----:B--2---:R-:W-:Y:S02]  /*ab90*/  SHF.R.S32.HI R7, RZ, 0x1f, R20 ;  /* 0x0000001fff077819 */ /* 0x004fe40000011414 */
[----:B0-----:R-:W-:Y:S02]  /*aba0*/  IADD3 R9, P4, R20, UR12, RZ ;  /* 0x0000000c14097c10 */ /* 0x001fe4000ff9e0ff */
[----:B------:R-:W2:Y:S01]  /*abb0*/  LDL.LU R20, [R1+0xbc] ;  /* 0x0000bc0001147983 */ /* 0x000ea20000300800 */
[----:B------:R-:W-:-:S03]  /*abc0*/  IADD3.X R6, R6, UR13, RZ, P3, !PT ;  /* 0x0000000d06067c10 */ /* 0x000fc60009ffe4ff */
[----:B------:R0:W-:Y:S04]  /*abd0*/  STL [R1+0x2f8], R8 ;  /* 0x0002f80801007387 */ /* 0x0001e80000100800 */
[----:B------:R1:W-:Y:S01]  /*abe0*/  STL [R1+0x334], R9 ;  /* 0x0003340901007387 */ /* 0x0003e20000100800 */
[----:B------:R-:W-:Y:S02]  /*abf0*/  IADD3.X R5, R5, UR13, RZ, P2, !PT ;  /* 0x0000000d05057c10 */ /* 0x000fe400097fe4ff */
[----:B0-----:R-:W-:Y:S02]  /*ac00*/  SHF.R.S32.HI R8, RZ, 0x1f, R11 ;  /* 0x0000001fff087819 */ /* 0x001fe4000001140b */
[----:B-1----:R-:W-:Y:S02]  /*ac10*/  IADD3 R9, P3, R11, UR12, RZ ;  /* 0x0000000c0b097c10 */ /* 0x002fe4000ff7e0ff */
[----:B------:R-:W2:Y:S04]  /*ac20*/  LDL.LU R11, [R1+0xc0] ;  /* 0x0000c000010b7983 */ /* 0x000ea80000300800 */
[----:B------:R5:W-:Y:S04]  /*ac30*/  STL [R1+0x300], R6 ;  /* 0x0003000601007387 */ /* 0x000be80000100800 */
[----:B------:R0:W-:Y:S01]  /*ac40*/  STL [R1+0x33c], R9 ;  /* 0x00033c0901007387 */ /* 0x0001e20000100800 */
[----:B------:R-:W-:-:S02]  /*ac50*/  IADD3.X R4, R4, UR13, RZ, P1, !PT ;  /* 0x0000000d04047c10 */ /* 0x000fc40008ffe4ff */
[----:B------:R-:W-:Y:S02]  /*ac60*/  IADD3.X R3, R3, UR13, RZ, P0, !PT ;  /* 0x0000000d03037c10 */ /* 0x000fe400087fe4ff */
[----:B------:R-:W-:Y:S02]  /*ac70*/  IADD3.X R2, R2, UR13, RZ, P6, !PT ;  /* 0x0000000d02027c10 */ /* 0x000fe4000b7fe4ff */
[----:B-----5:R-:W-:Y:S02]  /*ac80*/  SHF.R.S32.HI R6, RZ, 0x1f, R12 ;  /* 0x0000001fff067819 */ /* 0x020fe4000001140c */
[----:B0-----:R-:W-:Y:S02]  /*ac90*/  IADD3 R9, P2, R12, UR12, RZ ;  /* 0x0000000c0c097c10 */ /* 0x001fe4000ff5e0ff */
[----:B------:R-:W5:Y:S04]  /*aca0*/  LDL.LU R12, [R1+0x158] ;  /* 0x00015800010c7983 */ /* 0x000f680000300800 */
[----:B------:R3:W-:Y:S04]  /*acb0*/  STL [R1+0x308], R5 ;  /* 0x0003080501007387 */ /* 0x0007e80000100800 */
[----:B------:R0:W-:Y:S01]  /*acc0*/  STL [R1+0x344], R9 ;  /* 0x0003440901007387 */ /* 0x0001e20000100800 */
[----:B---3--:R-:W-:-:S02]  /*acd0*/  SHF.R.S32.HI R5, RZ, 0x1f, R13 ;  /* 0x0000001fff057819 */ /* 0x008fc4000001140d */
[----:B0-----:R-:W-:Y:S02]  /*ace0*/  IADD3 R9, P1, R13, UR12, RZ ;  /* 0x0000000c0d097c10 */ /* 0x001fe4000ff3e0ff */
[----:B------:R-:W3:Y:S04]  /*acf0*/  LDL.LU R13, [R1+0x15c] ;  /* 0x00015c00010d7983 */ /* 0x000ee80000300800 */
[----:B------:R4:W-:Y:S04]  /*ad00*/  STL [R1+0x310], R4 ;  /* 0x0003100401007387 */ /* 0x0009e80000100800 */
[----:B------:R0:W-:Y:S01]  /*ad10*/  STL [R1+0x34c], R9 ;  /* 0x00034c0901007387 */ /* 0x0001e20000100800 */
[----:B----4-:R-:W-:-:S02]  /*ad20*/  SHF.R.S32.HI R4, RZ, 0x1f, R17 ;  /* 0x0000001fff047819 */ /* 0x010fc40000011411 */
[----:B0-----:R-:W-:Y:S02]  /*ad30*/  IADD3 R9, P0, R17, UR12, RZ ;  /* 0x0000000c11097c10 */ /* 0x001fe4000ff1e0ff */
[----:B------:R-:W4:Y:S04]  /*ad40*/  LDL.LU R17, [R1+0x170] ;  /* 0x0001700001117983 */ /* 0x000f280000300800 */
[----:B------:R0:W-:Y:S04]  /*ad50*/  STL [R1+0x318], R3 ;  /* 0x0003180301007387 */ /* 0x0001e80000100800 */
[----:B------:R1:W-:Y:S01]  /*ad60*/  STL [R1+0x354], R9 ;  /* 0x0003540901007387 */ /* 0x0003e20000100800 */
[----:B------:R-:W-:-:S02]  /*ad70*/  IADD3.X R0, R0, UR13, RZ, P5, !PT ;  /* 0x0000000d00007c10 */ /* 0x000fc4000affe4ff */
[----:B0-----:R-:W-:Y:S02]  /*ad80*/  SHF.R.S32.HI R3, RZ, 0x1f, R19 ;  /* 0x0000001fff037819 */ /* 0x001fe40000011413 */
[----:B-1----:R-:W-:Y:S02]  /*ad90*/  IADD3 R9, P6, R19, UR12, RZ ;  /* 0x0000000c13097c10 */ /* 0x002fe4000ffde0ff */
[----:B------:R-:W4:Y:S04]  /*ada0*/  LDL.LU R19, [R1+0x178] ;  /* 0x0001780001137983 */ /* 0x000f280000300800 */
[----:B------:R0:W-:Y:S04]  /*adb0*/  STL [R1+0x320], R2 ;  /* 0x0003200201007387 */ /* 0x0001e80000100800 */
[----:B------:R1:W-:Y:S01]  /*adc0*/  STL [R1+0x35c], R9 ;  /* 0x00035c0901007387 */ /* 0x0003e20000100800 */
[----:B------:R-:W-:-:S02]  /*add0*/  IADD3.X R10, R7, UR13, RZ, P4, !PT ;  /* 0x0000000d070a7c10 */ /* 0x000fc4000a7fe4ff */
[----:B0-----:R-:W-:Y:S02]  /*ade0*/  SHF.R.S32.HI R2, RZ, 0x1f, R23 ;  /* 0x0000001fff027819 */ /* 0x001fe40000011417 */
[----:B-1----:R-:W-:Y:S02]  /*adf0*/  IADD3 R9, P5, R23, UR12, RZ ;  /* 0x0000000c17097c10 */ /* 0x002fe4000ffbe0ff */
[----:B------:R-:W4:Y:S04]  /*ae00*/  LDL.LU R23, [R1+0x17c] ;  /* 0x00017c0001177983 */ /* 0x000f280000300800 */
[----:B------:R-:W-:Y:S04]  /*ae10*/  STL [R1+0x328], R0 ;  /* 0x0003280001007387 */ /* 0x000fe80000100800 */
[----:B------:R0:W-:Y:S01]  /*ae20*/  STL [R1+0x364], R9 ;  /* 0x0003640901007387 */ /* 0x0001e20000100800 */
[----:B------:R-:W-:-:S03]  /*ae30*/  IADD3.X R8, R8, UR13, RZ, P3, !PT ;  /* 0x0000000d08087c10 */ /* 0x000fc60009ffe4ff */
[----:B------:R-:W-:Y:S01]  /*ae40*/  STL [R1+0x330], R10 ;  /* 0x0003300a01007387 */ /* 0x000fe20000100800 */
[----:B0-----:R-:W-:Y:S02]  /*ae50*/  IADD3 R9, P4, R22, UR12, RZ ;  /* 0x0000000c16097c10 */ /* 0x001fe4000ff9e0ff */
[----:B------:R-:W-:-:S03]  /*ae60*/  SHF.R.S32.HI R0, RZ, 0x1f, R22 ;  /* 0x0000001fff007819 */ /* 0x000fc60000011416 */
[----:B------:R0:W-:Y:S04]  /*ae70*/  STL [R1+0x36c], R9 ;  /* 0x00036c0901007387 */ /* 0x0001e80000100800 */
[----:B------:R-:W4:Y:S01]  /*ae80*/  LDL.LU R22, [R1+0x180] ;  /* 0x0001800001167983 */ /* 0x000f220000300800 */
[----:B0-----:R-:W-:-:S03]  /*ae90*/  IADD3 R9, P3, R21, UR12, RZ ;  /* 0x0000000c15097c10 */ /* 0x001fc6000ff7e0ff */
[----:B------:R-:W-:Y:S01]  /*aea0*/  STL [R1+0x338], R8 ;  /* 0x0003380801007387 */ /* 0x000fe20000100800 */
[----:B------:R-:W-:-:S03]  /*aeb0*/  SHF.R.S32.HI R7, RZ, 0x1f, R21 ;  /* 0x0000001fff077819 */ /* 0x000fc60000011415 */
[----:B------:R2:W-:Y:S04]  /*aec0*/  STL [R1+0x374], R9 ;  /* 0x0003740901007387 */ /* 0x0005e80000100800 */
[----:B------:R-:W4:Y:S01]  /*aed0*/  LDL.LU R21, [R1+0x184] ;  /* 0x0001840001157983 */ /* 0x000f220000300800 */
[----:B------:R-:W-:-:S05]  /*aee0*/  IADD3.X R6, R6, UR13, RZ, P2, !PT ;  /* 0x0000000d06067c10 */ /* 0x000fca00097fe4ff */
[----:B------:R-:W-:Y:S01]  /*aef0*/  STL [R1+0x340], R6 ;  /* 0x0003400601007387 */ /* 0x000fe20000100800 */
[----:B--2---:R-:W-:Y:S02]  /*af00*/  IADD3 R9, P2, R20, UR12, RZ ;  /* 0x0000000c14097c10 */ /* 0x004fe4000ff5e0ff */
[----:B------:R-:W-:-:S03]  /*af10*/  SHF.R.S32.HI R8, RZ, 0x1f, R20 ;  /* 0x0000001fff087819 */ /* 0x000fc60000011414 */
[----:B------:R0:W-:Y:S04]  /*af20*/  STL [R1+0x37c], R9 ;  /* 0x00037c0901007387 */ /* 0x0001e80000100800 */
[----:B------:R-:W2:Y:S01]  /*af30*/  LDL.LU R20, [R1+0x174] ;  /* 0x0001740001147983 */ /* 0x000ea20000300800 */
[----:B------:R-:W-:Y:S02]  /*af40*/  IADD3.X R5, R5, UR13, RZ, P1, !PT ;  /* 0x0000000d05057c10 */ /* 0x000fe40008ffe4ff */
[----:B------:R-:W-:-:S03]  /*af50*/  IADD3.X R4, R4, UR13, RZ, P0, !PT ;  /* 0x0000000d04047c10 */ /* 0x000fc600087fe4ff */
[----:B------:R-:W-:Y:S01]  /*af60*/  STL [R1+0x348], R5 ;  /* 0x0003480501007387 */ /* 0x000fe20000100800 */
[----:B0-----:R-:W-:Y:S02]  /*af70*/  IADD3 R9, P1, R11, UR12, RZ ;  /* 0x0000000c0b097c10 */ /* 0x001fe4000ff3e0ff */
[----:B------:R-:W-:-:S03]  /*af80*/  SHF.R.S32.HI R6, RZ, 0x1f, R11 ;  /* 0x0000001fff067819 */ /* 0x000fc6000001140b */
        /* <DEDUP_REMOVED lines=27> */
[----:B------:R-:W-:Y:S02]  /*b140*/  IADD3.X R8, R8, UR13, RZ, P2, !PT ;  /* 0x0000000d08087c10 */ /* 0x000fe400097fe4ff */
[----:B-1----:R-:W-:-:S02]  /*b150*/  SHF.R.S32.HI R0, RZ, 0x1f, R23 ;  /* 0x0000001fff007819 */ /* 0x002fc40000011417 */
[----:B0-----:R-:W-:Y:S02]  /*b160*/  IADD3 R9, P3, R23, UR12, RZ ;  /* 0x0000000c17097c10 */ /* 0x001fe4000ff7e0ff */
[----:B------:R-:W4:Y:S04]  /*b170*/  LDL.LU R23, [R1+0x150] ;  /* 0x0001500001177983 */ /* 0x000f280000300800 */
[----:B------:R0:W-:Y:S01]  /*b180*/  STL [R1+0x3ac], R9 ;  /* 0x0003ac0901007387 */ /* 0x0001e20000100800 */
[----:B------:R-:W-:Y:S02]  /*b190*/  IADD3.X R6, R6, UR13, RZ, P1, !PT ;  /* 0x0000000d06067c10 */ /* 0x000fe40008ffe4ff */
[----:B------:R-:W-:Y:S02]  /*b1a0*/  SHF.R.S32.HI R7, RZ, 0x1f, R22 ;  /* 0x0000001fff077819 */ /* 0x000fe40000011416 */
[----:B0-----:R-:W-:-:S02]  /*b1b0*/  IADD3 R9, P2, R22, UR12, RZ ;  /* 0x0000000c16097c10 */ /* 0x001fc4000ff5e0ff */
[----:B------:R-:W4:Y:S04]  /*b1c0*/  LDL.LU R22, [R1+0x14c] ;  /* 0x00014c0001167983 */ /* 0x000f280000300800 */
[----:B------:R0:W-:Y:S04]  /*b1d0*/  STL [R1+0x378], R8 ;  /* 0x0003780801007387 */ /* 0x0001e80000100800 */
[----:B------:R1:W-:Y:S01]  /*b1e0*/  STL [R1+0x3b4], R9 ;  /* 0x0003b40901007387 */ /* 0x0003e20000100800 */
[----:B0-----:R-:W-:Y:S02]  /*b1f0*/  SHF.R.S32.HI R8, RZ, 0x1f, R21 ;  /* 0x0000001fff087819 */ /* 0x001fe40000011415 */
[----:B-1----:R-:W-:-:S02]  /*b200*/  IADD3 R9, P1, R21, UR12, RZ ;  /* 0x0000000c15097c10 */ /* 0x002fc4000ff3e0ff */
[----:B------:R-:W4:Y:S01]  /*b210*/  LDL.LU R21, [R1+0x148] ;  /* 0x0001480001157983 */ /* 0x000f220000300800 */
[----:B------:R-:W-:-:S03]  /*b220*/  IADD3.X R5, R5, UR13, RZ, P0, !PT ;  /* 0x0000000d05057c10 */ /* 0x000fc600087fe4ff */
[----:B------:R2:W-:Y:S04]  /*b230*/  STL [R1+0x380], R6 ;  /* 0x0003800601007387 */ /* 0x0005e80000100800 */
        /* <DEDUP_REMOVED lines=39> */
[----:B------:R-:W-:Y:S02]  /*b4b0*/  SHF.R.S32.HI R7, RZ, 0x1f, R23 ;  /* 0x0000001fff077819 */ /* 0x000fe40000011417 */
[----:B------:R-:W-:Y:S01]  /*b4c0*/  IADD3.X R6, R6, UR13, RZ, P0, !PT ;  /* 0x0000000d06067c10 */ /* 0x000fe200087fe4ff */
[----:B------:R0:W-:Y:S04]  /*b4d0*/  STL [R1+0x3fc], R9 ;  /* 0x0003fc0901007387 */ /* 0x0001e80000100800 */
[----:B------:R-:W4:Y:S01]  /*b4e0*/  LDL.LU R23, [R1+0x12c] ;  /* 0x00012c0001177983 */ /* 0x000f220000300800 */
[----:B------:R-:W-:-:S03]  /*b4f0*/  IADD3.X R5, R5, UR13, RZ, P6, !PT ;  /* 0x0000000d05057c10 */ /* 0x000fc6000b7fe4ff */
[----:B------:R-:W-:Y:S01]  /*b500*/  STL [R1+0x3c0], R6 ;  /* 0x0003c00601007387 */ /* 0x000fe20000100800 */
[----:B0-----:R-:W-:Y:S02]  /*b510*/  IADD3 R9, P0, R22, UR12, RZ ;  /* 0x0000000c16097c10 */ /* 0x001fe4000ff1e0ff */
[----:B------:R-:W-:-:S03]  /*b520*/  SHF.R.S32.HI R8, RZ, 0x1f, R22 ;  /* 0x0000001fff087819 */ /* 0x000fc60000011416 */
[----:B------:R0:W-:Y:S04]  /*b530*/  STL [R1+0x404], R9 ;  /* 0x0004040901007387 */ /* 0x0001e80000100800 */
[----:B------:R-:W4:Y:S04]  /*b540*/  LDL.LU R22, [R1+0x128] ;  /* 0x0001280001167983 */ /* 0x000f280000300800 */
[----:B------:R-:W-:Y:S01]  /*b550*/  STL [R1+0x3d0], R5 ;  /* 0x0003d00501007387 */ /* 0x000fe20000100800 */
[----:B0-----:R-:W-:Y:S02]  /*b560*/  IADD3 R9, P6, R21, UR12, RZ ;  /* 0x0000000c15097c10 */ /* 0x001fe4000ffde0ff */
        /* <DEDUP_REMOVED lines=19> */
[----:B-----5:R-:W-:Y:S02]  /*b6a0*/  IADD3 R9, P3, R12, UR12, RZ ;  /* 0x0000000c0c097c10 */ /* 0x020fe4000ff7e0ff */
[----:B------:R-:W-:-:S03]  /*b6b0*/  SHF.R.S32.HI R3, RZ, 0x1f, R12 ;  /* 0x0000001fff037819 */ /* 0x000fc6000001140c */
[----:B------:R3:W-:Y:S04]  /*b6c0*/  STL [R1+0x424], R9 ;  /* 0x0004240901007387 */ /* 0x0007e80000100800 */
[----:B------:R-:W5:Y:S04]  /*b6d0*/  LDL.LU R12, [R1+0x118] ;  /* 0x00011800010c7983 */ /* 0x000f680000300800 */
[----:B------:R4:W-:Y:S01]  /*b6e0*/  STL [R1+0x3f0], R0 ;  /* 0x0003f00001007387 */ /* 0x0009e20000100800 */
[----:B---3--:R-:W-:Y:S02]  /*b6f0*/  IADD3 R9, P2, R13, UR12, RZ ;  /* 0x0000000c0d097c10 */ /* 0x008fe4000ff5e0ff */
[----:B------:R-:W-:-:S03]  /*b700*/  SHF.R.S32.HI R2, RZ, 0x1f, R13 ;  /* 0x0000001fff027819 */ /* 0x000fc6000001140d */
[----:B------:R0:W-:Y:S04]  /*b710*/  STL [R1+0x42c], R9 ;  /* 0x00042c0901007387 */ /* 0x0001e80000100800 */
[----:B------:R-:W3:Y:S04]  /*b720*/  LDL.LU R13, [R1+0x114] ;  /* 0x00011400010d7983 */ /* 0x000ee80000300800 */
[----:B------:R1:W-:Y:S01]  /*b730*/  STL [R1+0x3f8], R7 ;  /* 0x0003f80701007387 */ /* 0x0003e20000100800 */
[----:B------:R-:W-:Y:S02]  /*b740*/  IADD3.X R8, R8, UR13, RZ, P0, !PT ;  /* 0x0000000d08087c10 */ /* 0x000fe400087fe4ff */
[----:B----4-:R-:W-:-:S02]  /*b750*/  SHF.R.S32.HI R0, RZ, 0x1f, R17 ;  /* 0x0000001fff007819 */ /* 0x010fc40000011411 */
[----:B0-----:R-:W-:Y:S02]  /*b760*/  IADD3 R9, P1, R17, UR12, RZ ;  /* 0x0000000c11097c10 */ /* 0x001fe4000ff3e0ff */
[----:B------:R-:W4:Y:S04]  /*b770*/  LDL.LU R17, [R1+0x110] ;  /* 0x0001100001117983 */ /* 0x000f280000300800 */
[----:B------:R0:W-:Y:S01]  /*b780*/  STL [R1+0x434], R9 ;  /* 0x0004340901007387 */ /* 0x0001e20000100800 */
[----:B------:R-:W-:Y:S02]  /*b790*/  IADD3.X R6, R6, UR13, RZ, P6, !PT ;  /* 0x0000000d06067c10 */ /* 0x000fe4000b7fe4ff */
[----:B------:R-:W-:Y:S02]  /*b7a0*/  IADD3.X R5, R5, UR13, RZ, P5, !PT ;  /* 0x0000000d05057c10 */ /* 0x000fe4000affe4ff */
[----:B-1----:R-:W-:-:S02]  /*b7b0*/  SHF.R.S32.HI R7, RZ, 0x1f, R19 ;  /* 0x0000001fff077819 */ /* 0x002fc40000011413 */
[----:B0-----:R-:W-:Y:S02]  /*b7c0*/  IADD3 R9, P0, R19, UR12, RZ ;  /* 0x0000000c13097c10 */ /* 0x001fe4000ff1e0ff */
[----:B------:R-:W4:Y:S04]  /*b7d0*/  LDL.LU R19, [R1+0x10c] ;  /* 0x00010c0001137983 */ /* 0x000f280000300800 */
[----:B------:R0:W-:Y:S04]  /*b7e0*/  STL [R1+0x400], R8 ;  /* 0x0004000801007387 */ /* 0x0001e80000100800 */
[----:B------:R1:W-:Y:S01]  /*b7f0*/  STL [R1+0x43c], R9 ;  /* 0x00043c0901007387 */ /* 0x0003e20000100800 */
[----:B0-----:R-:W-:-:S02]  /*b800*/  SHF.R.S32.HI R8, RZ, 0x1f, R23 ;  /* 0x0000001fff087819 */ /* 0x001fc40000011417 */
        /* <DEDUP_REMOVED lines=26> */
[----:B------:R-:W-:Y:S04]  /*b9b0*/  STL [R1+0x428], R2 ;  /* 0x0004280201007387 */ /* 0x000fe80000100800 */
[----:B------:R5:W-:Y:S01]  /*b9c0*/  STL [R1+0x464], R9 ;  /* 0x0004640901007387 */ /* 0x000be20000100800 */
[----:B------:R-:W-:-:S02]  /*b9d0*/  IADD3.X R10, R7, UR13, RZ, P0, !PT ;  /* 0x0000000d070a7c10 */ /* 0x000fc400087fe4ff */
[----:B------:R-:W-:Y:S02]  /*b9e0*/  IADD3.X R8, R8, UR13, RZ, P6, !PT ;  /* 0x0000000d08087c10 */ /* 0x000fe4000b7fe4ff */
[----:B------:R-:W-:Y:S02]  /*b9f0*/  IADD3.X R6, R6, UR13, RZ, P5, !PT ;  /* 0x0000000d06067c10 */ /* 0x000fe4000affe4ff */
[----:B-----5:R-:W-:Y:S02]  /*ba00*/  IADD3 R9, P1, R12, UR12, RZ ;  /* 0x0000000c0c097c10 */ /* 0x020fe4000ff3e0ff */
[----:B------:R-:W-:Y:S02]  /*ba10*/  SHF.R.S32.HI R2, RZ, 0x1f, R12 ;  /* 0x0000001fff027819 */ /* 0x000fe4000001140c */
[----:B------:R-:W5:Y:S04]  /*ba20*/  LDL.LU R12, [R1+0xf4] ;  /* 0x0000f400010c7983 */ /* 0x000f680000300800 */
[----:B------:R-:W-:Y:S04]  /*ba30*/  STL [R1+0x430], R0 ;  /* 0x0004300001007387 */ /* 0x000fe80000100800 */
[----:B------:R3:W-:Y:S04]  /*ba40*/  STL [R1+0x46c], R9 ;  /* 0x00046c0901007387 */ /* 0x0007e80000100800 */
[----:B------:R-:W-:Y:S01]  /*ba50*/  STL [R1+0x438], R10 ;  /* 0x0004380a01007387 */ /* 0x000fe20000100800 */
[----:B---3--:R-:W-:-:S02]  /*ba60*/  IADD3 R9, P0, R13, UR12, RZ ;  /* 0x0000000c0d097c10 */ /* 0x008fc4000ff1e0ff */
[----:B------:R-:W-:-:S03]  /*ba70*/  SHF.R.S32.HI R0, RZ, 0x1f, R13 ;  /* 0x0000001fff007819 */ /* 0x000fc6000001140d */
[----:B------:R4:W-:Y:S04]  /*ba80*/  STL [R1+0x474], R9 ;  /* 0x0004740901007387 */ /* 0x0009e80000100800 */
[----:B------:R-:W3:Y:S01]  /*ba90*/  LDL.LU R13, [R1+0xf0] ;  /* 0x0000f000010d7983 */ /* 0x000ee20000300800 */
[----:B----4-:R-:W-:-:S03]  /*baa0*/  IADD3 R9, P6, R17, UR12, RZ ;  /* 0x0000000c11097c10 */ /* 0x010fc6000ffde0ff */
[----:B------:R-:W-:Y:S01]  /*bab0*/  STL [R1+0x440], R8 ;  /* 0x0004400801007387 */ /* 0x000fe20000100800 */
[----:B------:R-:W-:-:S03]  /*bac0*/  SHF.R.S32.HI R7, RZ, 0x1f, R17 ;  /* 0x0000001fff077819 */ /* 0x000fc60000011411 */
[----:B------:R0:W-:Y:S04]  /*bad0*/  STL [R1+0x47c], R9 ;  /* 0x00047c0901007387 */ /* 0x0001e80000100800 */
[----:B------:R-:W4:Y:S01]  /*bae0*/  LDL.LU R17, [R1+0xec] ;  /* 0x0000ec0001117983 */ /* 0x000f220000300800 */
[----:B------:R-:W-:-:S03]  /*baf0*/  IADD3.X R5, R5, UR13, RZ, P4, !PT ;  /* 0x0000000d05057c10 */ /* 0x000fc6000a7fe4ff */
[----:B------:R-:W-:Y:S01]  /*bb00*/  STL [R1+0x448], R6 ;  /* 0x0004480601007387 */ /* 0x000fe20000100800 */
[----:B------:R-:W-:Y:S02]  /*bb10*/  IADD3.X R4, R4, UR13, RZ, P3, !PT ;  /* 0x0000000d04047c10 */ /* 0x000fe40009ffe4ff */
        /* <DEDUP_REMOVED lines=28> */
[----:B------:R5:W-:Y:S01]  /*bce0*/  STL [R1+0x470], R0 ;  /* 0x0004700001007387 */ /* 0x000be20000100800 */
[----:B0-----:R-:W-:Y:S02]  /*bcf0*/  IADD3 R9, P0, R11, UR12, RZ ;  /* 0x0000000c0b097c10 */ /* 0x001fe4000ff1e0ff */
[----:B------:R-:W-:-:S03]  /*bd00*/  SHF.R.S32.HI R2, RZ, 0x1f, R11 ;  /* 0x0000001fff027819 */ /* 0x000fc6000001140b */
[----:B------:R0:W-:Y:S04]  /*bd10*/  STL [R1+0x4ac], R9 ;  /* 0x0004ac0901007387 */ /* 0x0001e80000100800 */
[----:B------:R-:W2:Y:S04]  /*bd20*/  LDL.LU R11, [R1+0xd4] ;  /* 0x0000d400010b7983 */ /* 0x000ea80000300800 */
[----:B------:R3:W-:Y:S01]  /*bd30*/  STL [R1+0x478], R7 ;  /* 0x0004780701007387 */ /* 0x0007e20000100800 */
[----:B------:R-:W-:Y:S02]  /*bd40*/  IADD3.X R8, R8, UR13, RZ, P5, !PT ;  /* 0x0000000d08087c10 */ /* 0x000fe4000affe4ff */
[----:B------:R-:W-:-:S02]  /*bd50*/  IADD3.X R6, R6, UR13, RZ, P4, !PT ;  /* 0x0000000d06067c10 */ /* 0x000fc4000a7fe4ff */
[----:B------:R-:W-:Y:S02]  /*bd60*/  IADD3.X R5, R5, UR13, RZ, P3, !PT ;  /* 0x0000000d05057c10 */ /* 0x000fe40009ffe4ff */
[----:B-----5:R-:W-:Y:S02]  /*bd70*/  SHF.R.S32.HI R0, RZ, 0x1f, R12 ;  /* 0x0000001fff007819 */ /* 0x020fe4000001140c */
[----:B0-----:R-:W-:Y:S02]  /*bd80*/  IADD3 R9, P6, R12, UR12, RZ ;  /* 0x0000000c0c097c10 */ /* 0x001fe4000ffde0ff */
[----:B------:R-:W5:Y:S04]  /*bd90*/  LDL.LU R12, [R1+0xd0] ;  /* 0x0000d000010c7983 */ /* 0x000f680000300800 */
[----:B------:R0:W-:Y:S01]  /*bda0*/  STL [R1+0x4b4], R9 ;  /* 0x0004b40901007387 */ /* 0x0001e20000100800 */
[----:B------:R-:W-:-:S02]  /*bdb0*/  IADD3.X R4, R4, UR13, RZ, P2, !PT ;  /* 0x0000000d04047c10 */ /* 0x000fc400097fe4ff */
[----:B---3--:R-:W-:Y:S02]  /*bdc0*/  SHF.R.S32.HI R7, RZ, 0x1f, R13 ;  /* 0x0000001fff077819 */ /* 0x008fe4000001140d */
        /* <DEDUP_REMOVED lines=36> */
[----:B------:R-:W-:Y:S04]  /*c010*/  STL [R1+0x4b0], R0 ;  /* 0x0004b00001007387 */ /* 0x000fe80000100800 */
[----:B------:R0:W-:Y:S01]  /*c020*/  STL [R1+0x4ec], R9 ;  /* 0x0004ec0901007387 */ /* 0x0001e20000100800 */
[----:B------:R-:W-:-:S03]  /*c030*/  IADD3.X R8, R8, UR13, RZ, P4, !PT ;  /* 0x0000000d08087c10 */ /* 0x000fc6000a7fe4ff */
[----:B------:R-:W-:Y:S01]  /*c040*/  STL [R1+0x4b8], R10 ;  /* 0x0004b80a01007387 */ /* 0x000fe20000100800 */
[----:B0-----:R-:W-:Y:S02]  /*c050*/  IADD3 R9, P5, R11, UR12, RZ ;  /* 0x0000000c0b097c10 */ /* 0x001fe4000ffbe0ff */
[----:B------:R-:W-:-:S03]  /*c060*/  SHF.R.S32.HI R0, RZ, 0x1f, R11 ;  /* 0x0000001fff007819 */ /* 0x000fc6000001140b */
[----:B------:R5:W-:Y:S01]  /*c070*/  STL [R1+0x4f4], R9 ;  /* 0x0004f40901007387 */ /* 0x000be20000100800 */
[----:B------:R-:W-:-:S03]  /*c080*/  IADD3.X R6, R6, UR13, RZ, P3, !PT ;  /* 0x0000000d06067c10 */ /* 0x000fc60009ffe4ff */
[----:B------:R-:W2:Y:S04]  /*c090*/  LDL.LU R11, [R1+0x98] ;  /* 0x00009800010b7983 */ /* 0x000ea80000300800 */
[----:B------:R-:W-:Y:S01]  /*c0a0*/  STL [R1+0x4c0], R8 ;  /* 0x0004c00801007387 */ /* 0x000fe20000100800 */
[----:B------:R-:W-:Y:S02]  /*c0b0*/  IADD3.X R5, R5, UR13, RZ, P2, !PT ;  /* 0x0000000d05057c10 */ /* 0x000fe400097fe4ff */
[----:B-----5:R-:W-:Y:S02]  /*c0c0*/  IADD3 R9, P4, R12, UR12, RZ ;  /* 0x0000000c0c097c10 */ /* 0x020fe4000ff9e0ff */
[----:B------:R-:W-:-:S03]  /*c0d0*/  SHF.R.S32.HI R7, RZ, 0x1f, R12 ;  /* 0x0000001fff077819 */ /* 0x000fc6000001140c */
[----:B------:R3:W-:Y:S04]  /*c0e0*/  STL [R1+0x4fc], R9 ;  /* 0x0004fc0901007387 */ /* 0x0007e80000100800 */
[----:B------:R-:W5:Y:S04]  /*c0f0*/  LDL.LU R12, [R1+0x84] ;  /* 0x00008400010c7983 */ /* 0x000f680000300800 */
[----:B------:R-:W-:Y:S01]  /*c100*/  STL [R1+0x4c8], R6 ;  /* 0x0004c80601007387 */ /* 0x000fe20000100800 */
[----:B------:R-:W-:Y:S02]  /*c110*/  IADD3.X R4, R4, UR13, RZ, P1, !PT ;  /* 0x0000000d04047c10 */ /* 0x000fe40008ffe4ff */
[----:B---3--:R-:W-:-:S02]  /*c120*/  IADD3 R9, P3, R13, UR12, RZ ;  /* 0x0000000c0d097c10 */ /* 0x008fc4000ff7e0ff */
        /* <DEDUP_REMOVED lines=32> */
[----:B------:R-:W-:Y:S01]  /*c330*/  STL [R1+0x4f8], R7 ;  /* 0x0004f80701007387 */ /* 0x000fe20000100800 */
[----:B--2---:R-:W-:Y:S02]  /*c340*/  SHF.R.S32.HI R0, RZ, 0x1f, R20 ;  /* 0x0000001fff007819 */ /* 0x004fe40000011414 */
[----:B0-----:R-:W-:-:S02]  /*c350*/  IADD3 R9, P4, R20, UR12, RZ ;  /* 0x0000000c14097c10 */ /* 0x001fc4000ff9e0ff */
[----:B------:R-:W2:Y:S01]  /*c360*/  LDL.LU R20, [R1+0x38] ;  /* 0x0000380001147983 */ /* 0x000ea20000300800 */
[----:B------:R-:W-:Y:S02]  /*c370*/  IADD3.X R8, R8, UR13, RZ, P3, !PT ;  /* 0x0000000d08087c10 */ /* 0x000fe40009ffe4ff */
[----:B------:R-:W-:Y:S01]  /*c380*/  IADD3.X R6, R6, UR13, RZ, P2, !PT ;  /* 0x0000000d06067c10 */ /* 0x000fe200097fe4ff */
[----:B------:R0:W-:Y:S01]  /*c390*/  STL [R1+0x534], R9 ;  /* 0x0005340901007387 */ /* 0x0001e20000100800 */
[----:B------:R-:W-:-:S03]  /*c3a0*/  IADD3.X R5, R5, UR13, RZ, P1, !PT ;  /* 0x0000000d05057c10 */ /* 0x000fc60008ffe4ff */
[----:B0-----:R-:W2:Y:S04]  /*c3b0*/  LDL.LU R9, [R1+0x28] ;  /* 0x0000280001097983 */ /* 0x001ea80000300800 */
[----:B------:R-:W-:Y:S01]  /*c3c0*/  STL [R1+0x500], R8 ;  /* 0x0005000801007387 */ /* 0x000fe20000100800 */
[----:B------:R-:W-:-:S05]  /*c3d0*/  IADD3 R10, P3, R11, UR12, RZ ;  /* 0x0000000c0b0a7c10 */ /* 0x000fca000ff7e0ff */
[----:B------:R0:W-:Y:S01]  /*c3e0*/  STL [R1+0x53c], R10 ;  /* 0x00053c0a01007387 */ /* 0x0001e20000100800 */
[----:B------:R-:W-:Y:S02]  /*c3f0*/  SHF.R.S32.HI R7, RZ, 0x1f, R11 ;  /* 0x0000001fff077819 */ /* 0x000fe4000001140b */
[----:B------:R-:W-:Y:S01]  /*c400*/  IADD3.X R4, R4, UR13, RZ, P0, !PT ;  /* 0x0000000d04047c10 */ /* 0x000fe200087fe4ff */
[----:B0-----:R-:W2:Y:S04]  /*c410*/  LDL.LU R10, [R1+0x14] ;  /* 0x00001400010a7983 */ /* 0x001ea80000300800 */
[----:B------:R-:W-:Y:S04]  /*c420*/  STL [R1+0x508], R6 ;  /* 0x0005080601007387 */ /* 0x000fe80000100800 */
[----:B------:R-:W2:Y:S01]  /*c430*/  LDL.LU R11, [R1+0x10] ;  /* 0x00001000010b7983 */ /* 0x000ea20000300800 */
[----:B-----5:R-:W-:-:S02]  /*c440*/  SHF.R.S32.HI R8, RZ, 0x1f, R12 ;  /* 0x0000001fff087819 */ /* 0x020fc4000001140c */
[----:B------:R-:W-:-:S05]  /*c450*/  IADD3 R12, P2, R12, UR12, RZ ;  /* 0x0000000c0c0c7c10 */ /* 0x000fca000ff5e0ff */
[----:B------:R0:W-:Y:S01]  /*c460*/  STL [R1+0x544], R12 ;  /* 0x0005440c01007387 */ /* 0x0001e20000100800 */
[----:B------:R-:W-:-:S03]  /*c470*/  IADD3.X R3, R3, UR13, RZ, P6, !PT ;  /* 0x0000000d03037c10 */ /* 0x000fc6000b7fe4ff */
[----:B0-----:R-:W5:Y:S04]  /*c480*/  LDL.LU R12, [R1+0xc] ;  /* 0x00000c00010c7983 */ /* 0x001f680000300800 */
[----:B------:R-:W-:Y:S01]  /*c490*/  STL [R1+0x510], R5 ;  /* 0x0005100501007387 */ /* 0x000fe20000100800 */
[----:B---3--:R-:W-:Y:S02]  /*c4a0*/  SHF.R.S32.HI R6, RZ, 0x1f, R13 ;  /* 0x0000001fff067819 */ /* 0x008fe4000001140d */
[----:B------:R-:W-:-:S05]  /*c4b0*/  IADD3 R13, P1, R13, UR12, RZ ;  /* 0x0000000c0d0d7c10 */ /* 0x000fca000ff3e0ff */
[----:B------:R0:W-:Y:S04]  /*c4c0*/  STL [R1+0x54c], R13 ;  /* 0x00054c0d01007387 */ /* 0x0001e80000100800 */
[----:B0-----:R-:W3:Y:S04]  /*c4d0*/  LDL.LU R13, [R1+0x8] ;  /* 0x00000800010d7983 */ /* 0x001ee80000300800 */
[----:B------:R0:W-:Y:S01]  /*c4e0*/  STL [R1+0x518], R4 ;  /* 0x0005180401007387 */ /* 0x0001e20000100800 */
[----:B----4-:R-:W-:Y:S02]  /*c4f0*/  SHF.R.S32.HI R5, RZ, 0x1f, R17 ;  /* 0x0000001fff057819 */ /* 0x010fe40000011411 */
[----:B0-----:R-:W-:-:S02]  /*c500*/  IADD3 R4, P0, R17, UR12, RZ ;  /* 0x0000000c11047c10 */ /* 0x001fc4000ff1e0ff */
[----:B------:R-:W4:Y:S01]  /*c510*/  LDL.LU R17, [R1+0x4] ;  /* 0x0000040001117983 */ /* 0x000f220000300800 */
[----:B------:R-:W-:-:S03]  /*c520*/  IADD3.X R2, R2, UR13, RZ, P5, !PT ;  /* 0x0000000d02027c10 */ /* 0x000fc6000affe4ff */
[----:B------:R0:W-:Y:S04]  /*c530*/  STL [R1+0x554], R4 ;  /* 0x0005540401007387 */ /* 0x0001e80000100800 */
[----:B------:R1:W-:Y:S01]  /*c540*/  STL [R1+0x520], R3 ;  /* 0x0005200301007387 */ /* 0x0003e20000100800 */
[----:B------:R-:W-:Y:S02]  /*c550*/  IADD3.X R0, R0, UR13, RZ, P4, !PT ;  /* 0x0000000d00007c10 */ /* 0x000fe4000a7fe4ff */
[----:B0-----:R-:W-:Y:S02]  /*c560*/  SHF.R.S32.HI R4, RZ, 0x1f, R19 ;  /* 0x0000001fff047819 */ /* 0x001fe40000011413 */
[----:B-1----:R-:W-:Y:S02]  /*c570*/  IADD3 R3, P6, R19, UR12, RZ ;  /* 0x0000000c13037c10 */ /* 0x002fe4000ffde0ff */
[----:B------:R-:W4:Y:S04]  /*c580*/  LDL.LU R19, [R1] ;  /* 0x0000000001137983 */ /* 0x000f280000300800 */
        /* <DEDUP_REMOVED lines=19> */
[----:B--2---:R-:W-:-:S02]  /*c6c0*/  SHF.R.S32.HI R7, RZ, 0x1f, R20 ;  /* 0x0000001fff077819 */ /* 0x004fc40000011414 */
[----:B0-----:R-:W-:Y:S02]  /*c6d0*/  IADD3 R8, P2, R20, UR12, RZ ;  /* 0x0000000c14087c10 */ /* 0x001fe4000ff5e0ff */
[----:B------:R-:W2:Y:S01]  /*c6e0*/  LDL.LU R20, [R1+0x688] ;  /* 0x0006880001147983 */ /* 0x000ea20000300800 */
[----:B------:R-:W-:-:S03]  /*c6f0*/  IADD3.X R6, R6, UR13, RZ, P1, !PT ;  /* 0x0000000d06067c10 */ /* 0x000fc60008ffe4ff */
[----:B------:R0:W-:Y:S01]  /*c700*/  STL [R1+0x57c], R8 ;  /* 0x00057c0801007387 */ /* 0x0001e20000100800 */
[----:B------:R-:W-:-:S03]  /*c710*/  IADD3.X R5, R5, UR13, RZ, P0, !PT ;  /* 0x0000000d05057c10 */ /* 0x000fc600087fe4ff */
[----:B------:R-:W-:Y:S01]  /*c720*/  STL [R1+0x548], R6 ;  /* 0x0005480601007387 */ /* 0x000fe20000100800 */
[----:B0-----:R-:W-:Y:S02]  /*c730*/  SHF.R.S32.HI R8, RZ, 0x1f, R9 ;  /* 0x0000001fff087819 */ /* 0x001fe40000011409 */
[----:B------:R-:W-:-:S05]  /*c740*/  IADD3 R9, P1, R9, UR12, RZ ;  /* 0x0000000c09097c10 */ /* 0x000fca000ff3e0ff */
[----:B------:R0:W-:Y:S04]  /*c750*/  STL [R1+0x584], R9 ;  /* 0x0005840901007387 */ /* 0x0001e80000100800 */
[----:B------:R-:W-:Y:S01]  /*c760*/  STL [R1+0x550], R5 ;  /* 0x0005500501007387 */ /* 0x000fe20000100800 */
[----:B0-----:R-:W-:Y:S02]  /*c770*/  IADD3 R9, P0, R10, UR12, RZ ;  /* 0x0000000c0a097c10 */ /* 0x001fe4000ff1e0ff */
[----:B------:R-:W-:Y:S02]  /*c780*/  SHF.R.S32.HI R6, RZ, 0x1f, R10 ;  /* 0x0000001fff067819 */ /* 0x000fe4000001140a */
[----:B------:R-:W-:Y:S01]  /*c790*/  IADD3.X R10, R4, UR13, RZ, P6, !PT ;  /* 0x0000000d040a7c10 */ /* 0x000fe2000b7fe4ff */
[----:B------:R0:W-:Y:S04]  /*c7a0*/  STL [R1+0x58c], R9 ;  /* 0x00058c0901007387 */ /* 0x0001e80000100800 */
[----:B------:R1:W-:Y:S01]  /*c7b0*/  STL [R1+0x558], R10 ;  /* 0x0005580a01007387 */ /* 0x0003e20000100800 */
[----:B0-----:R-:W-:-:S02]  /*c7c0*/  IADD3 R9, P6, R11, UR12, RZ ;  /* 0x0000000c0b097c10 */ /* 0x001fc4000ffde0ff */
[----:B-1----:R-:W-:-:S03]  /*c7d0*/  IADD3.X R10, R3, UR13, RZ, P5, !PT ;  /* 0x0000000d030a7c10 */ /* 0x002fc6000affe4ff */
[----:B------:R5:W-:Y:S04]  /*c7e0*/  STL [R1+0x594], R9 ;  /* 0x0005940901007387 */ /* 0x000be80000100800 */
[----:B------:R0:W-:Y:S01]  /*c7f0*/  STL [R1+0x560], R10 ;  /* 0x0005600a01007387 */ /* 0x0001e20000100800 */
[----:B-----5:R-:W-:Y:S02]  /*c800*/  IADD3 R9, P5, R12, UR12, RZ ;  /* 0x0000000c0c097c10 */ /* 0x020fe4000ffbe0ff */
[----:B0-----:R-:W-:-:S03]  /*c810*/  IADD3.X R10, R2, UR13, RZ, P4, !PT ;  /* 0x0000000d020a7c10 */ /* 0x001fc6000a7fe4ff */
[----:B------:R-:W-:Y:S04]  /*c820*/  STL [R1+0x59c], R9 ;  /* 0x00059c0901007387 */ /* 0x000fe80000100800 */
[----:B------:R0:W-:Y:S02]  /*c830*/  STL [R1+0x568], R10 ;  /* 0x0005680a01007387 */ /* 0x0001e40000100800 */
[----:B0-----:R-:W-:Y:S02]  /*c840*/  IADD3.X R10, R0, UR13, RZ, P3, !PT ;  /* 0x0000000d000a7c10 */ /* 0x001fe40009ffe4ff */
[----:B---3--:R-:W-:-:S05]  /*c850*/  IADD3 R9, P4, R13, UR12, RZ ;  /* 0x0000000c0d097c10 */ /* 0x008fca000ff9e0ff */
[----:B------:R4:W-:Y:S04]  /*c860*/  STL [R1+0x5a4], R9 ;  /* 0x0005a40901007387 */ /* 0x0009e80000100800 */
[----:B------:R0:W-:Y:S01]  /*c870*/  STL [R1+0x570], R10 ;  /* 0x0005700a01007387 */ /* 0x0001e20000100800 */
[----:B----4-:R-:W-:Y:S02]  /*c880*/  IADD3 R9, P3, R17, UR12, RZ ;  /* 0x0000000c11097c10 */ /* 0x010fe4000ff7e0ff */
[----:B0-----:R-:W-:-:S03]  /*c890*/  IADD3.X R10, R7, UR13, RZ, P2, !PT ;  /* 0x0000000d070a7c10 */ /* 0x001fc600097fe4ff */
[----:B------:R0:W-:Y:S04]  /*c8a0*/  STL [R1+0x5ac], R9 ;  /* 0x0005ac0901007387 */ /* 0x0001e80000100800 */
[----:B------:R1:W-:Y:S01]  /*c8b0*/  STL [R1+0x578], R10 ;  /* 0x0005780a01007387 */ /* 0x0003e20000100800 */
[----:B0-----:R-:W-:Y:S02]  /*c8c0*/  IADD3 R9, P2, R19, UR12, RZ ;  /* 0x0000000c13097c10 */ /* 0x001fe4000ff5e0ff */
[----:B-1----:R-:W-:-:S03]  /*c8d0*/  IADD3.X R10, R8, UR13, RZ, P1, !PT ;  /* 0x0000000d080a7c10 */ /* 0x002fc60008ffe4ff */
[----:B------:R-:W-:Y:S01]  /*c8e0*/  STL [R1+0x5b4], R9 ;  /* 0x0005b40901007387 */ /* 0x000fe20000100800 */
[----:B------:R-:W-:-:S03]  /*c8f0*/  IADD3.X R6, R6, UR13, RZ, P0, !PT ;  /* 0x0000000d06067c10 */ /* 0x000fc600087fe4ff */
[----:B------:R0:W-:Y:S01]  /*c900*/  STL [R1+0x580], R10 ;  /* 0x0005800a01007387 */ /* 0x0001e20000100800 */
[----:B------:R-:W-:-:S04]  /*c910*/  SHF.R.S32.HI R5, RZ, 0x1f, R11 ;  /* 0x0000001fff057819 */ /* 0x000fc8000001140b */
[----:B------:R-:W-:Y:S02]  /*c920*/  IADD3.X R5, R5, UR13, RZ, P6, !PT ;  /* 0x0000000d05057c10 */ /* 0x000fe4000b7fe4ff */
[----:B------:R-:W-:Y:S02]  /*c930*/  SHF.R.S32.HI R4, RZ, 0x1f, R12 ;  /* 0x0000001fff047819 */ /* 0x000fe4000001140c */
[----:B------:R-:W-:Y:S02]  /*c940*/  SHF.R.S32.HI R3, RZ, 0x1f, R13 ;  /* 0x0000001fff037819 */ /* 0x000fe4000001140d */
[----:B------:R-:W-:Y:S02]  /*c950*/  IADD3.X R4, R4, UR13, RZ, P5, !PT ;  /* 0x0000000d04047c10 */ /* 0x000fe4000affe4ff */
[----:B------:R-:W-:Y:S01]  /*c960*/  IADD3 R13, P5, R23, UR12, RZ ;  /* 0x0000000c170d7c10 */ /* 0x000fe2000ffbe0ff */
[----:B------:R-:W-:Y:S01]  /*c970*/  IMAD R24, R24, UR4, RZ ;  /* 0x0000000418187c24 */ /* 0x000fe2000f8e02ff */
[----:B------:R-:W-:-:S02]  /*c980*/  SHF.R.S32.HI R2, RZ, 0x1f, R17 ;  /* 0x0000001fff027819 */ /* 0x000fc40000011411 */
[----:B------:R-:W-:Y:S01]  /*c990*/  IADD3.X R3, R3, UR13, RZ, P4, !PT ;  /* 0x0000000d03037c10 */ /* 0x000fe2000a7fe4ff */
[----:B------:R-:W-:Y:S01]  /*c9a0*/  IMAD R25, R25, UR4, RZ ;  /* 0x0000000419197c24 */ /* 0x000fe2000f8e02ff */
[----:B------:R-:W-:Y:S02]  /*c9b0*/  IADD3 R17, P4, R24, UR12, RZ ;  /* 0x0000000c18117c10 */ /* 0x000fe4000ff9e0ff */
[----:B------:R-:W-:Y:S02]  /*c9c0*/  IADD3 R12, P6, R22, UR12, RZ ;  /* 0x0000000c160c7c10 */ /* 0x000fe4000ffde0ff */
[----:B0-----:R-:W-:Y:S02]  /*c9d0*/  IADD3 R10, P0, R21, UR12, RZ ;  /* 0x0000000c150a7c10 */ /* 0x001fe4000ff1e0ff */
[----:B------:R-:W-:Y:S02]  /*c9e0*/  SHF.R.S32.HI R0, RZ, 0x1f, R19 ;  /* 0x0000001fff007819 */ /* 0x000fe40000011413 */
[----:B------:R-:W-:Y:S01]  /*c9f0*/  IADD3.X R19, R2, UR13, RZ, P3, !PT ;  /* 0x0000000d02137c10 */ /* 0x000fe20009ffe4ff */
[----:B------:R-:W-:-:S02]  /*ca00*/  IMAD R26, R26, UR4, RZ ;  /* 0x000000041a1a7c24 */ /* 0x000fc4000f8e02ff */
[----:B------:R-:W-:Y:S01]  /*ca10*/  IMAD R27, R27, UR4, RZ ;  /* 0x000000041b1b7c24 */ /* 0x000fe2000f8e02ff */
[----:B------:R-:W-:Y:S01]  /*ca20*/  SHF.R.S32.HI R8, RZ, 0x1f, R21 ;  /* 0x0000001fff087819 */ /* 0x000fe20000011415 */
[----:B------:R-:W-:-:S03]  /*ca30*/  IMAD R28, R28, UR4, RZ ;  /* 0x000000041c1c7c24 */ /* 0x000fc6000f8e02ff */
[----:B------:R-:W-:Y:S02]  /*ca40*/  IADD3.X R8, R8, UR13, RZ, P0, !PT ;  /* 0x0000000d08087c10 */ /* 0x000fe400087fe4ff */
[----:B--2---:R-:W-:-:S05]  /*ca50*/  IADD3 R9, P1, R20, UR12, RZ ;  /* 0x0000000c14097c10 */ /* 0x004fca000ff3e0ff */
[----:B------:R0:W-:Y:S04]  /*ca60*/  STL [R1+0x5bc], R9 ;  /* 0x0005bc0901007387 */ /* 0x0001e80000100800 */
[----:B0-----:R-:W2:Y:S04]  /*ca70*/  LDL.LU R9, [R1+0x188] ;  /* 0x0001880001097983 */ /* 0x001ea80000300800 */
[----:B------:R-:W-:Y:S04]  /*ca80*/  STL [R1+0x588], R6 ;  /* 0x0005880601007387 */ /* 0x000fe80000100800 */
[----:B------:R0:W-:Y:S04]  /*ca90*/  STL [R1+0x5c4], R10 ;  /* 0x0005c40a01007387 */ /* 0x0001e80000100800 */
[----:B0-----:R-:W3:Y:S04]  /*caa0*/  LDL.LU R10, [R1+0x18c] ;  /* 0x00018c00010a7983 */ /* 0x001ee80000300800 */
[----:B------:R-:W-:Y:S04]  /*cab0*/  STL [R1+0x590], R5 ;  /* 0x0005900501007387 */ /* 0x000fe80000100800 */
[----:B------:R-:W4:Y:S04]  /*cac0*/  LDL.LU R11, [R1+0x190] ;  /* 0x00019000010b7983 */ /* 0x000f280000300800 */
[----:B------:R0:W-:Y:S04]  /*cad0*/  STL [R1+0x5cc], R12 ;  /* 0x0005cc0c01007387 */ /* 0x0001e80000100800 */
[----:B0-----:R-:W5:Y:S04]  /*cae0*/  LDL.LU R12, [R1+0x194] ;  /* 0x00019400010c7983 */ /* 0x001f680000300800 */
[----:B------:R-:W-:Y:S04]  /*caf0*/  STL [R1+0x598], R4 ;  /* 0x0005980401007387 */ /* 0x000fe80000100800 */
[----:B------:R0:W-:Y:S04]  /*cb00*/  STL [R1+0x5d4], R13 ;  /* 0x0005d40d01007387 */ /* 0x0001e80000100800 */
[----:B0-----:R-:W5:Y:S04]  /*cb10*/  LDL.LU R13, [R1+0x198] ;  /* 0x00019800010d7983 */ /* 0x001f680000300800 */
[----:B------:R-:W-:Y:S04]  /*cb20*/  STL [R1+0x5a0], R3 ;  /* 0x0005a00301007387 */ /* 0x000fe80000100800 */
[----:B------:R0:W-:Y:S01]  /*cb30*/  STL [R1+0x5dc], R17 ;  /* 0x0005dc1101007387 */ /* 0x0001e20000100800 */
[----:B------:R-:W-:-:S03]  /*cb40*/  SHF.R.S32.HI R7, RZ, 0x1f, R20 ;  /* 0x0000001fff077819 */ /* 0x000fc60000011414 */
[----:B------:R1:W-:Y:S01]  /*cb50*/  STL [R1+0x5a8], R19 ;  /* 0x0005a81301007387 */ /* 0x0003e20000100800 */
[----:B0-----:R-:W-:Y:S02]  /*cb60*/  IADD3 R17, P3, R25, UR12, RZ ;  /* 0x0000000c19117c10 */ /* 0x001fe4000ff7e0ff */
[----:B-1----:R-:W-:-:S03]  /*cb70*/  IADD3.X R19, R0, UR13, RZ, P2, !PT ;  /* 0x0000000d00137c10 */ /* 0x002fc600097fe4ff */
[----:B------:R0:W-:Y:S04]  /*cb80*/  STL [R1+0x5e4], R17 ;  /* 0x0005e41101007387 */ /* 0x0001e80000100800 */
[----:B------:R1:W-:Y:S01]  /*cb90*/  STL [R1+0x5b0], R19 ;  /* 0x0005b01301007387 */ /* 0x0003e20000100800 */
[----:B0-----:R-:W-:Y:S02]  /*cba0*/  IADD3 R17, P2, R26, UR12, RZ ;  /* 0x0000000c1a117c10 */ /* 0x001fe4000ff5e0ff */
[----:B-1----:R-:W-:-:S03]  /*cbb0*/  IADD3.X R19, R7, UR13, RZ, P1, !PT ;  /* 0x0000000d07137c10 */ /* 0x002fc60008ffe4ff */
[----:B------:R0:W-:Y:S04]  /*cbc0*/  STL [R1+0x5ec], R17 ;  /* 0x0005ec1101007387 */ /* 0x0001e80000100800 */
[----:B------:R1:W-:Y:S01]  /*cbd0*/  STL [R1+0x5b8], R19 ;  /* 0x0005b81301007387 */ /* 0x0003e20000100800 */
[----:B0-----:R-:W-:-:S05]  /*cbe0*/  IADD3 R17, P1, R27, UR12, RZ ;  /* 0x0000000c1b117c10 */ /* 0x001fca000ff3e0ff */
[----:B------:R0:W-:Y:S04]  /*cbf0*/  STL [R1+0x5f4], R17 ;  /* 0x0005f41101007387 */ /* 0x0001e80000100800 */
[----:B-1----:R-:W5:Y:S01]  /*cc00*/  LDL.LU R19, [R1+0x1d8] ;  /* 0x0001d80001137983 */ /* 0x002f620000300800 */
[----:B0-----:R-:W-:-:S03]  /*cc10*/  IADD3 R17, P0, R28, UR12, RZ ;  /* 0x0000000c1c117c10 */ /* 0x001fc6000ff1e0ff */
[----:B------:R-:W-:Y:S04]  /*cc20*/  STL [R1+0x5c0], R8 ;  /* 0x0005c00801007387 */ /* 0x000fe80000100800 */
[----:B------:R0:W-:Y:S04]  /*cc30*/  STL [R1+0x5fc], R17 ;  /* 0x0005fc1101007387 */ /* 0x0001e80000100800 */
[----:B0-----:R-:W5:Y:S01]  /*cc40*/  LDL.LU R17, [R1+0x1d4] ;  /* 0x0001d40001117983 */ /* 0x001f620000300800 */
[----:B------:R-:W-:Y:S01]  /*cc50*/  IMAD R29, R29, UR4, RZ ;  /* 0x000000041d1d7c24 */ /* 0x000fe2000f8e02ff */
[----:B------:R-:W-:-:S04]  /*cc60*/  SHF.R.S32.HI R6, RZ, 0x1f, R22 ;  /* 0x0000001fff067819 */ /* 0x000fc80000011416 */
[----:B------:R-:W-:Y:S02]  /*cc70*/  IADD3.X R6, R6, UR13, RZ, P6, !PT ;  /* 0x0000000d06067c10 */ /* 0x000fe4000b7fe4ff */
[----:B------:R-:W-:Y:S02]  /*cc80*/  IADD3 R20, P6, R29, UR12, RZ ;  /* 0x0000000c1d147c10 */ /* 0x000fe4000ffde0ff */
[----:B------:R-:W-:Y:S01]  /*cc90*/  SHF.R.S32.HI R5, RZ, 0x1f, R23 ;  /* 0x0000001fff057819 */ /* 0x000fe20000011417 */
[----:B------:R-:W-:Y:S01]  /*cca0*/  STL [R1+0x5c8], R6 ;  /* 0x0005c80601007387 */ /* 0x000fe20000100800 */
[----:B------:R-:W-:-:S03]  /*ccb0*/  SHF.R.S32.HI R4, RZ, 0x1f, R24 ;  /* 0x0000001fff047819 */ /* 0x000fc60000011418 */
[----:B------:R0:W-:Y:S01]  /*ccc0*/  STL [R1+0x604], R20 ;  /* 0x0006041401007387 */ /* 0x0001e20000100800 */
[----:B------:R-:W-:Y:S02]  /*ccd0*/  SHF.R.S32.HI R3, RZ, 0x1f, R25 ;  /* 0x0000001fff037819 */ /* 0x000fe40000011419 */
[----:B0-----:R-:W-:-:S05]  /*cce0*/  IADD3.X R20, R5, UR13, RZ, P5, !PT ;  /* 0x0000000d05147c10 */ /* 0x001fca000affe4ff */
[----:B------:R0:W-:Y:S01]  /*ccf0*/  STL [R1+0x5d0], R20 ;  /* 0x0005d01401007387 */ /* 0x0001e20000100800 */
[----:B------:R-:W-:Y:S02]  /*cd00*/  SHF.R.S32.HI R2, RZ, 0x1f, R26 ;  /* 0x0000001fff027819 */ /* 0x000fe4000001141a */
[----:B0-----:R-:W-:Y:S02]  /*cd10*/  IADD3.X R20, R4, UR13, RZ, P4, !PT ;  /* 0x0000000d04147c10 */ /* 0x001fe4000a7fe4ff */
[----:B------:R-:W-:Y:S02]  /*cd20*/  IADD3.X R2, R2, UR13, RZ, P2, !PT ;  /* 0x0000000d02027c10 */ /* 0x000fe400097fe4ff */
[----:B------:R-:W-:Y:S01]  /*cd30*/  SHF.R.S32.HI R0, RZ, 0x1f, R27 ;  /* 0x0000001fff007819 */ /* 0x000fe2000001141b */
[----:B------:R-:W-:Y:S01]  /*cd40*/  IMAD R14, R14, UR4, RZ ;  /* 0x000000040e0e7c24 */ /* 0x000fe2000f8e02ff */
[----:B------:R-:W-:Y:S01]  /*cd50*/  SHF.R.S32.HI R7, RZ, 0x1f, R28 ;  /* 0x0000001fff077819 */ /* 0x000fe2000001141c */
[----:B------:R-:W-:Y:S01]  /*cd60*/  IMAD R15, R15, UR4, RZ ;  /* 0x000000040f0f7c24 */ /* 0x000fe2000f8e02ff */
[----:B------:R-:W-:Y:S01]  /*cd70*/  SHF.R.S32.HI R8, RZ, 0x1f, R29 ;  /* 0x0000001fff087819 */ /* 0x000fe2000001141d */
[----:B------:R-:W-:-:S02]  /*cd80*/  IMAD R16, R16, UR4, RZ ;  /* 0x0000000410107c24 */ /* 0x000fc4000f8e02ff */
[----:B------:R-:W-:Y:S01]  /*cd90*/  IMAD R18, R18, UR4, RZ ;  /* 0x0000000412127c24 */ /* 0x000fe2000f8e02ff */
[----:B--2---:R-:W-:Y:S02]  /*cda0*/  SHF.R.S32.HI R6, RZ, 0x1f, R9 ;  /* 0x0000001fff067819 */ /* 0x004fe40000011409 */
[----:B---3--:R-:W-:Y:S02]  /*cdb0*/  SHF.R.S32.HI R5, RZ, 0x1f, R10 ;  /* 0x0000001fff057819 */ /* 0x008fe4000001140a */
[----:B----4-:R-:W-:Y:S02]  /*cdc0*/  SHF.R.S32.HI R4, RZ, 0x1f, R11 ;  /* 0x0000001fff047819 */ /* 0x010fe4000001140b */
[----:B------:R-:W-:Y:S02]  /*cdd0*/  CS2R R24, SRZ ;  /* 0x0000000000187805 */ /* 0x000fe4000001ff00 */
[----:B------:R-:W-:Y:S02]  /*cde0*/  IADD3 R9, P5, R9, UR12, RZ ;  /* 0x0000000c09097c10 */ /* 0x000fe4000ffbe0ff */
[----:B------:R-:W-:-:S02]  /*cdf0*/  CS2R R26, SRZ ;  /* 0x00000000001a7805 */ /* 0x000fc4000001ff00 */
[----:B------:R-:W-:Y:S01]  /*ce00*/  CS2R R22, SRZ ;  /* 0x0000000000167805 */ /* 0x000fe2000001ff00 */
[----:B------:R-:W-:Y:S01]  /*ce10*/  ULDC UR4, c[0x0][0x23c] ;  /* 0x00008f0000047ab9 */ /* 0x000fe20000000800 */
[----:B------:R0:W-:Y:S04]  /*ce20*/  STL [R1+0x60c], R9 ;  /* 0x00060c0901007387 */ /* 0x0001e80000100800 */
[----:B------:R-:W-:Y:S01]  /*ce30*/  STL [R1+0x5d8], R20 ;  /* 0x0005d81401007387 */ /* 0x000fe20000100800 */
[----:B0-----:R-:W-:Y:S02]  /*ce40*/  IADD3 R9, P4, R10, UR12, RZ ;  /* 0x0000000c0a097c10 */ /* 0x001fe4000ff9e0ff */
[----:B------:R-:W-:-:S03]  /*ce50*/  IADD3.X R10, R3, UR13, RZ, P3, !PT ;  /* 0x0000000d030a7c10 */ /* 0x000fc60009ffe4ff */
[----:B------:R0:W-:Y:S04]  /*ce60*/  STL [R1+0x614], R9 ;  /* 0x0006140901007387 */ /* 0x0001e80000100800 */
[----:B------:R-:W-:Y:S01]  /*ce70*/  STL [R1+0x5e0], R10 ;  /* 0x0005e00a01007387 */ /* 0x000fe20000100800 */
[----:B0-----:R-:W-:-:S05]  /*ce80*/  IADD3 R9, P3, R11, UR12, RZ ;  /* 0x0000000c0b097c10 */ /* 0x001fca000ff7e0ff */
[----:B------:R5:W-:Y:S04]  /*ce90*/  STL [R1+0x61c], R9 ;  /* 0x00061c0901007387 */ /* 0x000be80000100800 */
[----:B------:R0:W-:Y:S01]  /*cea0*/  STL [R1+0x5e8], R2 ;  /* 0x0005e80201007387 */ /* 0x0001e20000100800 */
[----:B-----5:R-:W-:Y:S02]  /*ceb0*/  IADD3 R9, P2, R12, UR12, RZ ;  /* 0x0000000c0c097c10 */ /* 0x020fe4000ff5e0ff */
[----:B0-----:R-:W-:Y:S02]  /*cec0*/  IADD3.X R2, R0, UR13, RZ, P1, !PT ;  /* 0x0000000d00027c10 */ /* 0x001fe40008ffe4ff */
[----:B------:R-:W-:Y:S01]  /*ced0*/  IADD3 R0, P1, R13, UR12, RZ ;  /* 0x0000000c0d007c10 */ /* 0x000fe2000ff3e0ff */
[----:B------:R-:W-:Y:S04]  /*cee0*/  STL [R1+0x624], R9 ;  /* 0x0006240901007387 */ /* 0x000fe80000100800 */
[----:B------:R0:W-:Y:S04]  /*cef0*/  STL [R1+0x5f0], R2 ;  /* 0x0005f00201007387 */ /* 0x0001e80000100800 */
[----:B------:R1:W-:Y:S01]  /*cf00*/  STL [R1+0x62c], R0 ;  /* 0x00062c0001007387 */ /* 0x0003e20000100800 */
[----:B0-----:R-:W-:-:S02]  /*cf10*/  IADD3.X R2, R7, UR13, RZ, P0, !PT ;  /* 0x0000000d07027c10 */ /* 0x001fc400087fe4ff */
[----:B-1----:R-:W-:-:S03]  /*cf20*/  IADD3 R0, P0, R14, UR12, RZ ;  /* 0x0000000c0e007c10 */ /* 0x002fc6000ff1e0ff */
[----:B------:R0:W-:Y:S04]  /*cf30*/  STL [R1+0x5f8], R2 ;  /* 0x0005f80201007387 */ /* 0x0001e80000100800 */
[----:B------:R1:W-:Y:S01]  /*cf40*/  STL [R1+0x634], R0 ;  /* 0x0006340001007387 */ /* 0x0003e20000100800 */
[----:B0-----:R-:W-:Y:S02]  /*cf50*/  IADD3.X R2, R8, UR13, RZ, P6, !PT ;  /* 0x0000000d08027c10 */ /* 0x001fe4000b7fe4ff */
[----:B-1----:R-:W-:-:S03]  /*cf60*/  IADD3 R0, P6, R15, UR12, RZ ;  /* 0x0000000c0f007c10 */ /* 0x002fc6000ffde0ff */
[----:B------:R-:W-:Y:S01]  /*cf70*/  STL [R1+0x600], R2 ;  /* 0x0006000201007387 */ /* 0x000fe20000100800 */
[----:B------:R-:W-:-:S03]  /*cf80*/  IADD3.X R6, R6, UR13, RZ, P5, !PT ;  /* 0x0000000d06067c10 */ /* 0x000fc6000affe4ff */
[----:B------:R0:W-:Y:S01]  /*cf90*/  STL [R1+0x63c], R0 ;  /* 0x00063c0001007387 */ /* 0x0001e20000100800 */
[----:B------:R-:W-:Y:S02]  /*cfa0*/  IADD3.X R5, R5, UR13, RZ, P4, !PT ;  /* 0x0000000d05057c10 */ /* 0x000fe4000a7fe4ff */
[----:B------:R-:W-:Y:S01]  /*cfb0*/  SHF.R.S32.HI R3, RZ, 0x1f, R12 ;  /* 0x0000001fff037819 */ /* 0x000fe2000001140c */
[----:B------:R1:W-:Y:S01]  /*cfc0*/  STL [R1+0x608], R6 ;  /* 0x0006080601007387 */ /* 0x0003e20000100800 */
[----:B0-----:R-:W-:Y:S02]  /*cfd0*/  IADD3 R0, P5, R16, UR12, RZ ;  /* 0x0000000c10007c10 */ /* 0x001fe4000ffbe0ff */
[----:B-1----:R-:W-:-:S03]  /*cfe0*/  IADD3 R6, P4, R18, UR12, RZ ;  /* 0x0000000c12067c10 */ /* 0x002fc6000ff9e0ff */
[----:B------:R-:W-:Y:S01]  /*cff0*/  STL [R1+0x644], R0 ;  /* 0x0006440001007387 */ /* 0x000fe20000100800 */
[----:B------:R-:W-:-:S03]  /*d000*/  IADD3.X R3, R3, UR13, RZ, P2, !PT ;  /* 0x0000000d03037c10 */ /* 0x000fc600097fe4ff */
[----:B------:R0:W-:Y:S01]  /*d010*/  STL [R1+0x610], R5 ;  /* 0x0006100501007387 */ /* 0x0001e20000100800 */
[----:B------:R-:W-:Y:S02]  /*d020*/  SHF.R.S32.HI R11, RZ, 0x1f, R13 ;  /* 0x0000001fff0b7819 */ /* 0x000fe4000001140d */
[----:B------:R-:W-:Y:S01]  /*d030*/  SHF.R.S32.HI R10, RZ, 0x1f, R14 ;  /* 0x0000001fff0a7819 */ /* 0x000fe2000001140e */
[----:B------:R-:W-:Y:S01]  /*d040*/  STL [R1+0x64c], R6 ;  /* 0x00064c0601007387 */ /* 0x000fe20000100800 */
[----:B0-----:R-:W-:Y:S02]  /*d050*/  IADD3.X R5, R4, UR13, RZ, P3, !PT ;  /* 0x0000000d04057c10 */ /* 0x001fe40009ffe4ff */
[----:B------:R-:W-:Y:S02]  /*d060*/  IADD3 R4, P3, R19, UR12, RZ ;  /* 0x0000000c13047c10 */ /* 0x000fe4000ff7e0ff */
[----:B------:R-:W-:Y:S02]  /*d070*/  CS2R R20, SRZ ;  /* 0x0000000000147805 */ /* 0x000fe4000001ff00 */
[----:B------:R-:W-:Y:S01]  /*d080*/  SHF.R.S32.HI R2, RZ, 0x1f, R18 ;  /* 0x0000001fff027819 */ /* 0x000fe20000011412 */
[----:B------:R0:W-:Y:S01]  /*d090*/  STL [R1+0x618], R5 ;  /* 0x0006180501007387 */ /* 0x0001e20000100800 */
[----:B------:R-:W-:Y:S01]  /*d0a0*/  SHF.R.S32.HI R0, RZ, 0x1f, R19 ;  /* 0x0000001fff007819 */ /* 0x000fe20000011413 */
[----:B------:R-:W-:-:S02]  /*d0b0*/  ULDC UR12, c[0x0][0x23c] ;  /* 0x00008f00000c7ab9 */ /* 0x000fc40000000800 */
[----:B------:R1:W-:Y:S04]  /*d0c0*/  STL [R1+0x654], R4 ;  /* 0x0006540401007387 */ /* 0x0003e80000100800 */
[----:B------:R2:W-:Y:S01]  /*d0d0*/  STL [R1+0x620], R3 ;  /* 0x0006200301007387 */ /* 0x0005e20000100800 */
[----:B0-----:R-:W-:Y:S02]  /*d0e0*/  IADD3 R5, P2, R17, UR6, RZ ;  /* 0x0000000611057c10 */ /* 0x001fe4000ff5e0ff */
[----:B-1----:R-:W-:-:S03]  /*d0f0*/  IADD3.X R4, R11, UR13, RZ, P1, !PT ;  /* 0x0000000d0b047c10 */ /* 0x002fc60008ffe4ff */
[----:B------:R-:W-:Y:S01]  /*d100*/  STL [R1+0x19c], R5 ;  /* 0x00019c0501007387 */ /* 0x000fe20000100800 */
[----:B--2---:R-:W-:-:S03]  /*d110*/  IADD3.X R3, R10, UR13, RZ, P0, !PT ;  /* 0x0000000d0a037c10 */ /* 0x004fc600087fe4ff */
[----:B------:R-:W-:Y:S01]  /*d120*/  STL [R1+0x628], R4 ;  /* 0x0006280401007387 */ /* 0x000fe20000100800 */
[----:B------:R-:W0:Y:S03]  /*d130*/  S2R R19, SR_TID.X ;  /* 0x0000000000137919 */ /* 0x000e260000002100 */
[----:B------:R1:W-:Y:S02]  /*d140*/  STL [R1+0x630], R3 ;  /* 0x0006300301007387 */ /* 0x0003e40000100800 */
[----:B-1----:R-:W-:Y:S02]  /*d150*/  IADD3.X R3, R2, UR13, RZ, P4, !PT ;  /* 0x0000000d02037c10 */ /* 0x002fe4000a7fe4ff */
[----:B------:R-:W-:Y:S02]  /*d160*/  IADD3.X R2, R0, UR13, RZ, P3, !PT ;  /* 0x0000000d00027c10 */ /* 0x000fe40009ffe4ff */
[----:B------:R-:W-:-:S02]  /*d170*/  LEA.HI.X.SX32 R0, R17, UR7, 0x1, P2 ;  /* 0x0000000711007c11 */ /* 0x000fc400090f0eff */
[----:B------:R-:W1:Y:S01]  /*d180*/  LDC R17, c[0x0][0x230] ;  /* 0x00008c00ff117b82 */ /* 0x000e620000000800 */
[----:B------:R-:W-:Y:S02]  /*d190*/  SHF.R.S32.HI R9, RZ, 0x1f, R15 ;  /* 0x0000001fff097819 */ /* 0x000fe4000001140f */
[----:B------:R-:W-:Y:S02]  /*d1a0*/  SHF.R.S32.HI R7, RZ, 0x1f, R16 ;  /* 0x0000001fff077819 */ /* 0x000fe40000011410 */
[----:B------:R-:W-:Y:S02]  /*d1b0*/  IADD3.X R5, R9, UR13, RZ, P6, !PT ;  /* 0x0000000d09057c10 */ /* 0x000fe4000b7fe4ff */
[----:B------:R-:W-:-:S03]  /*d1c0*/  IADD3.X R4, R7, UR13, RZ, P5, !PT ;  /* 0x0000000d07047c10 */ /* 0x000fc6000affe4ff */
[----:B------:R-:W-:Y:S01]  /*d1d0*/  STL [R1+0x638], R5 ;  /* 0x0006380501007387 */ /* 0x000fe20000100800 */
[----:B-1----:R-:W-:-:S03]  /*d1e0*/  VIADD R17, R17, 0x3f ;  /* 0x0000003f11117836 */ /* 0x002fc60000000000 */
[----:B------:R-:W-:Y:S01]  /*d1f0*/  STL [R1+0x640], R4 ;  /* 0x0006400401007387 */ /* 0x000fe20000100800 */
[----:B------:R-:W-:Y:S01]  /*d200*/  CS2R R6, SRZ ;  /* 0x0000000000067805 */ /* 0x000fe2000001ff00 */
[----:B------:R-:W-:Y:S02]  /*d210*/  USHF.L.U32 UR4, UR4, 0x6, URZ ;  /* 0x0000000604047899 */ /* 0x000fe4000800063f */
[----:B------:R-:W-:Y:S01]  /*d220*/  STL [R1+0x648], R3 ;  /* 0x0006480301007387 */ /* 0x000fe20000100800 */
[----:B------:R-:W-:-:S03]  /*d230*/  ULDC UR13, c[0x0][0x238] ;  /* 0x00008e00000d7ab9 */ /* 0x000fc60000000800 */
[----:B------:R0:W-:Y:S04]  /*d240*/  STL [R1+0x650], R2 ;  /* 0x0006500201007387 */ /* 0x0001e80000100800 */
[----:B------:R1:W-:Y:S01]  /*d250*/  STL [R1+0x198], R0 ;  /* 0x0001980001007387 */ /* 0x0003e20000100800 */
[C---:B0-----:R-:W-:Y:S02]  /*d260*/  IMAD.SHL.U32 R2, R19.reuse, 0x8, RZ ;  /* 0x0000000813027824 */ /* 0x041fe400078e00ff */
[----:B-1----:R-:W-:Y:S01]  /*d270*/  IMAD.SHL.U32 R0, R19, 0x2, RZ ;  /* 0x0000000213007824 */ /* 0x002fe200078e00ff */
[----:B------:R-:W-:Y:S02]  /*d280*/  SHF.R.S32.HI R19, RZ, 0x1f, R17 ;  /* 0x0000001fff137819 */ /* 0x000fe40000011411 */
[----:B------:R-:W-:Y:S02]  /*d290*/  STL [R1+0x67c], R2 ;  /* 0x00067c0201007387 */ /* 0x000fe40000100800 */
[----:B------:R-:W-:-:S02]  /*d2a0*/  LEA.HI R19, R19, R17, RZ, 0x6 ;  /* 0x0000001113137211 */ /* 0x000fc400078f30ff */
[----:B------:R-:W-:Y:S04]  /*d2b0*/  STL [R1+0xf0], RZ ;  /* 0x0000f0ff01007387 */ /* 0x000fe80000100800 */
[----:B------:R0:W-:Y:S04]  /*d2c0*/  STL [R1+0x680], R0 ;  /* 0x0006800001007387 */ /* 0x0001e80000100800 */
[----:B------:R1:W-:Y:S04]  /*d2d0*/  STL [R1+0xf4], RZ ;  /* 0x0000f4ff01007387 */ /* 0x0003e80000100800 */
[----:B------:R1:W-:Y:S01]  /*d2e0*/  STL [R1+0xf8], RZ ;  /* 0x0000f8ff01007387 */ /* 0x0003e20000100800 */
[----:B0-----:R-:W-:-:S03]  /*d2f0*/  SHF.R.S32.HI R0, RZ, 0x6, R19 ;  /* 0x00000006ff007819 */ /* 0x001fc60000011413 */
[----:B------:R1:W-:Y:S04]  /*d300*/  STL [R1+0xfc], RZ ;  /* 0x0000fcff01007387 */ /* 0x0003e80000100800 */
[----:B------:R1:W-:Y:S04]  /*d310*/  STL [R1+0xe0], RZ ;  /* 0x0000e0ff01007387 */ /* 0x0003e80000100800 */
[----:B------:R1:W-:Y:S04]  /*d320*/  STL [R1+0xe4], RZ ;  /* 0x0000e4ff01007387 */ /* 0x0003e80000100800 */
[----:B------:R1:W-:Y:S04]  /*d330*/  STL [R1+0xe8], RZ ;  /* 0x0000e8ff01007387 */ /* 0x0003e80000100800 */
[----:B------:R1:W-:Y:S04]  /*d340*/  STL [R1+0xec], RZ ;  /* 0x0000ecff01007387 */ /* 0x0003e80000100800 */
        /* <DEDUP_REMOVED lines=9> */
[----:B------:R-:W-:-:S02]  /*d3e0*/  CS2R R4, SRZ ;  /* 0x0000000000047805 */ /* 0x000fc4000001ff00 */
[----:B------:R-:W-:Y:S02]  /*d3f0*/  CS2R R16, SRZ ;  /* 0x0000000000107805 */ /* 0x000fe4000001ff00 */
[----:B------:R-:W-:-:S07]  /*d400*/  CS2R R18, SRZ ;  /* 0x0000000000127805 */ /* 0x000fce000001ff00 */
.L_x_2:
[----:B0-----:R-:W2:Y:S04]  /*d410*/  LDL R14, [R1+0x19c] ;  /* 0x00019c00010e7983 */ /* 0x001ea80000100800 */
[----:B------:R-:W-:Y:S04]  /*d420*/  STL [R1+0x92c], R29 ;  /* 0x00092c1d01007387 */ /* 0x000fe80000100800 */
        /* <DEDUP_REMOVED lines=58> */
[----:B-----5:R-:W-:Y:S04]  /*d7d0*/  STL [R1+0x7fc], R24 ;  /* 0x0007fc1801007387 */ /* 0x020fe80000100800 */
[----:B------:R-:W-:Y:S04]  /*d7e0*/  STL [R1+0x7f8], R25 ;  /* 0x0007f81901007387 */ /* 0x000fe80000100800 */
[----:B------:R-:W-:Y:S04]  /*d7f0*/  STL.64 [R1+0x7e0], R6 ;  /* 0x0007e00601007387 */ /* 0x000fe80000100a00 */
[----:B------:R0:W-:Y:S04]  /*d800*/  STL.64 [R1+0x7d8], R4 ;  /* 0x0007d80401007387 */ /* 0x0001e80000100a00 */
[----:B0-----:R-:W3:Y:S01]  /*d810*/  LDL R4, [R1+0x198] ;  /* 0x0001980001047983 */ /* 0x001ee20000100800 */
[----:B------:R-:W-:Y:S01]  /*d820*/  PRMT R2, RZ, 0x7610, R2 ;  /* 0x00007610ff027816 */ /* 0x000fe20000000002 */
[----:B------:R-:W1:Y:S01]  /*d830*/  S2R R7, SR_TID.X ;  /* 0x0000000000077919 */ /* 0x000e620000002100 */
[----:B------:R-:W0:Y:S01]  /*d840*/  S2UR UR6, SR_CgaCtaId ;  /* 0x00000000000679c3 */ /* 0x000e220000008800 */
[----:B------:R-:W-:Y:S01]  /*d850*/  UMOV UR5, 0x400 ;  /* 0x0000040000057882 */ /* 0x000fe20000000000 */
[----:B------:R-:W-:Y:S04]  /*d860*/  STL [R1+0x7d4], R26 ;  /* 0x0007d41a01007387 */ /* 0x000fe80000100800 */
[----:B------:R-:W-:Y:S04]  /*d870*/  STL [R1+0x7d0], R27 ;  /* 0x0007d01b01007387 */ /* 0x000fe80000100800 */
[----:B------:R-:W-:Y:S04]  /*d880*/  STL.64 [R1+0x7c8], R22 ;  /* 0x0007c81601007387 */ /* 0x000fe80000100a00 */
[----:B------:R-:W-:Y:S04]  /*d890*/  STL.64 [R1+0x7c0], R20 ;  /* 0x0007c01401007387 */ /* 0x000fe80000100a00 */
[----:B------:R-:W-:Y:S04]  /*d8a0*/  STL [R1+0x934], R20 ;  /* 0x0009341401007387 */ /* 0x000fe80000100800 */
[----:B------:R-:W-:Y:S01]  /*d8b0*/  STL.64 [R1+0x7b8], R18 ;  /* 0x0007b81201007387 */ /* 0x000fe20000100a00 */
[----:B-1----:R-:W-:-:S02]  /*d8c0*/  SHF.R.U32.HI R0, RZ, 0x4, R7 ;  /* 0x00000004ff007819 */ /* 0x002fc40000011607 */
[----:B------:R-:W-:Y:S01]  /*d8d0*/  LEA.HI R11, R7, 0x30, RZ, 0x1c ;  /* 0x00000030070b7811 */ /* 0x000fe200078fe0ff */
[----:B0-----:R-:W-:Y:S01]  /*d8e0*/  ULEA UR5, UR6, UR5, 0x18 ;  /* 0x0000000506057291 */ /* 0x001fe2000f8ec03f */
[----:B------:R-:W-:Y:S01]  /*d8f0*/  SGXT.U32 R0, R0, 0x4 ;  /* 0x000000040000781a */ /* 0x000fe20000000000 */
[----:B------:R-:W-:Y:S03]  /*d900*/  STL.64 [R1+0x7b0], R16 ;  /* 0x0007b01001007387 */ /* 0x000fe60000100a00 */
[C---:B------:R-:W-:Y:S01]  /*d910*/  ISETP.GE.AND P0, PT, R0.reuse, UR8, PT ;  /* 0x0000000800007c0c */ /* 0x040fe2000bf06270 */
[C---:B------:R-:W-:Y:S01]  /*d920*/  IMAD R3, R0.reuse, UR13, RZ ;  /* 0x0000000d00037c24 */ /* 0x040fe2000f8e02ff */
[C---:B------:R-:W-:Y:S02]  /*d930*/  LOP3.LUT R10, R0.reuse, 0x10, RZ, 0xfc, !PT ;  /* 0x00000010000a7812 */ /* 0x040fe400078efcff */
[----:B------:R-:W-:-:S02]  /*d940*/  LOP3.LUT R0, R0, 0x20, RZ, 0xfc, !PT ;  /* 0x0000002000007812 */ /* 0x000fc400078efcff */
[----:B--2---:R-:W-:Y:S02]  /*d950*/  IADD3 R8, P1, R3, R14, RZ ;  /* 0x0000000e03087210 */ /* 0x004fe40007f3e0ff */
[C---:B------:R-:W-:Y:S01]  /*d960*/  ISETP.GE.AND P3, PT, R0.reuse, UR8, PT ;  /* 0x0000000800007c0c */ /* 0x040fe2000bf66270 */
[----:B------:R-:W-:Y:S01]  /*d970*/  IMAD R0, R0, UR13, RZ ;  /* 0x0000000d00007c24 */ /* 0x000fe2000f8e02ff */
[C---:B------:R-:W-:Y:S02]  /*d980*/  ISETP.GE.AND P2, PT, R10.reuse, UR8, PT ;  /* 0x000000080a007c0c */ /* 0x040fe4000bf46270 */
[----:B------:R-:W-:Y:S02]  /*d990*/  ISETP.GE.AND P4, PT, R11, UR8, PT ;  /* 0x000000080b007c0c */ /* 0x000fe4000bf86270 */
[----:B---3--:R-:W-:Y:S01]  /*d9a0*/  LEA.HI.X.SX32 R9, R3, R4, 0x1, P1 ;  /* 0x0000000403097211 */ /* 0x008fe200008f0eff */
[----:B------:R-:W-:Y:S01]  /*d9b0*/  IMAD R3, R10, UR13, RZ ;  /* 0x0000000d0a037c24 */ /* 0x000fe2000f8e02ff */
[----:B------:R-:W-:-:S03]  /*d9c0*/  IADD3 R12, P1, R0, R14, RZ ;  /* 0x0000000e000c7210 */ /* 0x000fc60007f3e0ff */
[----:B------:R0:W2:Y:S01]  /*d9d0*/  @!P0 LDG.E.U8 R2, desc[UR10][R8.64] ;  /* 0x0000000a08028981 */ /* 0x0000a2000c1e1100 */
[----:B------:R-:W-:Y:S02]  /*d9e0*/  IADD3 R10, P0, R3, R14, RZ ;  /* 0x0000000e030a7210 */ /* 0x000fe40007f1e0ff */
[-C--:B------:R-:W-:Y:S01]  /*d9f0*/  LEA.HI.X.SX32 R13, R0, R4.reuse, 0x1, P1 ;  /* 0x00000004000d7211 */ /* 0x080fe200008f0eff */
[----:B0-----:R-:W-:Y:S01]  /*da00*/  IMAD R9, R11, UR13, RZ ;  /* 0x0000000d0b097c24 */ /* 0x001fe2000f8e02ff */
[----:B------:R-:W-:Y:S02]  /*da10*/  LEA.HI.X.SX32 R11, R3, R4, 0x1, P0 ;  /* 0x00000004030b7211 */ /* 0x000fe400000f0eff */
[----:B------:R-:W-:Y:S02]  /*da20*/  PRMT R3, RZ, 0x7610, R3 ;  /* 0x00007610ff037816 */ /* 0x000fe40000000003 */
[----:B------:R-:W-:Y:S02]  /*da30*/  IADD3 R14, P0, R9, R14, RZ ;  /* 0x0000000e090e7210 */ /* 0x000fe40007f1e0ff */
[----:B------:R-:W-:-:S02]  /*da40*/  PRMT R8, RZ, 0x7610, R8 ;  /* 0x00007610ff087816 */ /* 0x000fc40000000008 */
[----:B------:R-:W3:Y:S01]  /*da50*/  @!P3 LDG.E.U8 R3, desc[UR10][R12.64] ;  /* 0x0000000a0c03b981 */ /* 0x000ee2000c1e1100 */
[----:B------:R-:W-:Y:S02]  /*da60*/  LEA.HI.X.SX32 R15, R9, R4, 0x1, P0 ;  /* 0x00000004090f7211 */ /* 0x000fe400000f0eff */
[----:B------:R-:W-:Y:S01]  /*da70*/  PRMT R9, RZ, 0x7610, R9 ;  /* 0x00007610ff097816 */ /* 0x000fe20000000009 */
[----:B------:R0:W4:Y:S05]  /*da80*/  @!P2 LDG.E.U8 R8, desc[UR10][R10.64] ;  /* 0x0000000a0a08a981 */ /* 0x00012a000c1e1100 */
[----:B------:R1:W4:Y:S01]  /*da90*/  @!P4 LDG.E.U8 R9, desc[UR10][R14.64] ;  /* 0x0000000a0e09c981 */ /* 0x000322000c1e1100 */
[----:B------:R-:W-:-:S04]  /*daa0*/  SHF.R.S32.HI R0, RZ, 0x7, R7 ;  /* 0x00000007ff007819 */ /* 0x000fc80000011407 */
[----:B------:R-:W-:Y:S02]  /*dab0*/  SGXT R4, R0, 0x1 ;  /* 0x000000010004781a */ /* 0x000fe40000000200 */
[----:B0-----:R-:W-:Y:S02]  /*dac0*/  LOP3.LUT R11, R7, 0x3f, RZ, 0xc0, !PT ;  /* 0x0000003f070b7812 */ /* 0x001fe400078ec0ff */
[----:B------:R-:W-:Y:S02]  /*dad0*/  LOP3.LUT R0, R4, 0x88, RZ, 0xc0, !PT ;  /* 0x0000008804007812 */ /* 0x000fe400078ec0ff */
[C---:B------:R-:W-:Y:S01]  /*dae0*/  ISETP.GE.AND P0, PT, R11.reuse, UR8, PT ;  /* 0x000000080b007c0c */ /* 0x040fe2000bf06270 */
[----:B-1----:R-:W-:Y:S01]  /*daf0*/  IMAD R14, R11, UR12, RZ ;  /* 0x0000000c0b0e7c24 */ /* 0x002fe2000f8e02ff */
[----:B------:R-:W-:Y:S01]  /*db00*/  LOP3.LUT R10, R0, 0x7f, R7, 0x78, !PT ;  /* 0x0000007f000a7812 */ /* 0x000fe200078e7807 */
[----:B------:R-:W-:Y:S06]  /*db10*/  BAR.SYNC.DEFER_BLOCKING 0x0 ;  /* 0x0000000000007b1d */ /* 0x000fec0000010000 */
[----:B------:R-:W4:Y:S04]  /*db20*/  LDL R11, [R1+0x654] ;  /* 0x00065400010b7983 */ /* 0x000f280000100800 */
[----:B---3--:R0:W-:Y:S04]  /*db30*/  STS.U8 [R10+UR5+0x200], R3 ;  /* 0x000200030a007988 */ /* 0x0081e80008000005 */
[----:B0-----:R-:W3:Y:S04]  /*db40*/  LDL R3, [R1+0x650] ;  /* 0x0006500001037983 */ /* 0x001ee80000100800 */
[----:B--2---:R-:W-:Y:S04]  /*db50*/  STS.U8 [R10+UR5], R2 ;  /* 0x000000020a007988 */ /* 0x004fe80008000005 */
[----:B----4-:R0:W-:Y:S04]  /*db60*/  STS.U8 [R10+UR5+0x100], R8 ;  /* 0x000100080a007988 */ /* 0x0101e80008000005 */
[----:B------:R1:W-:Y:S01]  /*db70*/  STS.U8 [R10+UR5+0x300], R9 ;  /* 0x000300090a007988 */ /* 0x0003e20008000005 */
[----:B------:R-:W-:-:S02]  /*db80*/  SHF.R.S32.HI R0, RZ, 0x1f, R14 ;  /* 0x0000001fff007819 */ /* 0x000fc4000001140e */
[----:B------:R-:W-:Y:S01]  /*db90*/  PRMT R28, RZ, 0x7610, R28 ;  /* 0x00007610ff1c7816 */ /* 0x000fe2000000001c */
[----:B0-----:R-:W2:Y:S01]  /*dba0*/  LDL R8, [R1+0x25c] ;  /* 0x00025c0001087983 */ /* 0x001ea20000100800 */
[----:B------:R-:W-:-:S03]  /*dbb0*/  IADD3 R2, P2, R14, R11, RZ ;  /* 0x0000000b0e027210 */ /* 0x000fc60007f5e0ff */
[----:B-1----:R-:W4:Y:S01]  /*dbc0*/  LDL R9, [R1+0x258] ;  /* 0x0002580001097983 */ /* 0x002f220000100800 */
[----:B------:R-:W-:-:S03]  /*dbd0*/  PRMT R29, RZ, 0x7610, R29 ;  /* 0x00007610ff1d7816 */ /* 0x000fc6000000001d */
[----:B------:R-:W4:Y:S04]  /*dbe0*/  LDL R11, [R1+0x27c] ;  /* 0x00027c00010b7983 */ /* 0x000f280000100800 */
[----:B------:R-:W4:Y:S01]  /*dbf0*/  LDL R10, [R1+0x26c] ;  /* 0x00026c00010a7983 */ /* 0x000f220000100800 */
[----:B------:R-:W-:Y:S01]  /*dc00*/  BAR.SYNC.DEFER_BLOCKING 0x0 ;  /* 0x0000000000007b1d */ /* 0x000fe20000010000 */
[----:B---3--:R-:W-:-:S05]  /*dc10*/  IMAD.X R3, R0, 0x1, R3, P2 ;  /* 0x0000000100037824 */ /* 0x008fca00010e0603 */
[----:B------:R-:W3:Y:S01]  /*dc20*/  @!P0 LDG.E.U8 R28, desc[UR10][R2.64] ;  /* 0x0000000a021c8981 */ /* 0x000ee2000c1e1100 */
[----:B--2---:R-:W-:-:S05]  /*dc30*/  IADD3 R8, P1, R14, R8, RZ ;  /* 0x000000080e087210 */ /* 0x004fca0007f3e0ff */
[----:B----4-:R-:W-:-:S05]  /*dc40*/  IMAD.X R9, R0, 0x1, R9, P1 ;  /* 0x0000000100097824 */ /* 0x010fca00008e0609 */
[----:B------:R0:W2:Y:S04]  /*dc50*/  @!P0 LDG.E.U8 R29, desc[UR10][R8.64] ;  /* 0x0000000a081d8981 */ /* 0x0000a8000c1e1100 */
[----:B---3--:R1:W-:Y:S04]  /*dc60*/  STL [R1+0x224], R28 ;  /* 0x0002241c01007387 */ /* 0x0083e80000100800 */
[----:B-1----:R-:W3:Y:S04]  /*dc70*/  LDL.LU R28, [R1+0xa14] ;  /* 0x000a1400011c7983 */ /* 0x002ee80000300800 */
[----:B------:R-:W4:Y:S01]  /*dc80*/  LDL R3, [R1+0x264] ;  /* 0x0002640001037983 */ /* 0x000f220000100800 */
[----:B0-----:R-:W-:-:S02]  /*dc90*/  IADD3 R8, P2, R14, R10, RZ ;  /* 0x0000000a0e087210 */ /* 0x001fc40007f5e0ff */
[----:B----4-:R-:W-:Y:S02]  /*dca0*/  IADD3 R2, P1, R14, R3, RZ ;  /* 0x000000030e027210 */ /* 0x010fe40007f3e0ff */
[----:B------:R-:W4:Y:S04]  /*dcb0*/  LDL R3, [R1+0x260] ;  /* 0x0002600001037983 */ /* 0x000f280000100800 */
[----:B--2---:R0:W-:Y:S04]  /*dcc0*/  STL [R1+0x228], R29 ;  /* 0x0002281d01007387 */ /* 0x0041e80000100800 */
[----:B0-----:R-:W2:Y:S04]  /*dcd0*/  LDL.LU R29, [R1+0xa10] ;  /* 0x000a1000011d7983 */ /* 0x001ea80000300800 */
[----:B------:R-:W3:Y:S01]  /*dce0*/  LDL R9, [R1+0x268] ;  /* 0x0002680001097983 */ /* 0x000ee20000100800 */
[----:B------:R-:W-:-:S02]  /*dcf0*/  PRMT R16, RZ, 0x7610, R16 ;  /* 0x00007610ff107816 */ /* 0x000fc40000000010 */
[----:B------:R-:W-:Y:S02]  /*dd00*/  IADD3 R10, P3, R14, R11, RZ ;  /* 0x0000000b0e0a7210 */ /* 0x000fe40007f7e0ff */
[----:B------:R-:W3:Y:S01]  /*dd10*/  LDL R11, [R1+0x278] ;  /* 0x00027800010b7983 */ /* 0x000ee20000100800 */
[----:B----4-:R-:W-:-:S05]  /*dd20*/  IMAD.X R3, R0, 0x1, R3, P1 ;  /* 0x0000000100037824 */ /* 0x010fca00008e0603 */
[----:B------:R-:W4:Y:S01]  /*dd30*/  @!P0 LDG.E.U8 R16, desc[UR10][R2.64] ;  /* 0x0000000a02108981 */ /* 0x000f22000c1e1100 */
[----:B--2---:R-:W-:-:S03]  /*dd40*/  PRMT R29, RZ, 0x7610, R29 ;  /* 0x00007610ff1d7816 */ /* 0x004fc6000000001d */
[----:B------:R-:W2:Y:S01]  /*dd50*/  LDL R3, [R1+0x284] ;  /* 0x0002840001037983 */ /* 0x000ea20000100800 */
[----:B---3--:R-:W-:-:S05]  /*dd60*/  IMAD.X R9, R0, 0x1, R9, P2 ;  /* 0x0000000100097824 */ /* 0x008fca00010e0609 */
[----:B------:R-:W3:Y:S01]  /*dd70*/  @!P0 LDG.E.U8 R29, desc[UR10][R8.64] ;  /* 0x0000000a081d8981 */ /* 0x000ee2000c1e1100 */
[----:B------:R-:W-:Y:S01]  /*dd80*/  PRMT R28, RZ, 0x7610, R28 ;  /* 0x00007610ff1c7816 */ /* 0x000fe2000000001c */
[----:B------:R-:W-:-:S05]  /*dd90*/  IMAD.X R11, R0, 0x1, R11, P3 ;  /* 0x00000001000b7824 */ /* 0x000fca00018e060b */
[----:B------:R-:W2:Y:S04]  /*dda0*/  @!P0 LDG.E.U8 R28, desc[UR10][R10.64] ;  /* 0x0000000a0a1c8981 */ /* 0x000ea8000c1e1100 */
[----:B----4-:R-:W-:Y:S04]  /*ddb0*/  STL [R1+0x800], R16 ;  /* 0x0008001001007387 */ /* 0x010fe80000100800 */
[----:B---3--:R0:W-:Y:S04]  /*ddc0*/  STL [R1+0x21c], R29 ;  /* 0x00021c1d01007387 */ /* 0x0081e80000100800 */
[----:B0-----:R-:W3:Y:S04]  /*ddd0*/  LDL.LU R29, [R1+0xa0c] ;  /* 0x000a0c00011d7983 */ /* 0x001ee80000300800 */
[----:B------:R-:W4:Y:S01]  /*dde0*/  LDL R9, [R1+0x28c] ;  /* 0x00028c0001097983 */ /* 0x000f220000100800 */
[----:B--2---:R-:W-:-:S03]  /*ddf0*/  IADD3 R2, P1, R14, R3, RZ ;  /* 0x000000030e027210 */ /* 0x004fc60007f3e0ff */
[----:B------:R0:W-:Y:S04]  /*de00*/  STL [R1+0x220], R28 ;  /* 0x0002201c01007387 */ /* 0x0001e80000100800 */
[----:B0-----:R-:W2:Y:S04]  /*de10*/  LDL.LU R28, [R1+0xa08] ;  /* 0x000a0800011c7983 */ /* 0x001ea80000300800 */
[----:B------:R-:W2:Y:S04]  /*de20*/  LDL R11, [R1+0x29c] ;  /* 0x00029c00010b7983 */ /* 0x000ea80000100800 */
[----:B------:R-:W2:Y:S01]  /*de30*/  LDL R3, [R1+0x280] ;  /* 0x0002800001037983 */ /* 0x000ea20000100800 */
[----:B----4-:R-:W-:-:S03]  /*de40*/  IADD3 R8, P2, R14, R9, RZ ;  /* 0x000000090e087210 */ /* 0x010fc60007f5e0ff */
[----:B------:R-:W4:Y:S01]  /*de50*/  LDL R9, [R1+0x288] ;  /* 0x0002880001097983 */ /* 0x000f220000100800 */
[----:B------:R-:W-:Y:S02]  /*de60*/  PRMT R17, RZ, 0x7610, R17 ;  /* 0x00007610ff117816 */ /* 0x000fe40000000011 */
[----:B---3--:R-:W-:Y:S02]  /*de70*/  PRMT R29, RZ, 0x7610, R29 ;  /* 0x00007610ff1d7816 */ /* 0x008fe4000000001d */
[----:B--2---:R-:W-:Y:S02]  /*de80*/  IADD3 R10, P3, R14, R11, RZ ;  /* 0x0000000b0e0a7210 */ /* 0x004fe40007f7e0ff */
[----:B------:R-:W2:Y:S01]  /*de90*/  LDL R11, [R1+0x298] ;  /* 0x00029800010b7983 */ /* 0x000ea20000100800 */
[----:B------:R-:W-:-:S05]  /*dea0*/  IMAD.X R3, R0, 0x1, R3, P1 ;  /* 0x0000000100037824 */ /* 0x000fca00008e0603 */
[----:B------:R-:W3:Y:S01]  /*deb0*/  @!P0 LDG.E.U8 R17, desc[UR10][R2.64] ;  /* 0x0000000a02118981 */ /* 0x000ee2000c1e1100 */
[----:B------:R-:W-:-:S03]  /*dec0*/  PRMT R28, RZ, 0x7610, R28 ;  /* 0x00007610ff1c7816 */ /* 0x000fc6000000001c */
[----:B------:R-:W3:Y:S01]  /*ded0*/  LDL R3, [R1+0x2a4] ;  /* 0x0002a40001037983 */ /* 0x000ee20000100800 */
[----:B----4-:R-:W-:-:S05]  /*dee0*/  IMAD.X R9, R0, 0x1, R9, P2 ;  /* 0x0000000100097824 */ /* 0x010fca00010e0609 */
[----:B------:R-:W4:Y:S01]  /*def0*/  @!P0 LDG.E.U8 R29, desc[UR10][R8.64] ;  /* 0x0000000a081d8981 */ /* 0x000f22000c1e1100 */
[----:B--2---:R-:W-:-:S05]  /*df00*/  IMAD.X R11, R0, 0x1, R11, P3 ;  /* 0x00000001000b7824 */ /* 0x004fca00018e060b */
[----:B------:R-:W2:Y:S04]  /*df10*/  @!P0 LDG.E.U8 R28, desc[UR10][R10.64] ;  /* 0x0000000a0a1c8981 */ /* 0x000ea8000c1e1100 */
[----:B---3--:R-:W-:Y:S04]  /*df20*/  STL [R1+0x804], R17 ;  /* 0x0008041101007387 */ /* 0x008fe80000100800 */
[----:B----4-:R0:W-:Y:S04]  /*df30*/  STL [R1+0x218], R29 ;  /* 0x0002181d01007387 */ /* 0x0101e80000100800 */
[----:B0-----:R-:W3:Y:S04]  /*df40*/  LDL.LU R29, [R1+0xa04] ;  /* 0x000a0400011d7983 */ /* 0x001ee80000300800 */
[----:B------:R-:W4:Y:S01]  /*df50*/  LDL R9, [R1+0x2ac] ;  /* 0x0002ac0001097983 */ /* 0x000f220000100800 */
[----:B------:R-:W-:-:S03]  /*df60*/  IADD3 R2, P1, R14, R3, RZ ;  /* 0x000000030e027210 */ /* 0x000fc60007f3e0ff */
[----:B--2---:R0:W-:Y:S04]  /*df70*/  STL [R1+0x214], R28 ;  /* 0x0002141c01007387 */ /* 0x0041e80000100800 */
        /* <DEDUP_REMOVED lines=20> */
[----:B------:R-:W4:Y:S04]  /*e0c0*/  LDL R9, [R1+0x2c4] ;  /* 0x0002c40001097983 */ /* 0x000f280000100800 */
[----:B------:R-:W3:Y:S01]  /*e0d0*/  LDL R11, [R1+0x2cc] ;  /* 0x0002cc00010b7983 */ /* 0x000ee20000100800 */
[----:B------:R-:W-:-:S03]  /*e0e0*/  IADD3 R2, P1, R14, R3, RZ ;  /* 0x000000030e027210 */ /* 0x000fc60007f3e0ff */
[----:B--2---:R-:W-:Y:S04]  /*e0f0*/  STL [R1+0x80c], R19 ;  /* 0x00080c1301007387 */ /* 0x004fe80000100800 */
[----:B------:R-:W2:Y:S01]  /*e100*/  LDL R3, [R1+0x2b8] ;  /* 0x0002b80001037983 */ /* 0x000ea20000100800 */
[----:B----4-:R-:W-:-:S03]  /*e110*/  IADD3 R8, P2, R14, R9, RZ ;  /* 0x000000090e087210 */ /* 0x010fc60007f5e0ff */
[----:B------:R-:W4:Y:S01]  /*e120*/  LDL R9, [R1+0x2c0] ;  /* 0x0002c00001097983 */ /* 0x000f220000100800 */
[----:B---3--:R-:W-:-:S03]  /*e130*/  IADD3 R10, P3, R14, R11, RZ ;  /* 0x0000000b0e0a7210 */ /* 0x008fc60007f7e0ff */
[----:B------:R-:W3:Y:S01]  /*e140*/  LDL R11, [R1+0x2c8] ;  /* 0x0002c800010b7983 */ /* 0x000ee20000100800 */
[----:B------:R-:W-:Y:S02]  /*e150*/  PRMT R28, RZ, 0x7610, R28 ;  /* 0x00007610ff1c7816 */ /* 0x000fe4000000001c */
[----:B------:R-:W-:Y:S01]  /*e160*/  PRMT R21, RZ, 0x7610, R21 ;  /* 0x00007610ff157816 */ /* 0x000fe20000000015 */
[----:B--2---:R-:W-:Y:S01]  /*e170*/  IMAD.X R3, R0, 0x1, R3, P1 ;  /* 0x0000000100037824 */ /* 0x004fe200008e0603 */
[----:B------:R-:W-:-:S04]  /*e180*/  PRMT R29, RZ, 0x7610, R29 ;  /* 0x00007610ff1d7816 */ /* 0x000fc8000000001d */
[----:B------:R-:W2:Y:S01]  /*e190*/  @!P0 LDG.E.U8 R28, desc[UR10][R2.64] ;  /* 0x0000000a021c8981 */ /* 0x000ea2000c1e1100 */
[C---:B----4-:R-:W-:Y:S02]  /*e1a0*/  IMAD.X R9, R0.reuse, 0x1, R9, P2 ;  /* 0x0000000100097824 */ /* 0x050fe400010e0609 */
[----:B---3--:R-:W-:-:S03]  /*e1b0*/  IMAD.X R11, R0, 0x1, R11, P3 ;  /* 0x00000001000b7824 */ /* 0x008fc600018e060b */
[----:B------:R-:W3:Y:S04]  /*e1c0*/  @!P0 LDG.E.U8 R21, desc[UR10][R8.64] ;  /* 0x0000000a08158981 */ /* 0x000ee8000c1e1100 */
[----:B------:R-:W4:Y:S04]  /*e1d0*/  @!P0 LDG.E.U8 R29, desc[UR10][R10.64] ;  /* 0x0000000a0a1d8981 */ /* 0x000f28000c1e1100 */
[----:B--2---:R0:W-:Y:S04]  /*e1e0*/  STL [R1+0x208], R28 ;  /* 0x0002081c01007387 */ /* 0x0041e80000100800 */
[----:B0-----:R-:W2:Y:S04]  /*e1f0*/  LDL.LU R28, [R1+0x9f8] ;  /* 0x0009f800011c7983 */ /* 0x001ea80000300800 */
[----:B------:R-:W2:Y:S04]  /*e200*/  LDL R3, [R1+0x2d4] ;  /* 0x0002d40001037983 */ /* 0x000ea80000100800 */
[----:B------:R-:W2:Y:S04]  /*e210*/  LDL R9, [R1+0x2dc] ;  /* 0x0002dc0001097983 */ /* 0x000ea80000100800 */
[----:B---3--:R-:W-:Y:S04]  /*e220*/  STL [R1+0x810], R21 ;  /* 0x0008101501007387 */ /* 0x008fe80000100800 */
[----:B----4-:R0:W-:Y:S04]  /*e230*/  STL [R1+0x20c], R29 ;  /* 0x00020c1d01007387 */ /* 0x0101e80000100800 */
[----:B0-----:R-:W3:Y:S04]  /*e240*/  LDL.LU R29, [R1+0x9f4] ;  /* 0x0009f400011d7983 */ /* 0x001ee80000300800 */
[----:B------:R-:W4:Y:S01]  /*e250*/  LDL R11, [R1+0x2e4] ;  /* 0x0002e400010b7983 */ /* 0x000f220000100800 */
[----:B--2---:R-:W-:-:S03]  /*e260*/  IADD3 R2, P1, R14, R3, RZ ;  /* 0x000000030e027210 */ /* 0x004fc60007f3e0ff */
[----:B------:R-:W2:Y:S01]  /*e270*/  LDL R3, [R1+0x2d0] ;  /* 0x0002d00001037983 */ /* 0x000ea20000100800 */
[----:B------:R-:W-:-:S03]  /*e280*/  IADD3 R8, P2, R14, R9, RZ ;  /* 0x000000090e087210 */ /* 0x000fc60007f5e0ff */
[----:B------:R-:W3:Y:S01]  /*e290*/  LDL R9, [R1+0x2d8] ;  /* 0x0002d80001097983 */ /* 0x000ee20000100800 */
[----:B----4-:R-:W-:-:S03]  /*e2a0*/  IADD3 R10, P3, R14, R11, RZ ;  /* 0x0000000b0e0a7210 */ /* 0x010fc60007f7e0ff */
[----:B------:R-:W4:Y:S01]  /*e2b0*/  LDL R11, [R1+0x2e0] ;  /* 0x0002e000010b7983 */ /* 0x000f220000100800 */
[----:B------:R-:W-:Y:S02]  /*e2c0*/  PRMT R22, RZ, 0x7610, R22 ;  /* 0x00007610ff167816 */ /* 0x000fe40000000016 */
[----:B------:R-:W-:Y:S01]  /*e2d0*/  PRMT R28, RZ, 0x7610, R28 ;  /* 0x00007610ff1c7816 */ /* 0x000fe2000000001c */
[C---:B--2---:R-:W-:Y:S01]  /*e2e0*/  IMAD.X R3, R0.reuse, 0x1, R3, P1 ;  /* 0x0000000100037824 */ /* 0x044fe200008e0603 */
[----:B------:R-:W-:Y:S01]  /*e2f0*/  PRMT R23, RZ, 0x7610, R23 ;  /* 0x00007610ff177816 */ /* 0x000fe20000000017 */
[----:B---3--:R-:W-:-:S03]  /*e300*/  IMAD.X R9, R0, 0x1, R9, P2 ;  /* 0x0000000100097824 */ /* 0x008fc600010e0609 */
[----:B------:R-:W2:Y:S04]  /*e310*/  @!P0 LDG.E.U8 R22, desc[UR10][R2.64] ;  /* 0x0000000a02168981 */ /* 0x000ea8000c1e1100 */
[----:B------:R-:W3:Y:S04]  /*e320*/  @!P0 LDG.E.U8 R28, desc[UR10][R8.64] ;  /* 0x0000000a081c8981 */ /* 0x000ee8000c1e1100 */
[----:B------:R-:W3:Y:S01]  /*e330*/  LDL R3, [R1+0x2ec] ;  /* 0x0002ec0001037983 */ /* 0x000ee20000100800 */
[----:B----4-:R-:W-:-:S05]  /*e340*/  IMAD.X R11, R0, 0x1, R11, P3 ;  /* 0x00000001000b7824 */ /* 0x010fca00018e060b */
[----:B------:R-:W4:Y:S04]  /*e350*/  @!P0 LDG.E.U8 R23, desc[UR10][R10.64] ;  /* 0x0000000a0a178981 */ /* 0x000f28000c1e1100 */
[----:B--2---:R-:W-:Y:S04]  /*e360*/  STL [R1+0x814], R22 ;  /* 0x0008141601007387 */ /* 0x004fe80000100800 */
[----:B---3--:R0:W-:Y:S01]  /*e370*/  STL [R1+0x204], R28 ;  /* 0x0002041c01007387 */ /* 0x0081e20000100800 */
[----:B------:R-:W-:-:S03]  /*e380*/  IADD3 R2, P1, R14, R3, RZ ;  /* 0x000000030e027210 */ /* 0x000fc60007f3e0ff */
[----:B0-----:R-:W2:Y:S04]  /*e390*/  LDL.LU R28, [R1+0x9f0] ;  /* 0x0009f000011c7983 */ /* 0x001ea80000300800 */
[----:B------:R-:W3:Y:S04]  /*e3a0*/  LDL R9, [R1+0x2f4] ;  /* 0x0002f40001097983 */ /* 0x000ee80000100800 */
[----:B------:R-:W2:Y:S04]  /*e3b0*/  LDL R11, [R1+0x2fc] ;  /* 0x0002fc00010b7983 */ /* 0x000ea80000100800 */
[----:B----4-:R-:W-:Y:S04]  /*e3c0*/  STL [R1+0x818], R23 ;  /* 0x0008181701007387 */ /* 0x010fe80000100800 */
[----:B------:R-:W4:Y:S01]  /*e3d0*/  LDL R3, [R1+0x2e8] ;  /* 0x0002e80001037983 */ /* 0x000f220000100800 */
[----:B------:R-:W-:-:S02]  /*e3e0*/  PRMT R29, RZ, 0x7610, R29 ;  /* 0x00007610ff1d7816 */ /* 0x000fc4000000001d */
[C---:B---3--:R-:W-:Y:S02]  /*e3f0*/  IADD3 R8, P2, R14.reuse, R9, RZ ;  /* 0x000000090e087210 */ /* 0x048fe40007f5e0ff */
[----:B------:R-:W3:Y:S01]  /*e400*/  LDL R9, [R1+0x2f0] ;  /* 0x0002f00001097983 */ /* 0x000ee20000100800 */
[----:B--2---:R-:W-:-:S03]  /*e410*/  IADD3 R10, P3, R14, R11, RZ ;  /* 0x0000000b0e0a7210 */ /* 0x004fc60007f7e0ff */
[----:B------:R-:W2:Y:S01]  /*e420*/  LDL R11, [R1+0x2f8] ;  /* 0x0002f800010b7983 */ /* 0x000ea20000100800 */
[----:B----4-:R-:W-:-:S05]  /*e430*/  IMAD.X R3, R0, 0x1, R3, P1 ;  /* 0x0000000100037824 */ /* 0x010fca00008e0603 */
[----:B------:R-:W4:Y:S01]  /*e440*/  @!P0 LDG.E.U8 R29, desc[UR10][R2.64] ;  /* 0x0000000a021d8981 */ /* 0x000f22000c1e1100 */
[----:B------:R-:W-:Y:S02]  /*e450*/  PRMT R26, RZ, 0x7610, R26 ;  /* 0x00007610ff1a7816 */ /* 0x000fe4000000001a */
[----:B------:R-:W-:Y:S01]  /*e460*/  PRMT R28, RZ, 0x7610, R28 ;  /* 0x00007610ff1c7816 */ /* 0x000fe2000000001c */
[C---:B---3--:R-:W-:Y:S02]  /*e470*/  IMAD.X R9, R0.reuse, 0x1, R9, P2 ;  /* 0x0000000100097824 */ /* 0x048fe400010e0609 */
[----:B--2---:R-:W-:-:S03]  /*e480*/  IMAD.X R11, R0, 0x1, R11, P3 ;  /* 0x00000001000b7824 */ /* 0x004fc600018e060b */
[----:B------:R-:W2:Y:S04]  /*e490*/  @!P0 LDG.E.U8 R26, desc[UR10][R8.64] ;  /* 0x0000000a081a8981 */ /* 0x000ea8000c1e1100 */
[----:B------:R-:W3:Y:S04]  /*e4a0*/  @!P0 LDG.E.U8 R28, desc[UR10][R10.64] ;  /* 0x0000000a0a1c8981 */ /* 0x000ee8000c1e1100 */
[----:B----4-:R0:W-:Y:S04]  /*e4b0*/  STL [R1+0x1fc], R29 ;  /* 0x0001fc1d01007387 */ /* 0x0101e80000100800 */
[----:B0-----:R-:W4:Y:S04]  /*e4c0*/  LDL.LU R29, [R1+0x9ec] ;  /* 0x0009ec00011d7983 */ /* 0x001f280000300800 */
[----:B------:R-:W4:Y:S04]  /*e4d0*/  LDL R3, [R1+0x304] ;  /* 0x0003040001037983 */ /* 0x000f280000100800 */
[----:B------:R-:W4:Y:S04]  /*e4e0*/  LDL R9, [R1+0x30c] ;  /* 0x00030c0001097983 */ /* 0x000f280000100800 */
[----:B--2---:R-:W-:Y:S04]  /*e4f0*/  STL [R1+0x81c], R26 ;  /* 0x00081c1a01007387 */ /* 0x004fe80000100800 */
[----:B---3--:R0:W-:Y:S04]  /*e500*/  STL [R1+0x200], R28 ;  /* 0x0002001c01007387 */ /* 0x0081e80000100800 */
[----:B0-----:R-:W2:Y:S04]  /*e510*/  LDL.LU R28, [R1+0x9e8] ;  /* 0x0009e800011c7983 */ /* 0x001ea80000300800 */
[----:B------:R-:W3:Y:S01]  /*e520*/  LDL R11, [R1+0x314] ;  /* 0x00031400010b7983 */ /* 0x000ee20000100800 */
[----:B----4-:R-:W-:-:S03]  /*e530*/  IADD3 R2, P1, R14, R3, RZ ;  /* 0x000000030e027210 */ /* 0x010fc60007f3e0ff */
[----:B------:R-:W4:Y:S01]  /*e540*/  LDL R3, [R1+0x300] ;  /* 0x0003000001037983 */ /* 0x000f220000100800 */
[----:B------:R-:W-:-:S03]  /*e550*/  IADD3 R8, P2, R14, R9, RZ ;  /* 0x000000090e087210 */ /* 0x000fc60007f5e0ff */
[----:B------:R-:W2:Y:S01]  /*e560*/  LDL R9, [R1+0x308] ;  /* 0x0003080001097983 */ /* 0x000ea20000100800 */
[----:B------:R-:W-:Y:S02]  /*e570*/  PRMT R27, RZ, 0x7610, R27 ;  /* 0x00007610ff1b7816 */ /* 0x000fe4000000001b */
[----:B------:R-:W-:Y:S02]  /*e580*/  PRMT R29, RZ, 0x7610, R29 ;  /* 0x00007610ff1d7816 */ /* 0x000fe4000000001d */
[----:B---3--:R-:W-:Y:S02]  /*e590*/  IADD3 R10, P3, R14, R11, RZ ;  /* 0x0000000b0e0a7210 */ /* 0x008fe40007f7e0ff */
[----:B------:R-:W3:Y:S01]  /*e5a0*/  LDL R11, [R1+0x310] ;  /* 0x00031000010b7983 */ /* 0x000ee20000100800 */
[C---:B----4-:R-:W-:Y:S02]  /*e5b0*/  IMAD.X R3, R0.reuse, 0x1, R3, P1 ;  /* 0x0000000100037824 */ /* 0x050fe400008e0603 */
[----:B--2---:R-:W-:-:S03]  /*e5c0*/  IMAD.X R9, R0, 0x1, R9, P2 ;  /* 0x0000000100097824 */ /* 0x004fc600010e0609 */
[----:B------:R-:W2:Y:S04]  /*e5d0*/  @!P0 LDG.E.U8 R27, desc[UR10][R2.64] ;  /* 0x0000000a021b8981 */ /* 0x000ea8000c1e1100 */
[----:B------:R-:W4:Y:S01]  /*e5e0*/  @!P0 LDG.E.U8 R29, desc[UR10][R8.64] ;  /* 0x0000000a081d8981 */ /* 0x000f22000c1e1100 */
[----:B------:R-:W-:-:S03]  /*e5f0*/  PRMT R25, RZ, 0x7610, R25 ;  /* 0x00007610ff197816 */ /* 0x000fc60000000019 */
[----:B------:R-:W4:Y:S01]  /*e600*/  LDL R3, [R1+0x31c] ;  /* 0x00031c0001037983 */ /* 0x000f220000100800 */
[----:B---3--:R-:W-:-:S05]  /*e610*/  IMAD.X R11, R0, 0x1, R11, P3 ;  /* 0x00000001000b7824 */ /* 0x008fca00018e060b */
[----:B------:R-:W3:Y:S04]  /*e620*/  @!P0 LDG.E.U8 R25, desc[UR10][R10.64] ;  /* 0x0000000a0a198981 */ /* 0x000ee8000c1e1100 */
[----:B--2---:R-:W-:Y:S04]  /*e630*/  STL [R1+0x820], R27 ;  /* 0x0008201b01007387 */ /* 0x004fe80000100800 */
[----:B----4-:R0:W-:Y:S04]  /*e640*/  STL [R1+0x1f8], R29 ;  /* 0x0001f81d01007387 */ /* 0x0101e80000100800 */
[----:B0-----:R-:W2:Y:S04]  /*e650*/  LDL.LU R29, [R1+0x9e4] ;  /* 0x0009e400011d7983 */ /* 0x001ea80000300800 */
[----:B------:R-:W4:Y:S04]  /*e660*/  LDL R9, [R1+0x324] ;  /* 0x0003240001097983 */ /* 0x000f280000100800 */
[----:B------:R-:W2:Y:S01]  /*e670*/  LDL R11, [R1+0x32c] ;  /* 0x00032c00010b7983 */ /* 0x000ea20000100800 */
[----:B------:R-:W-:-:S03]  /*e680*/  IADD3 R2, P1, R14, R3, RZ ;  /* 0x000000030e027210 */ /* 0x000fc60007f3e0ff */
[----:B---3--:R-:W-:Y:S04]  /*e690*/  STL [R1+0x824], R25 ;  /* 0x0008241901007387 */ /* 0x008fe80000100800 */
[----:B------:R-:W3:Y:S01]  /*e6a0*/  LDL R3, [R1+0x318] ;  /* 0x0003180001037983 */ /* 0x000ee20000100800 */
[----:B----4-:R-:W-:-:S03]  /*e6b0*/  IADD3 R8, P2, R14, R9, RZ ;  /* 0x000000090e087210 */ /* 0x010fc60007f5e0ff */
[----:B------:R-:W4:Y:S01]  /*e6c0*/  LDL R9, [R1+0x320] ;  /* 0x0003200001097983 */ /* 0x000f220000100800 */
[----:B--2---:R-:W-:-:S03]  /*e6d0*/  IADD3 R10, P3, R14, R11, RZ ;  /* 0x0000000b0e0a7210 */ /* 0x004fc60007f7e0ff */
[----:B------:R-:W2:Y:S01]  /*e6e0*/  LDL R11, [R1+0x328] ;  /* 0x00032800010b7983 */ /* 0x000ea20000100800 */
[----:B------:R-:W-:Y:S02]  /*e6f0*/  PRMT R28, RZ, 0x7610, R28 ;  /* 0x00007610ff1c7816 */ /* 0x000fe4000000001c */
[----:B------:R-:W-:Y:S01]  /*e700*/  PRMT R24, RZ, 0x7610, R24 ;  /* 0x00007610ff187816 */ /* 0x000fe20000000018 */
[----:B---3--:R-:W-:Y:S01]  /*e710*/  IMAD.X R3, R0, 0x1, R3, P1 ;  /* 0x0000000100037824 */ /* 0x008fe200008e0603 */
[----:B------:R-:W-:-:S04]  /*e720*/  PRMT R29, RZ, 0x7610, R29 ;  /* 0x00007610ff1d7816 */ /* 0x000fc8000000001d */
[----:B------:R-:W3:Y:S01]  /*e730*/  @!P0 LDG.E.U8 R28, desc[UR10][R2.64] ;  /* 0x0000000a021c8981 */ /* 0x000ee2000c1e1100 */
[C---:B----4-:R-:W-:Y:S02]  /*e740*/  IMAD.X R9, R0.reuse, 0x1, R9, P2 ;  /* 0x0000000100097824 */ /* 0x050fe400010e0609 */
[----:B--2---:R-:W-:-:S03]  /*e750*/  IMAD.X R11, R0, 0x1, R11, P3 ;  /* 0x00000001000b7824 */ /* 0x004fc600018e060b */
[----:B------:R-:W2:Y:S04]  /*e760*/  @!P0 LDG.E.U8 R24, desc[UR10][R8.64] ;  /* 0x0000000a08188981 */ /* 0x000ea8000c1e1100 */
[----:B------:R-:W4:Y:S04]  /*e770*/  @!P0 LDG.E.U8 R29, desc[UR10][R10.64] ;  /* 0x0000000a0a1d8981 */ /* 0x000f28000c1e1100 */
[----:B---3--:R0:W-:Y:S04]  /*e780*/  STL [R1+0x1f0], R28 ;  /* 0x0001f01c01007387 */ /* 0x0081e80000100800 */
[----:B0-----:R-:W3:Y:S04]  /*e790*/  LDL.LU R28, [R1+0x9e0] ;  /* 0x0009e000011c7983 */ /* 0x001ee80000300800 */
[----:B------:R-:W3:Y:S04]  /*e7a0*/  LDL R3, [R1+0x334] ;  /* 0x0003340001037983 */ /* 0x000ee80000100800 */
[----:B------:R-:W3:Y:S04]  /*e7b0*/  LDL R9, [R1+0x33c] ;  /* 0x00033c0001097983 */ /* 0x000ee80000100800 */
[----:B--2---:R-:W-:Y:S04]  /*e7c0*/  STL [R1+0x828], R24 ;  /* 0x0008281801007387 */ /* 0x004fe80000100800 */
[----:B----4-:R0:W-:Y:S04]  /*e7d0*/  STL [R1+0x1f4], R29 ;  /* 0x0001f41d01007387 */ /* 0x0101e80000100800 */
[----:B0-----:R-:W2:Y:S04]  /*e7e0*/  LDL.LU R29, [R1+0x9dc] ;  /* 0x0009dc00011d7983 */ /* 0x001ea80000300800 */
[----:B------:R-:W4:Y:S01]  /*e7f0*/  LDL R11, [R1+0x34c] ;  /* 0x00034c00010b7983 */ /* 0x000f220000100800 */
[----:B---3--:R-:W-:-:S03]  /*e800*/  IADD3 R2, P1, R14, R3, RZ ;  /* 0x000000030e027210 */ /* 0x008fc60007f3e0ff */
[----:B------:R-:W3:Y:S01]  /*e810*/  LDL R3, [R1+0x330] ;  /* 0x0003300001037983 */ /* 0x000ee20000100800 */
[----:B------:R-:W-:-:S03]  /*e820*/  IADD3 R8, P2, R14, R9, RZ ;  /* 0x000000090e087210 */ /* 0x000fc60007f5e0ff */
[----:B------:R-:W2:Y:S01]  /*e830*/  LDL R9, [R1+0x338] ;  /* 0x0003380001097983 */ /* 0x000ea20000100800 */
[----:B----4-:R-:W-:-:S03]  /*e840*/  IADD3 R10, P3, R14, R11, RZ ;  /* 0x0000000b0e0a7210 */ /* 0x010fc60007f7e0ff */
[----:B------:R-:W4:Y:S01]  /*e850*/  LDL R11, [R1+0x348] ;  /* 0x00034800010b7983 */ /* 0x000f220000100800 */
[----:B------:R-:W-:Y:S02]  /*e860*/  PRMT R16, RZ, 0x7610, R16 ;  /* 0x00007610ff107816 */ /* 0x000fe40000000010 */
[----:B------:R-:W-:Y:S01]  /*e870*/  PRMT R28, RZ, 0x7610, R28 ;  /* 0x00007610ff1c7816 */ /* 0x000fe2000000001c */
[C---:B---3--:R-:W-:Y:S01]  /*e880*/  IMAD.X R3, R0.reuse, 0x1, R3, P1 ;  /* 0x0000000100037824 */ /* 0x048fe200008e0603 */
[----:B--2---:R-:W-:Y:S01]  /*e890*/  PRMT R29, RZ, 0x7610, R29 ;  /* 0x00007610ff1d7816 */ /* 0x004fe2000000001d */
[----:B------:R-:W-:-:S03]  /*e8a0*/  IMAD.X R9, R0, 0x1, R9, P2 ;  /* 0x0000000100097824 */ /* 0x000fc600010e0609 */
[----:B------:R-:W2:Y:S04]  /*e8b0*/  @!P0 LDG.E.U8 R16, desc[UR10][R2.64] ;  /* 0x0000000a02108981 */ /* 0x000ea8000c1e1100 */
[----:B------:R-:W3:Y:S04]  /*e8c0*/  @!P0 LDG.E.U8 R28, desc[UR10][R8.64] ;  /* 0x0000000a081c8981 */ /* 0x000ee8000c1e1100 */
[----:B------:R-:W3:Y:S01]  /*e8d0*/  LDL R3, [R1+0x354] ;  /* 0x0003540001037983 */ /* 0x000ee20000100800 */
[----:B----4-:R-:W-:-:S05]  /*e8e0*/  IMAD.X R11, R0, 0x1, R11, P3 ;  /* 0x00000001000b7824 */ /* 0x010fca00018e060b */
[----:B------:R-:W4:Y:S04]  /*e8f0*/  @!P0 LDG.E.U8 R29, desc[UR10][R10.64] ;  /* 0x0000000a0a1d8981 */ /* 0x000f28000c1e1100 */
[----:B--2---:R-:W-:Y:S04]  /*e900*/  STL [R1+0x82c], R16 ;  /* 0x00082c1001007387 */ /* 0x004fe80000100800 */
[----:B---3--:R0:W-:Y:S04]  /*e910*/  STL [R1+0x1e8], R28 ;  /* 0x0001e81c01007387 */ /* 0x0081e80000100800 */
[----:B0-----:R-:W2:Y:S04]  /*e920*/  LDL.LU R28, [R1+0x9d8] ;  /* 0x0009d800011c7983 */ /* 0x001ea80000300800 */
[----:B------:R-:W3:Y:S04]  /*e930*/  LDL R9, [R1+0x35c] ;  /* 0x00035c0001097983 */ /* 0x000ee80000100800 */
[----:B----4-:R0:W-:Y:S04]  /*e940*/  STL [R1+0x1ec], R29 ;  /* 0x0001ec1d01007387 */ /* 0x0101e80000100800 */
[----:B0-----:R-:W4:Y:S04]  /*e950*/  LDL.LU R29, [R1+0x9d4] ;  /* 0x0009d400011d7983 */ /* 0x001f280000300800 */
[----:B------:R-:W2:Y:S01]  /*e960*/  LDL R11, [R1+0x36c] ;  /* 0x00036c00010b7983 */ /* 0x000ea20000100800 */
[----:B------:R-:W-:-:S03]  /*e970*/  IADD3 R2, P1, R14, R3, RZ ;  /* 0x000000030e027210 */ /* 0x000fc60007f3e0ff */
[----:B------:R-:W4:Y:S01]  /*e980*/  LDL R3, [R1+0x350] ;  /* 0x0003500001037983 */ /* 0x000f220000100800 */
[----:B---3--:R-:W-:-:S03]  /*e990*/  IADD3 R8, P2, R14, R9, RZ ;  /* 0x000000090e087210 */ /* 0x008fc60007f5e0ff */
[----:B------:R-:W3:Y:S01]  /*e9a0*/  LDL R9, [R1+0x358] ;  /* 0x0003580001097983 */ /* 0x000ee20000100800 */
[----:B--2---:R-:W-:-:S03]  /*e9b0*/  IADD3 R10, P3, R14, R11, RZ ;  /* 0x0000000b0e0a7210 */ /* 0x004fc60007f7e0ff */
[----:B------:R-:W2:Y:S01]  /*e9c0*/  LDL R11, [R1+0x368] ;  /* 0x00036800010b7983 */ /* 0x000ea20000100800 */
[----:B------:R-:W-:Y:S01]  /*e9d0*/  PRMT R17, RZ, 0x7610, R17 ;  /* 0x00007610ff117816 */ /* 0x000fe20000000011 */
[C---:B----4-:R-:W-:Y:S01]  /*e9e0*/  IMAD.X R3, R0.reuse, 0x1, R3, P1 ;  /* 0x0000000100037824 */ /* 0x050fe200008e0603 */
[----:B------:R-:W-:Y:S02]  /*e9f0*/  PRMT R28, RZ, 0x7610, R28 ;  /* 0x00007610ff1c7816 */ /* 0x000fe4000000001c */
[----:B------:R-:W-:Y:S02]  /*ea00*/  PRMT R29, RZ, 0x7610, R29 ;  /* 0x00007610ff1d7816 */ /* 0x000fe4000000001d */
[----:B------:R-:W4:Y:S01]  /*ea10*/  @!P0 LDG.E.U8 R17, desc[UR10][R2.64] ;  /* 0x0000000a02118981 */ /* 0x000f22000c1e1100 */
[----:B---3--:R-:W-:-:S05]  /*ea20*/  IMAD.X R9, R0, 0x1, R9, P2 ;  /* 0x0000000100097824 */ /* 0x008fca00010e0609 */
[----:B------:R-:W3:Y:S04]  /*ea30*/  @!P0 LDG.E.U8 R28, desc[UR10][R8.64] ;  /* 0x0000000a081c8981 */ /* 0x000ee8000c1e1100 */
[----:B------:R-:W3:Y:S01]  /*ea40*/  LDL R3, [R1+0x374] ;  /* 0x0003740001037983 */ /* 0x000ee20000100800 */
[----:B--2---:R-:W-:-:S05]  /*ea50*/  IMAD.X R11, R0, 0x1, R11, P3 ;  /* 0x00000001000b7824 */ /* 0x004fca00018e060b */
[----:B------:R-:W2:Y:S04]  /*ea60*/  @!P0 LDG.E.U8 R29, desc[UR10][R10.64] ;  /* 0x0000000a0a1d8981 */ /* 0x000ea8000c1e1100 */
[----:B----4-:R-:W-:Y:S04]  /*ea70*/  STL [R1+0x830], R17 ;  /* 0x0008301101007387 */ /* 0x010fe80000100800 */
[----:B---3--:R0:W-:Y:S04]  /*ea80*/  STL [R1+0x1e0], R28 ;  /* 0x0001e01c01007387 */ /* 0x0081e80000100800 */
[----:B0-----:R-:W3:Y:S04]  /*ea90*/  LDL.LU R28, [R1+0x9d0] ;  /* 0x0009d000011c7983 */ /* 0x001ee80000300800 */
[----:B------:R-:W4:Y:S04]  /*eaa0*/  LDL R9, [R1+0x37c] ;  /* 0x00037c0001097983 */ /* 0x000f280000100800 */
[----:B--2---:R0:W-:Y:S04]  /*eab0*/  STL [R1+0x1e4], R29 ;  /* 0x0001e41d01007387 */ /* 0x0041e80000100800 */
[----:B0-----:R-:W2:Y:S04]  /*eac0*/  LDL.LU R29, [R1+0x9cc] ;  /* 0x0009cc00011d7983 */ /* 0x001ea80000300800 */
[----:B------:R-:W3:Y:S01]  /*ead0*/  LDL R11, [R1+0x38c] ;  /* 0x00038c00010b7983 */ /* 0x000ee20000100800 */
[----:B------:R-:W-:-:S03]  /*eae0*/  IADD3 R2, P1, R14, R3, RZ ;  /* 0x000000030e027210 */ /* 0x000fc60007f3e0ff */
[----:B------:R-:W2:Y:S01]  /*eaf0*/  LDL R3, [R1+0x370] ;  /* 0x0003700001037983 */ /* 0x000ea20000100800 */
[----:B----4-:R-:W-:-:S03]  /*eb00*/  IADD3 R8, P2, R14, R9, RZ ;  /* 0x000000090e087210 */ /* 0x010fc60007f5e0ff */
[----:B------:R-:W4:Y:S01]  /*eb10*/  LDL R9, [R1+0x378] ;  /* 0x0003780001097983 */ /* 0x000f220000100800 */
[----:B---3--:R-:W-:-:S03]  /*eb20*/  IADD3 R10, P3, R14, R11, RZ ;  /* 0x0000000b0e0a7210 */ /* 0x008fc60007f7e0ff */
[----:B------:R-:W3:Y:S01]  /*eb30*/  LDL R11, [R1+0x388] ;  /* 0x00038800010b7983 */ /* 0x000ee20000100800 */
[----:B------:R-:W-:Y:S01]  /*eb40*/  PRMT R18, RZ, 0x7610, R18 ;  /* 0x00007610ff127816 */ /* 0x000fe20000000012 */
[C---:B--2---:R-:W-:Y:S01]  /*eb50*/  IMAD.X R3, R0.reuse, 0x1, R3, P1 ;  /* 0x0000000100037824 */ /* 0x044fe200008e0603 */
[----:B------:R-:W-:Y:S02]  /*eb60*/  PRMT R28, RZ, 0x7610, R28 ;  /* 0x00007610ff1c7816 */ /* 0x000fe4000000001c */
[----:B------:R-:W-:Y:S02]  /*eb70*/  PRMT R29, RZ, 0x7610, R29 ;  /* 0x00007610ff1d7816 */ /* 0x000fe4000000001d */
[----:B------:R-:W2:Y:S01]  /*eb80*/  @!P0 LDG.E.U8 R18, desc[UR10][R2.64] ;  /* 0x0000000a02128981 */ /* 0x000ea2000c1e1100 */
[----:B----4-:R-:W-:-:S05]  /*eb90*/  IMAD.X R9, R0, 0x1, R9, P2 ;  /* 0x0000000100097824 */ /* 0x010fca00010e0609 */
[----:B------:R-:W4:Y:S04]  /*eba0*/  @!P0 LDG.E.U8 R28, desc[UR10][R8.64] ;  /* 0x0000000a081c8981 */ /* 0x000f28000c1e1100 */
[----:B------:R-:W4:Y:S01]  /*ebb0*/  LDL R3, [R1+0x394] ;  /* 0x0003940001037983 */ /* 0x000f220000100800 */
[----:B---3--:R-:W-:-:S05]  /*ebc0*/  IMAD.X R11, R0, 0x1, R11, P3 ;  /* 0x00000001000b7824 */ /* 0x008fca00018e060b */
[----:B------:R-:W3:Y:S04]  /*ebd0*/  @!P0 LDG.E.U8 R29, desc[UR10][R10.64] ;  /* 0x0000000a0a1d8981 */ /* 0x000ee8000c1e1100 */
[----:B--2---:R-:W-:Y:S04]  /*ebe0*/  STL [R1+0x834], R18 ;  /* 0x0008341201007387 */ /* 0x004fe80000100800 */
[----:B----4-:R0:W-:Y:S04]  /*ebf0*/  STL [R1+0x1d8], R28 ;  /* 0x0001d81c01007387 */ /* 0x0101e80000100800 */
[----:B0-----:R-:W2:Y:S04]  /*ec00*/  LDL.LU R28, [R1+0x9c8] ;  /* 0x0009c800011c7983 */ /* 0x001ea80000300800 */
[----:B------:R-:W4:Y:S04]  /*ec10*/  LDL R9, [R1+0x39c] ;  /* 0x00039c0001097983 */ /* 0x000f280000100800 */
[----:B---3--:R0:W-:Y:S04]  /*ec20*/  STL [R1+0x1dc], R29 ;  /* 0x0001dc1d01007387 */ /* 0x0081e80000100800 */
[----:B0-----:R-:W3:Y:S04]  /*ec30*/  LDL.LU R29, [R1+0x9c4] ;  /* 0x0009c400011d7983 */ /* 0x001ee80000300800 */
[----:B------:R-:W2:Y:S01]  /*ec40*/  LDL R11, [R1+0x3a4] ;  /* 0x0003a400010b7983 */ /* 0x000ea20000100800 */
[----:B------:R-:W-:-:S03]  /*ec50*/  IADD3 R2, P1, R14, R3, RZ ;  /* 0x000000030e027210 */ /* 0x000fc60007f3e0ff */
[----:B------:R-:W3:Y:S01]  /*ec60*/  LDL R3, [R1+0x390] ;  /* 0x0003900001037983 */ /* 0x000ee20000100800 */
[----:B----4-:R-:W-:-:S03]  /*ec70*/  IADD3 R8, P2, R14, R9, RZ ;  /* 0x000000090e087210 */ /* 0x010fc60007f5e0ff */
[----:B------:R-:W4:Y:S01]  /*ec80*/  LDL R9, [R1+0x398] ;  /* 0x0003980001097983 */ /* 0x000f220000100800 */
[----:B--2---:R-:W-:-:S03]  /*ec90*/  IADD3 R10, P3, R14, R11, RZ ;  /* 0x0000000b0e0a7210 */ /* 0x004fc60007f7e0ff */
[----:B------:R-:W2:Y:S01]  /*eca0*/  LDL R11, [R1+0x3a0] ;  /* 0x0003a000010b7983 */ /* 0x000ea20000100800 */
[----:B------:R-:W-:Y:S01]  /*ecb0*/  PRMT R19, RZ, 0x7610, R19 ;  /* 0x00007610ff137816 */ /* 0x000fe20000000013 */
[C---:B---3--:R-:W-:Y:S01]  /*ecc0*/  IMAD.X R3, R0.reuse, 0x1, R3, P1 ;  /* 0x0000000100037824 */ /* 0x048fe200008e0603 */
[----:B------:R-:W-:Y:S02]  /*ecd0*/  PRMT R28, RZ, 0x7610, R28 ;  /* 0x00007610ff1c7816 */ /* 0x000fe4000000001c */
[----:B------:R-:W-:Y:S02]  /*ece0*/  PRMT R21, RZ, 0x7610, R21 ;  /* 0x00007610ff157816 */ /* 0x000fe40000000015 */
[----:B------:R-:W3:Y:S01]  /*ecf0*/  @!P0 LDG.E.U8 R19, desc[UR10][R2.64] ;  /* 0x0000000a02138981 */ /* 0x000ee2000c1e1100 */
[----:B----4-:R-:W-:-:S05]  /*ed00*/  IMAD.X R9, R0, 0x1, R9, P2 ;  /* 0x0000000100097824 */ /* 0x010fca00010e0609 */
[----:B------:R-:W4:Y:S04]  /*ed10*/  @!P0 LDG.E.U8 R28, desc[UR10][R8.64] ;  /* 0x0000000a081c8981 */ /* 0x000f28000c1e1100 */
[----:B------:R-:W4:Y:S01]  /*ed20*/  LDL R3, [R1+0x3ac] ;  /* 0x0003ac0001037983 */ /* 0x000f220000100800 */
[----:B--2---:R-:W-:-:S05]  /*ed30*/  IMAD.X R11, R0, 0x1, R11, P3 ;  /* 0x00000001000b7824 */ /* 0x004fca00018e060b */
[----:B------:R-:W2:Y:S04]  /*ed40*/  @!P0 LDG.E.U8 R21, desc[UR10][R10.64] ;  /* 0x0000000a0a158981 */ /* 0x000ea8000c1e1100 */
[----:B---3--:R-:W-:Y:S04]  /*ed50*/  STL [R1+0x838], R19 ;  /* 0x0008381301007387 */ /* 0x008fe80000100800 */
[----:B----4-:R0:W-:Y:S01]  /*ed60*/  STL [R1+0x1c4], R28 ;  /* 0x0001c41c01007387 */ /* 0x0101e20000100800 */
[----:B------:R-:W-:-:S03]  /*ed70*/  IADD3 R2, P1, R14, R3, RZ ;  /* 0x000000030e027210 */ /* 0x000fc60007f3e0ff */
[----:B0-----:R-:W3:Y:S04]  /*ed80*/  LDL.LU R28, [R1+0x9c0] ;  /* 0x0009c000011c7983 */ /* 0x001ee80000300800 */
[----:B------:R-:W4:Y:S04]  /*ed90*/  LDL R9, [R1+0x3b4] ;  /* 0x0003b40001097983 */ /* 0x000f280000100800 */
[----:B------:R-:W3:Y:S04]  /*eda0*/  LDL R11, [R1+0x3bc] ;  /* 0x0003bc00010b7983 */ /* 0x000ee80000100800 */
[----:B--2---:R-:W-:Y:S04]  /*edb0*/  STL [R1+0x83c], R21 ;  /* 0x00083c1501007387 */ /* 0x004fe80000100800 */
[----:B------:R-:W2:Y:S01]  /*edc0*/  LDL R3, [R1+0x3a8] ;  /* 0x0003a80001037983 */ /* 0x000ea20000100800 */
[----:B------:R-:W-:-:S02]  /*edd0*/  PRMT R29, RZ, 0x7610, R29 ;  /* 0x00007610ff1d7816 */ /* 0x000fc4000000001d */
[C---:B----4-:R-:W-:Y:S02]  /*ede0*/  IADD3 R8, P2, R14.reuse, R9, RZ ;  /* 0x000000090e087210 */ /* 0x050fe40007f5e0ff */
[----:B------:R-:W4:Y:S01]  /*edf0*/  LDL R9, [R1+0x3b0] ;  /* 0x0003b00001097983 */ /* 0x000f220000100800 */
[----:B---3--:R-:W-:-:S03]  /*ee00*/  IADD3 R10, P3, R14, R11, RZ ;  /* 0x0000000b0e0a7210 */ /* 0x008fc60007f7e0ff */
[----:B------:R-:W3:Y:S01]  /*ee10*/  LDL R11, [R1+0x3b8] ;  /* 0x0003b800010b7983 */ /* 0x000ee20000100800 */
[----:B--2---:R-:W-:-:S05]  /*ee20*/  IMAD.X R3, R0, 0x1, R3, P1 ;  /* 0x0000000100037824 */ /* 0x004fca00008e0603 */
[----:B------:R-:W2:Y:S01]  /*ee30*/  @!P0 LDG.E.U8 R29, desc[UR10][R2.64] ;  /* 0x0000000a021d8981 */ /* 0x000ea2000c1e1100 */
[----:B------:R-:W-:Y:S02]  /*ee40*/  PRMT R22, RZ, 0x7610, R22 ;  /* 0x00007610ff167816 */ /* 0x000fe40000000016 */
[----:B------:R-:W-:Y:S01]  /*ee50*/  PRMT R28, RZ, 0x7610, R28 ;  /* 0x00007610ff1c7816 */ /* 0x000fe2000000001c */
        /* <DEDUP_REMOVED lines=16> */
[----:B------:R-:W-:Y:S02]  /*ef60*/  PRMT R23, RZ, 0x7610, R23 ;  /* 0x00007610ff177816 */ /* 0x000fe40000000017 */
[----:B------:R-:W-:Y:S02]  /*ef70*/  PRMT R29, RZ, 0x7610, R29 ;  /* 0x00007610ff1d7816 */ /* 0x000fe4000000001d */
[----:B----4-:R-:W-:Y:S02]  /*ef80*/  IADD3 R10, P3, R14, R11, RZ ;  /* 0x0000000b0e0a7210 */ /* 0x010fe40007f7e0ff */
[----:B------:R-:W4:Y:S01]  /*ef90*/  LDL R11, [R1+0x3d8] ;  /* 0x0003d800010b7983 */ /* 0x000f220000100800 */
[C---:B--2---:R-:W-:Y:S02]  /*efa0*/  IMAD.X R3, R0.reuse, 0x1, R3, P1 ;  /* 0x0000000100037824 */ /* 0x044fe400008e0603 */
[----:B---3--:R-:W-:-:S03]  /*efb0*/  IMAD.X R9, R0, 0x1, R9, P2 ;  /* 0x0000000100097824 */ /* 0x008fc600010e0609 */
[----:B------:R-:W2:Y:S04]  /*efc0*/  @!P0 LDG.E.U8 R23, desc[UR10][R2.64] ;  /* 0x0000000a02178981 */ /* 0x000ea8000c1e1100 */
[----:B------:R-:W3:Y:S01]  /*efd0*/  @!P0 LDG.E.U8 R29, desc[UR10][R8.64] ;  /* 0x0000000a081d8981 */ /* 0x000ee2000c1e1100 */
[----:B------:R-:W-:-:S03]  /*efe0*/  PRMT R26, RZ, 0x7610, R26 ;  /* 0x00007610ff1a7816 */ /* 0x000fc6000000001a */
[----:B------:R-:W3:Y:S01]  /*eff0*/  LDL R3, [R1+0x3e4] ;  /* 0x0003e40001037983 */ /* 0x000ee20000100800 */
[----:B----4-:R-:W-:-:S05]  /*f000*/  IMAD.X R11, R0, 0x1, R11, P3 ;  /* 0x00000001000b7824 */ /* 0x010fca00018e060b */
[----:B------:R-:W4:Y:S04]  /*f010*/  @!P0 LDG.E.U8 R26, desc[UR10][R10.64] ;  /* 0x0000000a0a1a8981 */ /* 0x000f28000c1e1100 */
[----:B--2---:R-:W-:Y:S04]  /*f020*/  STL [R1+0x844], R23 ;  /* 0x0008441701007387 */ /* 0x004fe80000100800 */
[----:B---3--:R0:W-:Y:S04]  /*f030*/  STL [R1+0x18c], R29 ;  /* 0x00018c1d01007387 */ /* 0x0081e80000100800 */
[----:B0-----:R-:W2:Y:S04]  /*f040*/  LDL.LU R29, [R1+0x9b4] ;  /* 0x0009b400011d7983 */ /* 0x001ea80000300800 */
[----:B------:R-:W3:Y:S04]  /*f050*/  LDL R9, [R1+0x3ec] ;  /* 0x0003ec0001097983 */ /* 0x000ee80000100800 */
[----:B------:R-:W2:Y:S01]  /*f060*/  LDL R11, [R1+0x3f4] ;  /* 0x0003f400010b7983 */ /* 0x000ea20000100800 */
[----:B------:R-:W-:-:S03]  /*f070*/  IADD3 R2, P1, R14, R3, RZ ;  /* 0x000000030e027210 */ /* 0x000fc60007f3e0ff */
[----:B----4-:R-:W-:Y:S04]  /*f080*/  STL [R1+0x848], R26 ;  /* 0x0008481a01007387 */ /* 0x010fe80000100800 */
[----:B------:R-:W4:Y:S01]  /*f090*/  LDL R3, [R1+0x3e0] ;  /* 0x0003e00001037983 */ /* 0x000f220000100800 */
[----:B---3--:R-:W-:-:S03]  /*f0a0*/  IADD3 R8, P2, R14, R9, RZ ;  /* 0x000000090e087210 */ /* 0x008fc60007f5e0ff */
[----:B------:R-:W3:Y:S01]  /*f0b0*/  LDL R9, [R1+0x3e8] ;  /* 0x0003e80001097983 */ /* 0x000ee20000100800 */
[----:B--2---:R-:W-:-:S03]  /*f0c0*/  IADD3 R10, P3, R14, R11, RZ ;  /* 0x0000000b0e0a7210 */ /* 0x004fc60007f7e0ff */
[----:B------:R-:W2:Y:S01]  /*f0d0*/  LDL R11, [R1+0x3f0] ;  /* 0x0003f000010b7983 */ /* 0x000ea20000100800 */
[----:B------:R-:W-:Y:S02]  /*f0e0*/  PRMT R28, RZ, 0x7610, R28 ;  /* 0x00007610ff1c7816 */ /* 0x000fe4000000001c */
[----:B------:R-:W-:Y:S01]  /*f0f0*/  PRMT R27, RZ, 0x7610, R27 ;  /* 0x00007610ff1b7816 */ /* 0x000fe2000000001b */
[----:B----4-:R-:W-:Y:S01]  /*f100*/  IMAD.X R3, R0, 0x1, R3, P1 ;  /* 0x0000000100037824 */ /* 0x010fe200008e0603 */
[----:B------:R-:W-:-:S04]  /*f110*/  PRMT R29, RZ, 0x7610, R29 ;  /* 0x00007610ff1d7816 */ /* 0x000fc8000000001d */
[----:B------:R-:W4:Y:S01]  /*f120*/  @!P0 LDG.E.U8 R28, desc[UR10][R2.64] ;  /* 0x0000000a021c8981 */ /* 0x000f22000c1e1100 */
        /* <DEDUP_REMOVED lines=16> */
[----:B---3--:R-:W-:-:S03]  /*f230*/  IADD3 R10, P3, R14, R11, RZ ;  /* 0x0000000b0e0a7210 */ /* 0x008fc60007f7e0ff */
[----:B------:R-:W3:Y:S01]  /*f240*/  LDL R11, [R1+0x408] ;  /* 0x00040800010b7983 */ /* 0x000ee20000100800 */
[----:B------:R-:W-:Y:S02]  /*f250*/  PRMT R25, RZ, 0x7610, R25 ;  /* 0x00007610ff197816 */ /* 0x000fe40000000019 */
[----:B------:R-:W-:Y:S01]  /*f260*/  PRMT R28, RZ, 0x7610, R28 ;  /* 0x00007610ff1c7816 */ /* 0x000fe2000000001c */
[C---:B----4-:R-:W-:Y:S01]  /*f270*/  IMAD.X R3, R0.reuse, 0x1, R3, P1 ;  /* 0x0000000100037824 */ /* 0x050fe200008e0603 */
[----:B------:R-:W-:Y:S01]  /*f280*/  PRMT R24, RZ, 0x7610, R24 ;  /* 0x00007610ff187816 */ /* 0x000fe20000000018 */
[----:B--2---:R-:W-:-:S03]  /*f290*/  IMAD.X R9, R0, 0x1, R9, P2 ;  /* 0x0000000100097824 */ /* 0x004fc600010e0609 */
[----:B------:R-:W2:Y:S04]  /*f2a0*/  @!P0 LDG.E.U8 R25, desc[UR10][R2.64] ;  /* 0x0000000a02198981 */ /* 0x000ea8000c1e1100 */
[----:B------:R-:W4:Y:S04]  /*f2b0*/  @!P0 LDG.E.U8 R28, desc[UR10][R8.64] ;  /* 0x0000000a081c8981 */ /* 0x000f28000c1e1100 */
[----:B------:R-:W4:Y:S01]  /*f2c0*/  LDL R3, [R1+0x414] ;  /* 0x0004140001037983 */ /* 0x000f220000100800 */
[----:B---3--:R-:W-:-:S05]  /*f2d0*/  IMAD.X R11, R0, 0x1, R11, P3 ;  /* 0x00000001000b7824 */ /* 0x008fca00018e060b */
[----:B------:R-:W3:Y:S04]  /*f2e0*/  @!P0 LDG.E.U8 R24, desc[UR10][R10.64] ;  /* 0x0000000a0a188981 */ /* 0x000ee8000c1e1100 */
[----:B--2---:R-:W-:Y:S04]  /*f2f0*/  STL [R1+0x850], R25 ;  /* 0x0008501901007387 */ /* 0x004fe80000100800 */
[----:B----4-:R0:W-:Y:S01]  /*f300*/  STL [R1+0x174], R28 ;  /* 0x0001741c01007387 */ /* 0x0101e20000100800 */
[----:B------:R-:W-:-:S03]  /*f310*/  IADD3 R2, P1, R14, R3, RZ ;  /* 0x000000030e027210 */ /* 0x000fc60007f3e0ff */
[----:B0-----:R-:W2:Y:S04]  /*f320*/  LDL.LU R28, [R1+0x9a8] ;  /* 0x0009a800011c7983 */ /* 0x001ea80000300800 */
[----:B------:R-:W4:Y:S04]  /*f330*/  LDL R9, [R1+0x41c] ;  /* 0x00041c0001097983 */ /* 0x000f280000100800 */
[----:B------:R-:W2:Y:S04]  /*f340*/  LDL R11, [R1+0x424] ;  /* 0x00042400010b7983 */ /* 0x000ea80000100800 */
[----:B---3--:R-:W-:Y:S04]  /*f350*/  STL [R1+0x854], R24 ;  /* 0x0008541801007387 */ /* 0x008fe80000100800 */
[----:B------:R-:W3:Y:S01]  /*f360*/  LDL R3, [R1+0x410] ;  /* 0x0004100001037983 */ /* 0x000ee20000100800 */
[----:B------:R-:W-:-:S02]  /*f370*/  PRMT R29, RZ, 0x7610, R29 ;  /* 0x00007610ff1d7816 */ /* 0x000fc4000000001d */
[C---:B----4-:R-:W-:Y:S02]  /*f380*/  IADD3 R8, P2, R14.reuse, R9, RZ ;  /* 0x000000090e087210 */ /* 0x050fe40007f5e0ff */
[----:B------:R-:W4:Y:S01]  /*f390*/  LDL R9, [R1+0x418] ;  /* 0x0004180001097983 */ /* 0x000f220000100800 */
[----:B--2---:R-:W-:-:S03]  /*f3a0*/  IADD3 R10, P3, R14, R11, RZ ;  /* 0x0000000b0e0a7210 */ /* 0x004fc60007f7e0ff */
[----:B------:R-:W2:Y:S01]  /*f3b0*/  LDL R11, [R1+0x420] ;  /* 0x00042000010b7983 */ /* 0x000ea20000100800 */
[----:B---3--:R-:W-:-:S05]  /*f3c0*/  IMAD.X R3, R0, 0x1, R3, P1 ;  /* 0x0000000100037824 */ /* 0x008fca00008e0603 */
[----:B------:R-:W3:Y:S01]  /*f3d0*/  @!P0 LDG.E.U8 R29, desc[UR10][R2.64] ;  /* 0x0000000a021d8981 */ /* 0x000ee2000c1e1100 */
[----:B------:R-:W-:Y:S02]  /*f3e0*/  PRMT R16, RZ, 0x7610, R16 ;  /* 0x00007610ff107816 */ /* 0x000fe40000000010 */
[----:B------:R-:W-:Y:S01]  /*f3f0*/  PRMT R28, RZ, 0x7610, R28 ;  /* 0x00007610ff1c7816 */ /* 0x000fe2000000001c */
        /* <DEDUP_REMOVED lines=16> */
[----:B------:R-:W-:Y:S02]  /*f500*/  PRMT R17, RZ, 0x7610, R17 ;  /* 0x00007610ff117816 */ /* 0x000fe40000000011 */
[----:B------:R-:W-:Y:S02]  /*f510*/  PRMT R29, RZ, 0x7610, R29 ;  /* 0x00007610ff1d7816 */ /* 0x000fe4000000001d */
[----:B----4-:R-:W-:Y:S02]  /*f520*/  IADD3 R10, P3, R14, R11, RZ ;  /* 0x0000000b0e0a7210 */ /* 0x010fe40007f7e0ff */
[----:B------:R-:W4:Y:S01]  /*f530*/  LDL R11, [R1+0x440] ;  /* 0x00044000010b7983 */ /* 0x000f220000100800 */
[C---:B---3--:R-:W-:Y:S02]  /*f540*/  IMAD.X R3, R0.reuse, 0x1, R3, P1 ;  /* 0x0000000100037824 */ /* 0x048fe400008e0603 */
[----:B--2---:R-:W-:-:S03]  /*f550*/  IMAD.X R9, R0, 0x1, R9, P2 ;  /* 0x0000000100097824 */ /* 0x004fc600010e0609 */
        /* <DEDUP_REMOVED lines=9> */
[----:B------:R-:W3:Y:S01]  /*f5f0*/  LDL R9, [R1+0x454] ;  /* 0x0004540001097983 */ /* 0x000ee20000100800 */
[----:B------:R-:W-:-:S03]  /*f600*/  IADD3 R2, P1, R14, R3, RZ ;  /* 0x000000030e027210 */ /* 0x000fc60007f3e0ff */
[----:B----4-:R0:W-:Y:S04]  /*f610*/  STL [R1+0x160], R28 ;  /* 0x0001601c01007387 */ /* 0x0101e80000100800 */
[----:B0-----:R-:W4:Y:S04]  /*f620*/  LDL.LU R28, [R1+0x998] ;  /* 0x00099800011c7983 */ /* 0x001f280000300800 */
[----:B------:R-:W4:Y:S04]  /*f630*/  LDL R11, [R1+0x464] ;  /* 0x00046400010b7983 */ /* 0x000f280000100800 */
[----:B------:R-:W4:Y:S01]  /*f640*/  LDL R3, [R1+0x448] ;  /* 0x0004480001037983 */ /* 0x000f220000100800 */
[----:B---3--:R-:W-:-:S03]  /*f650*/  IADD3 R8, P2, R14, R9, RZ ;  /* 0x000000090e087210 */ /* 0x008fc60007f5e0ff */
[----:B------:R-:W3:Y:S01]  /*f660*/  LDL R9, [R1+0x450] ;  /* 0x0004500001097983 */ /* 0x000ee20000100800 */
[----:B------:R-:W-:Y:S02]  /*f670*/  PRMT R19, RZ, 0x7610, R19 ;  /* 0x00007610ff137816 */ /* 0x000fe40000000013 */
[----:B--2---:R-:W-:Y:S02]  /*f680*/  PRMT R29, RZ, 0x7610, R29 ;  /* 0x00007610ff1d7816 */ /* 0x004fe4000000001d */
[----:B----4-:R-:W-:Y:S02]  /*f690*/  IADD3 R10, P3, R14, R11, RZ ;  /* 0x0000000b0e0a7210 */ /* 0x010fe40007f7e0ff */
[----:B------:R-:W2:Y:S01]  /*f6a0*/  LDL R11, [R1+0x460] ;  /* 0x00046000010b7983 */ /* 0x000ea20000100800 */
[----:B------:R-:W-:-:S05]  /*f6b0*/  IMAD.X R3, R0, 0x1, R3, P1 ;  /* 0x0000000100037824 */ /* 0x000fca00008e0603 */
[----:B------:R-:W4:Y:S01]  /*f6c0*/  @!P0 LDG.E.U8 R19, desc[UR10][R2.64] ;  /* 0x0000000a02138981 */ /* 0x000f22000c1e1100 */
[----:B------:R-:W-:-:S03]  /*f6d0*/  PRMT R28, RZ, 0x7610, R28 ;  /* 0x00007610ff1c7816 */ /* 0x000fc6000000001c */
[----:B------:R-:W4:Y:S01]  /*f6e0*/  LDL R3, [R1+0x46c] ;  /* 0x00046c0001037983 */ /* 0x000f220000100800 */
[----:B---3--:R-:W-:-:S05]  /*f6f0*/  IMAD.X R9, R0, 0x1, R9, P2 ;  /* 0x0000000100097824 */ /* 0x008fca00010e0609 */
[----:B------:R-:W3:Y:S01]  /*f700*/  @!P0 LDG.E.U8 R29, desc[UR10][R8.64] ;  /* 0x0000000a081d8981 */ /* 0x000ee2000c1e1100 */
[----:B--2---:R-:W-:-:S05]  /*f710*/  IMAD.X R11, R0, 0x1, R11, P3 ;  /* 0x00000001000b7824 */ /* 0x004fca00018e060b */
[----:B------:R-:W2:Y:S04]  /*f720*/  @!P0 LDG.E.U8 R28, desc[UR10][R10.64] ;  /* 0x0000000a0a1c8981 */ /* 0x000ea8000c1e1100 */
[----:B----4-:R-:W-:Y:S04]  /*f730*/  STL [R1+0x860], R19 ;  /* 0x0008601301007387 */ /* 0x010fe80000100800 */
[----:B---3--:R0:W-:Y:S04]  /*f740*/  STL [R1+0x150], R29 ;  /* 0x0001501d01007387 */ /* 0x0081e80000100800 */
        /* <DEDUP_REMOVED lines=150> */
[----:B------:R-:W3:Y:S04]  /*100b0*/  @!P0 LDG.E.U8 R5, desc[UR10][R2.64] ;  /* 0x0000000a02058981 */ /* 0x000ee8000c1e1100 */
[----:B------:R-:W3:Y:S01]  /*100c0*/  LDL R3, [R1+0x51c] ;  /* 0x00051c0001037983 */ /* 0x000ee20000100800 */
[C---:B----4-:R-:W-:Y:S02]  /*100d0*/  IMAD.X R9, R0.reuse, 0x1, R9, P2 ;  /* 0x0000000100097824 */ /* 0x050fe400010e0609 */
[----:B--2---:R-:W-:-:S03]  /*100e0*/  IMAD.X R11, R0, 0x1, R11, P3 ;  /* 0x00000001000b7824 */ /* 0x004fc600018e060b */
[----:B------:R-:W2:Y:S04]  /*100f0*/  @!P0 LDG.E.U8 R26, desc[UR10][R8.64] ;  /* 0x0000000a081a8981 */ /* 0x000ea8000c1e1100 */
[----:B------:R-:W4:Y:S04]  /*10100*/  @!P0 LDG.E.U8 R29, desc[UR10][R10.64] ;  /* 0x0000000a0a1d8981 */ /* 0x000f28000c1e1100 */
[----:B---3--:R0:W-:Y:S04]  /*10110*/  STL [R1+0xa8], R5 ;  /* 0x0000a80501007387 */ /* 0x0081e80000100800 */
[----:B------:R-:W3:Y:S04]  /*10120*/  LDL R9, [R1+0x524] ;  /* 0x0005240001097983 */ /* 0x000ee80000100800 */
[----:B0-----:R-:W3:Y:S04]  /*10130*/  LDL R5, [R1+0x53c] ;  /* 0x00053c0001057983 */ /* 0x001ee80000100800 */
[----:B--2---:R-:W-:Y:S04]  /*10140*/  STL [R1+0x888], R26 ;  /* 0x0008881a01007387 */ /* 0x004fe80000100800 */
[----:B----4-:R0:W-:Y:S04]  /*10150*/  STL [R1+0xac], R29 ;  /* 0x0000ac1d01007387 */ /* 0x0101e80000100800 */
[----:B0-----:R-:W2:Y:S04]  /*10160*/  LDL.LU R29, [R1+0x968] ;  /* 0x00096800011d7983 */ /* 0x001ea80000300800 */
[----:B------:R-:W4:Y:S01]  /*10170*/  LDL R11, [R1+0x534] ;  /* 0x00053400010b7983 */ /* 0x000f220000100800 */
[----:B------:R-:W-:-:S02]  /*10180*/  IADD3 R2, P1, R14, R3, RZ ;  /* 0x000000030e027210 */ /* 0x000fc40007f3e0ff */
[C---:B---3--:R-:W-:Y:S01]  /*10190*/  IADD3 R8, P2, R14.reuse, R9, RZ ;  /* 0x000000090e087210 */ /* 0x048fe20007f5e0ff */
[----:B------:R-:W3:Y:S04]  /*101a0*/  LDL R3, [R1+0x518] ;  /* 0x0005180001037983 */ /* 0x000ee80000100800 */
[----:B------:R-:W2:Y:S01]  /*101b0*/  LDL R9, [R1+0x520] ;  /* 0x0005200001097983 */ /* 0x000ea20000100800 */
[----:B----4-:R-:W-:-:S03]  /*101c0*/  IADD3 R10, P3, R14, R11, RZ ;  /* 0x0000000b0e0a7210 */ /* 0x010fc60007f7e0ff */
[----:B------:R-:W4:Y:S01]  /*101d0*/  LDL R11, [R1+0x530] ;  /* 0x00053000010b7983 */ /* 0x000f220000100800 */
[----:B------:R-:W-:Y:S01]  /*101e0*/  PRMT R27, RZ, 0x7610, R27 ;  /* 0x00007610ff1b7816 */ /* 0x000fe2000000001b */
[C---:B---3--:R-:W-:Y:S01]  /*101f0*/  IMAD.X R3, R0.reuse, 0x1, R3, P1 ;  /* 0x0000000100037824 */ /* 0x048fe200008e0603 */
[----:B------:R-:W-:Y:S01]  /*10200*/  PRMT R28, RZ, 0x7610, R28 ;  /* 0x00007610ff1c7816 */ /* 0x000fe2000000001c */
[C---:B--2---:R-:W-:Y:S01]  /*10210*/  IMAD.X R9, R0.reuse, 0x1, R9, P2 ;  /* 0x0000000100097824 */ /* 0x044fe200010e0609 */
[----:B------:R-:W-:Y:S02]  /*10220*/  PRMT R29, RZ, 0x7610, R29 ;  /* 0x00007610ff1d7816 */ /* 0x000fe4000000001d */
[----:B------:R-:W2:Y:S04]  /*10230*/  @!P0 LDG.E.U8 R27, desc[UR10][R2.64] ;  /* 0x0000000a021b8981 */ /* 0x000ea8000c1e1100 */
[----:B------:R-:W3:Y:S01]  /*10240*/  @!P0 LDG.E.U8 R28, desc[UR10][R8.64] ;  /* 0x0000000a081c8981 */ /* 0x000ee2000c1e1100 */
        /* <DEDUP_REMOVED lines=8> */
[----:B------:R-:W2:Y:S04]  /*102d0*/  LDL R11, [R1+0x554] ;  /* 0x00055400010b7983 */ /* 0x000ea80000100800 */
[----:B------:R-:W4:Y:S01]  /*102e0*/  LDL R3, [R1+0x538] ;  /* 0x0005380001037983 */ /* 0x000f220000100800 */
[----:B---3--:R-:W-:-:S03]  /*102f0*/  IADD3 R8, P2, R14, R9, RZ ;  /* 0x000000090e087210 */ /* 0x008fc60007f5e0ff */
[----:B------:R-:W3:Y:S01]  /*10300*/  LDL R9, [R1+0x540] ;  /* 0x0005400001097983 */ /* 0x000ee20000100800 */
[----:B--2---:R-:W-:-:S03]  /*10310*/  IADD3 R10, P3, R14, R11, RZ ;  /* 0x0000000b0e0a7210 */ /* 0x004fc60007f7e0ff */
[----:B------:R-:W2:Y:S01]  /*10320*/  LDL R11, [R1+0x550] ;  /* 0x00055000010b7983 */ /* 0x000ea20000100800 */
[----:B------:R-:W-:Y:S02]  /*10330*/  IADD3 R2, P1, R14, R5, RZ ;  /* 0x000000050e027210 */ /* 0x000fe40007f3e0ff */
[----:B------:R-:W-:Y:S01]  /*10340*/  PRMT R24, RZ, 0x7610, R24 ;  /* 0x00007610ff187816 */ /* 0x000fe20000000018 */
[----:B------:R-:W2:Y:S01]  /*10350*/  LDL R5, [R1+0x564] ;  /* 0x0005640001057983 */ /* 0x000ea20000100800 */
[----:B------:R-:W-:Y:S01]  /*10360*/  PRMT R28, RZ, 0x7610, R28 ;  /* 0x00007610ff1c7816 */ /* 0x000fe2000000001c */
[C---:B----4-:R-:W-:Y:S01]  /*10370*/  IMAD.X R3, R0.reuse, 0x1, R3, P1 ;  /* 0x0000000100037824 */ /* 0x050fe200008e0603 */
[----:B------:R-:W-:Y:S01]  /*10380*/  PRMT R29, RZ, 0x7610, R29 ;  /* 0x00007610ff1d7816 */ /* 0x000fe2000000001d */
[----:B---3--:R-:W-:-:S03]  /*10390*/  IMAD.X R9, R0, 0x1, R9, P2 ;  /* 0x0000000100097824 */ /* 0x008fc600010e0609 */
[----:B------:R-:W3:Y:S04]  /*103a0*/  @!P0 LDG.E.U8 R24, desc[UR10][R2.64] ;  /* 0x0000000a02188981 */ /* 0x000ee8000c1e1100 */
        /* <DEDUP_REMOVED lines=8> */
[----:B--2---:R0:W-:Y:S04]  /*10430*/  STL [R1+0x94], R29 ;  /* 0x0000941d01007387 */ /* 0x0041e80000100800 */
[----:B0-----:R-:W2:Y:S04]  /*10440*/  LDL.LU R29, [R1+0x958] ;  /* 0x00095800011d7983 */ /* 0x001ea80000300800 */
[----:B------:R-:W4:Y:S04]  /*10450*/  LDL R3, [R1+0x558] ;  /* 0x0005580001037983 */ /* 0x000f280000100800 */
[----:B------:R-:W3:Y:S04]  /*10460*/  LDL R11, [R1+0x574] ;  /* 0x00057400010b7983 */ /* 0x000ee80000100800 */
[----:B------:R-:W3:Y:S01]  /*10470*/  LDL R9, [R1+0x560] ;  /* 0x0005600001097983 */ /* 0x000ee20000100800 */
[----:B------:R-:W-:-:S02]  /*10480*/  IADD3 R8, P2, R14, R5, RZ ;  /* 0x000000050e087210 */ /* 0x000fc40007f5e0ff */
[----:B------:R-:W-:Y:S01]  /*10490*/  PRMT R17, RZ, 0x7610, R17 ;  /* 0x00007610ff117816 */ /* 0x000fe20000000011 */
[----:B------:R-:W3:Y:S01]  /*104a0*/  LDL R5, [R1+0x58c] ;  /* 0x00058c0001057983 */ /* 0x000ee20000100800 */
[----:B--2---:R-:W-:Y:S01]  /*104b0*/  PRMT R29, RZ, 0x7610, R29 ;  /* 0x00007610ff1d7816 */ /* 0x004fe2000000001d */
[----:B----4-:R-:W-:Y:S01]  /*104c0*/  IMAD.X R3, R0, 0x1, R3, P1 ;  /* 0x0000000100037824 */ /* 0x010fe200008e0603 */
[----:B---3--:R-:W-:-:S04]  /*104d0*/  IADD3 R10, P3, R14, R11, RZ ;  /* 0x0000000b0e0a7210 */ /* 0x008fc80007f7e0ff */
[----:B------:R-:W2:Y:S01]  /*104e0*/  @!P0 LDG.E.U8 R17, desc[UR10][R2.64] ;  /* 0x0000000a02118981 */ /* 0x000ea2000c1e1100 */
[----:B------:R-:W-:-:S03]  /*104f0*/  IMAD.X R9, R0, 0x1, R9, P2 ;  /* 0x0000000100097824 */ /* 0x000fc600010e0609 */
[----:B------:R-:W3:Y:S04]  /*10500*/  LDL R11, [R1+0x570] ;  /* 0x00057000010b7983 */ /* 0x000ee80000100800 */
[----:B------:R-:W4:Y:S01]  /*10510*/  @!P0 LDG.E.U8 R29, desc[UR10][R8.64] ;  /* 0x0000000a081d8981 */ /* 0x000f22000c1e1100 */
[----:B------:R-:W-:-:S03]  /*10520*/  PRMT R6, RZ, 0x7610, R6 ;  /* 0x00007610ff067816 */ /* 0x000fc60000000006 */
[----:B------:R-:W4:Y:S04]  /*10530*/  LDL R3, [R1+0x57c] ;  /* 0x00057c0001037983 */ /* 0x000f280000100800 */
[----:B--2---:R-:W-:Y:S01]  /*10540*/  STL [R1+0x894], R17 ;  /* 0x0008941101007387 */ /* 0x004fe20000100800 */
[----:B---3--:R-:W-:-:S03]  /*10550*/  IMAD.X R11, R0, 0x1, R11, P3 ;  /* 0x00000001000b7824 */ /* 0x008fc600018e060b */
[----:B----4-:R0:W-:Y:S04]  /*10560*/  STL [R1+0x84], R29 ;  /* 0x0000841d01007387 */ /* 0x0101e80000100800 */
[----:B------:R-:W2:Y:S04]  /*10570*/  @!P0 LDG.E.U8 R6, desc[UR10][R10.64] ;  /* 0x0000000a0a068981 */ /* 0x000ea8000c1e1100 */
[----:B0-----:R-:W3:Y:S04]  /*10580*/  LDL.LU R29, [R1+0x954] ;  /* 0x00095400011d7983 */ /* 0x001ee80000300800 */
[----:B------:R-:W4:Y:S01]  /*10590*/  LDL R9, [R1+0x584] ;  /* 0x0005840001097983 */ /* 0x000f220000100800 */
[----:B------:R-:W-:-:S03]  /*105a0*/  IADD3 R2, P1, R14, R3, RZ ;  /* 0x000000030e027210 */ /* 0x000fc60007f3e0ff */
[----:B--2---:R0:W-:Y:S04]  /*105b0*/  STL [R1+0x88], R6 ;  /* 0x0000880601007387 */ /* 0x0041e80000100800 */
[----:B------:R-:W2:Y:S01]  /*105c0*/  LDL R3, [R1+0x578] ;  /* 0x0005780001037983 */ /* 0x000ea20000100800 */
[----:B------:R-:W-:-:S03]  /*105d0*/  PRMT R22, RZ, 0x7610, R22 ;  /* 0x00007610ff167816 */ /* 0x000fc60000000016 */
[----:B------:R-:W3:Y:S01]  /*105e0*/  LDL R11, [R1+0x588] ;  /* 0x00058800010b7983 */ /* 0x000ee20000100800 */
[----:B----4-:R-:W-:-:S03]  /*105f0*/  IADD3 R8, P2, R14, R9, RZ ;  /* 0x000000090e087210 */ /* 0x010fc60007f5e0ff */
[----:B------:R-:W4:Y:S01]  /*10600*/  LDL R9, [R1+0x580] ;  /* 0x0005800001097983 */ /* 0x000f220000100800 */
[----:B------:R-:W-:Y:S02]  /*10610*/  PRMT R28, RZ, 0x7610, R28 ;  /* 0x00007610ff1c7816 */ /* 0x000fe4000000001c */
[----:B------:R-:W-:Y:S01]  /*10620*/  IADD3 R10, P3, R14, R5, RZ ;  /* 0x000000050e0a7210 */ /* 0x000fe20007f7e0ff */
[----:B0-----:R-:W3:Y:S01]  /*10630*/  LDL R6, [R1+0x594] ;  /* 0x0005940001067983 */ /* 0x001ee20000100800 */
[----:B------:R-:W-:-:S03]  /*10640*/  PRMT R26, RZ, 0x7610, R26 ;  /* 0x00007610ff1a7816 */ /* 0x000fc6000000001a */
[----:B------:R-:W3:Y:S01]  /*10650*/  LDL R5, [R1+0x5b4] ;  /* 0x0005b40001057983 */ /* 0x000ee20000100800 */
[----:B--2---:R-:W-:-:S05]  /*10660*/  IMAD.X R3, R0, 0x1, R3, P1 ;  /* 0x0000000100037824 */ /* 0x004fca00008e0603 */
[----:B------:R-:W2:Y:S01]  /*10670*/  @!P0 LDG.E.U8 R22, desc[UR10][R2.64] ;  /* 0x0000000a02168981 */ /* 0x000ea2000c1e1100 */
[----:B----4-:R-:W-:-:S05]  /*10680*/  IMAD.X R9, R0, 0x1, R9, P2 ;  /* 0x0000000100097824 */ /* 0x010fca00010e0609 */
[----:B------:R-:W4:Y:S01]  /*10690*/  @!P0 LDG.E.U8 R28, desc[UR10][R8.64] ;  /* 0x0000000a081c8981 */ /* 0x000f22000c1e1100 */
[----:B---3--:R-:W-:-:S05]  /*106a0*/  IMAD.X R11, R0, 0x1, R11, P3 ;  /* 0x00000001000b7824 */ /* 0x008fca00018e060b */
[----:B------:R-:W3:Y:S04]  /*106b0*/  @!P0 LDG.E.U8 R26, desc[UR10][R10.64] ;  /* 0x0000000a0a1a8981 */ /* 0x000ee8000c1e1100 */
[----:B--2---:R-:W-:Y:S04]  /*106c0*/  STL [R1+0x898], R22 ;  /* 0x0008981601007387 */ /* 0x004fe80000100800 */
[----:B----4-:R0:W-:Y:S04]  /*106d0*/  STL [R1+0x10], R28 ;  /* 0x0000101c01007387 */ /* 0x0101e80000100800 */
[----:B0-----:R-:W2:Y:S04]  /*106e0*/  LDL.LU R28, [R1+0x950] ;  /* 0x00095000011c7983 */ /* 0x001ea80000300800 */
[----:B------:R-:W4:Y:S04]  /*106f0*/  LDL R9, [R1+0x5a4] ;  /* 0x0005a40001097983 */ /* 0x000f280000100800 */
[----:B---3--:R-:W-:Y:S04]  /*10700*/  STL [R1+0x89c], R26 ;  /* 0x00089c1a01007387 */ /* 0x008fe80000100800 */
[----:B------:R-:W3:Y:S01]  /*10710*/  LDL R3, [R1+0x590] ;  /* 0x0005900001037983 */ /* 0x000ee20000100800 */
[----:B------:R-:W-:-:S02]  /*10720*/  IADD3 R2, P1, R14, R6, RZ ;  /* 0x000000060e027210 */ /* 0x000fc40007f3e0ff */
[----:B------:R-:W-:Y:S01]  /*10730*/  PRMT R29, RZ, 0x7610, R29 ;  /* 0x00007610ff1d7816 */ /* 0x000fe2000000001d */
[----:B------:R-:W3:Y:S01]  /*10740*/  LDL R11, [R1+0x5b0] ;  /* 0x0005b000010b7983 */ /* 0x000ee20000100800 */
[C---:B------:R-:W-:Y:S02]  /*10750*/  IADD3 R10, P3, R14.reuse, R5, RZ ;  /* 0x000000050e0a7210 */ /* 0x040fe40007f7e0ff */
[----:B------:R-:W-:Y:S01]  /*10760*/  PRMT R13, RZ, 0x7610, R13 ;  /* 0x00007610ff0d7816 */ /* 0x000fe2000000000d */
[----:B------:R-:W3:Y:S04]  /*10770*/  LDL R6, [R1+0x5e4] ;  /* 0x0005e40001067983 */ /* 0x000ee80000100800 */
[----:B------:R-:W3:Y:S01]  /*10780*/  LDL R5, [R1+0x5c0] ;  /* 0x0005c00001057983 */ /* 0x000ee20000100800 */
[----:B----4-:R-:W-:-:S03]  /*10790*/  IADD3 R8, P2, R14, R9, RZ ;  /* 0x000000090e087210 */ /* 0x010fc60007f5e0ff */
[----:B------:R-:W4:Y:S01]  /*107a0*/  LDL R9, [R1+0x5a0] ;  /* 0x0005a00001097983 */ /* 0x000f220000100800 */
[----:B--2---:R-:W-:Y:S01]  /*107b0*/  PRMT R28, RZ, 0x7610, R28 ;  /* 0x00007610ff1c7816 */ /* 0x004fe2000000001c */
[----:B---3--:R-:W-:-:S05]  /*107c0*/  IMAD.X R3, R0, 0x1, R3, P1 ;  /* 0x0000000100037824 */ /* 0x008fca00008e0603 */
[----:B------:R-:W2:Y:S01]  /*107d0*/  @!P0 LDG.E.U8 R29, desc[UR10][R2.64] ;  /* 0x0000000a021d8981 */ /* 0x000ea2000c1e1100 */
[----:B----4-:R-:W-:-:S05]  /*107e0*/  IMAD.X R9, R0, 0x1, R9, P2 ;  /* 0x0000000100097824 */ /* 0x010fca00010e0609 */
[----:B------:R-:W3:Y:S01]  /*107f0*/  @!P0 LDG.E.U8 R28, desc[UR10][R8.64] ;  /* 0x0000000a081c8981 */ /* 0x000ee2000c1e1100 */
[----:B------:R-:W-:-:S03]  /*10800*/  IMAD.X R11, R0, 0x1, R11, P3 ;  /* 0x00000001000b7824 */ /* 0x000fc600018e060b */
[----:B--2---:R0:W-:Y:S04]  /*10810*/  STL [R1+0x70], R29 ;  /* 0x0000701d01007387 */ /* 0x0041e80000100800 */
[----:B------:R-:W2:Y:S04]  /*10820*/  @!P0 LDG.E.U8 R13, desc[UR10][R10.64] ;  /* 0x0000000a0a0d8981 */ /* 0x000ea8000c1e1100 */
[----:B0-----:R-:W4:Y:S04]  /*10830*/  LDL.LU R29, [R1+0x94c] ;  /* 0x00094c00011d7983 */ /* 0x001f280000300800 */
[----:B------:R-:W2:Y:S04]  /*10840*/  LDL R3, [R1+0x5c4] ;  /* 0x0005c40001037983 */ /* 0x000ea80000100800 */
[----:B---3--:R0:W-:Y:S04]  /*10850*/  STL [R1+0x74], R28 ;  /* 0x0000741c01007387 */ /* 0x0081e80000100800 */
[----:B0-----:R-:W3:Y:S04]  /*10860*/  LDL.LU R28, [R1+0x948] ;  /* 0x00094800011c7983 */ /* 0x001ee80000300800 */
[----:B------:R-:W3:Y:S01]  /*10870*/  LDL R11, [R1+0x604] ;  /* 0x00060400010b7983 */ /* 0x000ee20000100800 */
[----:B----4-:R-:W-:-:S02]  /*10880*/  PRMT R29, RZ, 0x7610, R29 ;  /* 0x00007610ff1d7816 */ /* 0x010fc4000000001d */
[----:B--2---:R-:W-:Y:S01]  /*10890*/  IADD3 R2, P1, R14, R3, RZ ;  /* 0x000000030e027210 */ /* 0x004fe20007f3e0ff */
[----:B------:R0:W-:Y:S04]  /*108a0*/  STL [R1+0x78], R13 ;  /* 0x0000780d01007387 */ /* 0x0001e80000100800 */
[----:B------:R-:W2:Y:S01]  /*108b0*/  LDL R9, [R1+0x5e0] ;  /* 0x0005e00001097983 */ /* 0x000ea20000100800 */
[----:B------:R-:W-:Y:S01]  /*108c0*/  IMAD.X R3, R0, 0x1, R5, P1 ;  /* 0x0000000100037824 */ /* 0x000fe200008e0605 */
[C---:B------:R-:W-:Y:S02]  /*108d0*/  IADD3 R8, P2, R14.reuse, R6, RZ ;  /* 0x000000060e087210 */ /* 0x040fe40007f5e0ff */
[----:B------:R-:W-:Y:S01]  /*108e0*/  PRMT R12, RZ, 0x7610, R12 ;  /* 0x00007610ff0c7816 */ /* 0x000fe2000000000c */
[----:B------:R-:W4:Y:S04]  /*108f0*/  LDL R6, [R1+0x644] ;  /* 0x0006440001067983 */ /* 0x000f280000100800 */
[----:B------:R-:W4:Y:S04]  /*10900*/  @!P0 LDG.E.U8 R29, desc[UR10][R2.64] ;  /* 0x0000000a021d8981 */ /* 0x000f28000c1e1100 */
[----:B0-----:R-:W4:Y:S04]  /*10910*/  LDL R13, [R1+0x624] ;  /* 0x00062400010d7983 */ /* 0x001f280000100800 */
[----:B------:R-:W4:Y:S01]  /*10920*/  LDL R5, [R1+0x620] ;  /* 0x0006200001057983 */ /* 0x000f220000100800 */
[----:B---3--:R-:W-:-:S03]  /*10930*/  IADD3 R10, P3, R14, R11, RZ ;  /* 0x0000000b0e0a7210 */ /* 0x008fc60007f7e0ff */
[----:B------:R-:W3:Y:S01]  /*10940*/  LDL R11, [R1+0x600] ;  /* 0x00060000010b7983 */ /* 0x000ee20000100800 */
[----:B------:R-:W-:Y:S01]  /*10950*/  PRMT R28, RZ, 0x7610, R28 ;  /* 0x00007610ff1c7816 */ /* 0x000fe2000000001c */
[----:B--2---:R-:W-:-:S05]  /*10960*/  IMAD.X R9, R0, 0x1, R9, P2 ;  /* 0x0000000100097824 */ /* 0x004fca00010e0609 */
[----:B------:R-:W2:Y:S04]  /*10970*/  @!P0 LDG.E.U8 R12, desc[UR10][R8.64] ;  /* 0x0000000a080c8981 */ /* 0x000ea8000c1e1100 */
[----:B----4-:R0:W-:Y:S04]  /*10980*/  STL [R1+0x64], R29 ;  /* 0x0000641d01007387 */ /* 0x0101e80000100800 */
[----:B0-----:R-:W4:Y:S04]  /*10990*/  LDL.LU R29, [R1+0x944] ;  /* 0x00094400011d7983 */ /* 0x001f280000300800 */
[----:B------:R-:W4:Y:S01]  /*109a0*/  LDL R9, [R1+0x634] ;  /* 0x0006340001097983 */ /* 0x000f220000100800 */
[----:B---3--:R-:W-:-:S05]  /*109b0*/  IMAD.X R11, R0, 0x1, R11, P3 ;  /* 0x00000001000b7824 */ /* 0x008fca00018e060b */
[----:B------:R-:W3:Y:S04]  /*109c0*/  @!P0 LDG.E.U8 R28, desc[UR10][R10.64] ;  /* 0x0000000a0a1c8981 */ /* 0x000ee8000c1e1100 */
[----:B--2---:R0:W-:Y:S04]  /*109d0*/  STL [R1+0x68], R12 ;  /* 0x0000680c01007387 */ /* 0x0041e80000100800 */
[----:B0-----:R-:W2:Y:S01]  /*109e0*/  LDL R12, [R1+0x614] ;  /* 0x00061400010c7983 */ /* 0x001ea20000100800 */
[----:B----4-:R-:W-:-:S03]  /*109f0*/  IADD3 R8, P2, R14, R9, RZ ;  /* 0x000000090e087210 */ /* 0x010fc60007f5e0ff */
[----:B---3--:R0:W-:Y:S04]  /*10a00*/  STL [R1+0x6c], R28 ;  /* 0x00006c1c01007387 */ /* 0x0081e80000100800 */
[----:B0-----:R-:W3:Y:S04]  /*10a10*/  LDL.LU R28, [R1+0x940] ;  /* 0x00094000011c7983 */ /* 0x001ee80000300800 */
[----:B------:R-:W4:Y:S01]  /*10a20*/  LDL R9, [R1+0x630] ;  /* 0x0006300001097983 */ /* 0x000f220000100800 */
[----:B------:R-:W-:Y:S02]  /*10a30*/  IADD3 R2, P1, R14, R13, RZ ;  /* 0x0000000d0e027210 */ /* 0x000fe40007f3e0ff */
[----:B------:R-:W-:Y:S01]  /*10a40*/  PRMT R29, RZ, 0x7610, R29 ;  /* 0x00007610ff1d7816 */ /* 0x000fe2000000001d */
[----:B------:R-:W2:Y:S02]  /*10a50*/  LDL R11, [R1+0x640] ;  /* 0x00064000010b7983 */ /* 0x000ea40000100800 */
[----:B------:R-:W-:Y:S01]  /*10a60*/  IMAD.X R3, R0, 0x1, R5, P1 ;  /* 0x0000000100037824 */ /* 0x000fe200008e0605 */
[----:B------:R-:W-:Y:S01]  /*10a70*/  IADD3 R10, P3, R14, R6, RZ ;  /* 0x000000060e0a7210 */ /* 0x000fe20007f7e0ff */
[----:B------:R-:W2:Y:S04]  /*10a80*/  LDL R13, [R1+0x5f4] ;  /* 0x0005f400010d7983 */ /* 0x000ea80000100800 */
[----:B------:R-:W2:Y:S04]  /*10a90*/  @!P0 LDG.E.U8 R29, desc[UR10][R2.64] ;  /* 0x0000000a021d8981 */ /* 0x000ea8000c1e1100 */
[----:B------:R-:W2:Y:S04]  /*10aa0*/  LDL R6, [R1+0x5d4] ;  /* 0x0005d40001067983 */ /* 0x000ea80000100800 */
[----:B------:R-:W2:Y:S01]  /*10ab0*/  LDL R5, [R1+0x610] ;  /* 0x0006100001057983 */ /* 0x000ea20000100800 */
[----:B---3--:R-:W-:Y:S01]  /*10ac0*/  PRMT R28, RZ, 0x7610, R28 ;  /* 0x00007610ff1c7816 */ /* 0x008fe2000000001c */
[----:B----4-:R-:W-:-:S05]  /*10ad0*/  IMAD.X R9, R0, 0x1, R9, P2 ;  /* 0x0000000100097824 */ /* 0x010fca00010e0609 */
[----:B------:R-:W3:Y:S04]  /*10ae0*/  @!P0 LDG.E.U8 R28, desc[UR10][R8.64] ;  /* 0x0000000a081c8981 */ /* 0x000ee8000c1e1100 */
[----:B--2---:R0:W-:Y:S04]  /*10af0*/  STL [R1+0x58], R29 ;  /* 0x0000581d01007387 */ /* 0x0041e80000100800 */
[----:B0-----:R-:W2:Y:S04]  /*10b00*/  LDL.LU R29, [R1+0x93c] ;  /* 0x00093c00011d7983 */ /* 0x001ea80000300800 */
[----:B---3--:R0:W-:Y:S04]  /*10b10*/  STL [R1+0x5c], R28 ;  /* 0x00005c1c01007387 */ /* 0x0081e80000100800 */
[----:B0-----:R-:W3:Y:S04]  /*10b20*/  LDL.LU R28, [R1+0x938] ;  /* 0x00093800011c7983 */ /* 0x001ee80000300800 */
[----:B------:R-:W4:Y:S01]  /*10b30*/  LDL R9, [R1+0x5f0] ;  /* 0x0005f00001097983 */ /* 0x000f220000100800 */
[----:B------:R-:W-:Y:S01]  /*10b40*/  IMAD.X R11, R0, 0x1, R11, P3 ;  /* 0x00000001000b7824 */ /* 0x000fe200018e060b */
[----:B------:R-:W-:-:S02]  /*10b50*/  IADD3 R2, P3, R14, R12, RZ ;  /* 0x0000000c0e027210 */ /* 0x000fc40007f7e0ff */
[----:B------:R-:W-:Y:S01]  /*10b60*/  PRMT R15, RZ, 0x7610, R15 ;  /* 0x00007610ff0f7816 */ /* 0x000fe2000000000f */
[----:B------:R-:W2:Y:S01]  /*10b70*/  LDL R12, [R1+0x59c] ;  /* 0x00059c00010c7983 */ /* 0x000ea20000100800 */
[----:B------:R-:W-:Y:S01]  /*10b80*/  IADD3 R8, P2, R14, R13, RZ ;  /* 0x0000000d0e087210 */ /* 0x000fe20007f5e0ff */
[C---:B------:R-:W-:Y:S01]  /*10b90*/  IMAD.X R3, R0.reuse, 0x1, R5, P3 ;  /* 0x0000000100037824 */ /* 0x040fe200018e0605 */
[----:B------:R-:W-:Y:S02]  /*10ba0*/  PRMT R20, RZ, 0x7610, R20 ;  /* 0x00007610ff147816 */ /* 0x000fe40000000014 */
[----:B------:R0:W2:Y:S04]  /*10bb0*/  @!P0 LDG.E.U8 R15, desc[UR10][R10.64] ;  /* 0x0000000a0a0f8981 */ /* 0x0000a8000c1e1100 */
[----:B------:R-:W2:Y:S01]  /*10bc0*/  @!P0 LDG.E.U8 R20, desc[UR10][R2.64] ;  /* 0x0000000a02148981 */ /* 0x000ea2000c1e1100 */
[----:B---3--:R-:W-:Y:S01]  /*10bd0*/  PRMT R28, RZ, 0x7610, R28 ;  /* 0x00007610ff1c7816 */ /* 0x008fe2000000001c */
[----:B----4-:R-:W-:-:S05]  /*10be0*/  IMAD.X R9, R0, 0x1, R9, P2 ;  /* 0x0000000100097824 */ /* 0x010fca00010e0609 */
[----:B------:R-:W3:Y:S01]  /*10bf0*/  @!P0 LDG.E.U8 R28, desc[UR10][R8.64] ;  /* 0x0000000a081c8981 */ /* 0x000ee2000c1e1100 */
[----:B0-----:R-:W-:-:S03]  /*10c00*/  IADD3 R10, P1, R14, R6, RZ ;  /* 0x000000060e0a7210 */ /* 0x001fc60007f3e0ff */
[----:B--2---:R0:W-:Y:S04]  /*10c10*/  STL [R1+0x60], R15 ;  /* 0x0000600f01007387 */ /* 0x0041e80000100800 */
[----:B------:R-:W2:Y:S04]  /*10c20*/  LDL R13, [R1+0x598] ;  /* 0x00059800010d7983 */ /* 0x000ea80000100800 */
[----:B------:R-:W4:Y:S04]  /*10c30*/  LDL R11, [R1+0x5d0] ;  /* 0x0005d000010b7983 */ /* 0x000f280000100800 */
[----:B0-----:R-:W2:Y:S04]  /*10c40*/  LDL R15, [R1+0x5bc] ;  /* 0x0005bc00010f7983 */ /* 0x001ea80000100800 */
[----:B------:R-:W2:Y:S04]  /*10c50*/  LDL R6, [R1+0x5a8] ;  /* 0x0005a80001067983 */ /* 0x000ea80000100800 */
[----:B------:R-:W2:Y:S04]  /*10c60*/  LDL R5, [R1+0x5b8] ;  /* 0x0005b80001057983 */ /* 0x000ea80000100800 */
[----:B------:R0:W-:Y:S04]  /*10c70*/  STL [R1+0x54], R20 ;  /* 0x0000541401007387 */ /* 0x0001e80000100800 */
[----:B0-----:R-:W2:Y:S04]  /*10c80*/  LDL.LU R20, [R1+0x934] ;  /* 0x0009340001147983 */ /* 0x001ea80000300800 */
[----:B---3--:R0:W-:Y:S04]  /*10c90*/  STL [R1+0x50], R28 ;  /* 0x0000501c01007387 */ /* 0x0081e80000100800 */
[----:B0-----:R-:W3:Y:S04]  /*10ca0*/  LDL.LU R28, [R1+0x930] ;  /* 0x00093000011c7983 */ /* 0x001ee80000300800 */
[----:B------:R-:W3:Y:S01]  /*10cb0*/  LDL R9, [R1+0x5ac] ;  /* 0x0005ac0001097983 */ /* 0x000ee20000100800 */
[----:B------:R-:W-:Y:S01]  /*10cc0*/  PRMT R29, RZ, 0x7610, R29 ;  /* 0x00007610ff1d7816 */ /* 0x000fe2000000001d */
[----:B----4-:R-:W-:Y:S01]  /*10cd0*/  IMAD.X R11, R0, 0x1, R11, P1 ;  /* 0x00000001000b7824 */ /* 0x010fe200008e060b */
[----:B------:R-:W-:-:S02]  /*10ce0*/  IADD3 R2, P1, R14, R12, RZ ;  /* 0x0000000c0e027210 */ /* 0x000fc40007f3e0ff */
[----:B------:R-:W-:Y:S02]  /*10cf0*/  PRMT R27, RZ, 0x7610, R27 ;  /* 0x00007610ff1b7816 */ /* 0x000fe4000000001b */
[----:B------:R0:W4:Y:S01]  /*10d00*/  @!P0 LDG.E.U8 R29, desc[UR10][R10.64] ;  /* 0x0000000a0a1d8981 */ /* 0x000122000c1e1100 */
[----:B--2---:R-:W-:Y:S01]  /*10d10*/  IMAD.X R3, R0, 0x1, R13, P1 ;  /* 0x0000000100037824 */ /* 0x004fe200008e060d */
[----:B------:R-:W-:Y:S02]  /*10d20*/  PRMT R24, RZ, 0x7610, R24 ;  /* 0x00007610ff187816 */ /* 0x000fe40000000018 */
[----:B------:R-:W-:Y:S02]  /*10d30*/  PRMT R17, RZ, 0x7610, R17 ;  /* 0x00007610ff117816 */ /* 0x000fe40000000011 */
[----:B------:R-:W2:Y:S01]  /*10d40*/  @!P0 LDG.E.U8 R27, desc[UR10][R2.64] ;  /* 0x0000000a021b8981 */ /* 0x000ea2000c1e1100 */
[----:B0-----:R-:W-:-:S05]  /*10d50*/  IADD3 R10, P3, R14, R15, RZ ;  /* 0x0000000f0e0a7210 */ /* 0x001fca0007f7e0ff */
[----:B------:R-:W-:-:S05]  /*10d60*/  IMAD.X R11, R0, 0x1, R5, P3 ;  /* 0x00000001000b7824 */ /* 0x000fca00018e0605 */
[----:B------:R-:W2:Y:S01]  /*10d70*/  @!P0 LDG.E.U8 R17, desc[UR10][R10.64] ;  /* 0x0000000a0a118981 */ /* 0x000ea2000c1e1100 */
[----:B---3--:R-:W-:-:S05]  /*10d80*/  IADD3 R8, P2, R14, R9, RZ ;  /* 0x000000090e087210 */ /* 0x008fca0007f5e0ff */
[----:B------:R-:W-:-:S05]  /*10d90*/  IMAD.X R9, R0, 0x1, R6, P2 ;  /* 0x0000000100097824 */ /* 0x000fca00010e0606 */
[----:B------:R-:W3:Y:S04]  /*10da0*/  @!P0 LDG.E.U8 R24, desc[UR10][R8.64] ;  /* 0x0000000a08188981 */ /* 0x000ee8000c1e1100 */
[----:B----4-:R0:W-:Y:S04]  /*10db0*/  STL [R1+0x4c], R29 ;  /* 0x00004c1d01007387 */ /* 0x0101e80000100800 */
[----:B0-----:R-:W4:Y:S04]  /*10dc0*/  LDL.LU R29, [R1+0x92c] ;  /* 0x00092c00011d7983 */ /* 0x001f280000300800 */
[----:B------:R-:W4:Y:S04]  /*10dd0*/  LDL R12, [R1+0x5cc] ;  /* 0x0005cc00010c7983 */ /* 0x000f280000100800 */
[----:B------:R-:W4:Y:S04]  /*10de0*/  LDL R6, [R1+0x5ec] ;  /* 0x0005ec0001067983 */ /* 0x000f280000100800 */
[----:B------:R-:W4:Y:S04]  /*10df0*/  LDL R5, [R1+0x5d8] ;  /* 0x0005d80001057983 */ /* 0x000f280000100800 */
[----:B--2---:R-:W-:Y:S04]  /*10e00*/  STL [R1+0x8a0], R27 ;  /* 0x0008a01b01007387 */ /* 0x004fe80000100800 */
[----:B------:R-:W2:Y:S04]  /*10e10*/  LDL R9, [R1+0x5dc] ;  /* 0x0005dc0001097983 */ /* 0x000ea80000100800 */
[----:B---3--:R-:W-:Y:S04]  /*10e20*/  STL [R1+0x8a4], R24 ;  /* 0x0008a41801007387 */ /* 0x008fe80000100800 */
[----:B------:R-:W-:Y:S04]  /*10e30*/  STL [R1+0x8a8], R17 ;  /* 0x0008a81101007387 */ /* 0x000fe80000100800 */
[----:B------:R-:W3:Y:S04]  /*10e40*/  LDL R3, [R1+0x5c8] ;  /* 0x0005c80001037983 */ /* 0x000ee80000100800 */
[----:B------:R-:W3:Y:S01]  /*10e50*/  LDL R11, [R1+0x5e8] ;  /* 0x0005e800010b7983 */ /* 0x000ee20000100800 */
[----:B------:R-:W-:-:S02]  /*10e60*/  PRMT R28, RZ, 0x7610, R28 ;  /* 0x00007610ff1c7816 */ /* 0x000fc4000000001c */
[----:B------:R-:W-:Y:S01]  /*10e70*/  PRMT R22, RZ, 0x7610, R22 ;  /* 0x00007610ff167816 */ /* 0x000fe20000000016 */
[----:B------:R-:W3:Y:S01]  /*10e80*/  LDL R15, [R1+0x5fc] ;  /* 0x0005fc00010f7983 */ /* 0x000ee20000100800 */
[C---:B----4-:R-:W-:Y:S02]  /*10e90*/  IADD3 R2, P1, R14.reuse, R12, RZ ;  /* 0x0000000c0e027210 */ /* 0x050fe40007f3e0ff */
[----:B------:R-:W-:Y:S01]  /*10ea0*/  PRMT R20, RZ, 0x7610, R20 ;  /* 0x00007610ff147816 */ /* 0x000fe20000000014 */
[----:B------:R-:W4:Y:S01]  /*10eb0*/  LDL R13, [R1+0x60c] ;  /* 0x00060c00010d7983 */ /* 0x000f220000100800 */
[----:B------:R-:W-:-:S03]  /*10ec0*/  IADD3 R10, P3, R14, R6, RZ ;  /* 0x000000060e0a7210 */ /* 0x000fc60007f7e0ff */
[----:B------:R-:W4:Y:S01]  /*10ed0*/  LDL R6, [R1+0x5f8] ;  /* 0x0005f80001067983 */ /* 0x000f220000100800 */
[----:B------:R-:W-:-:S03]  /*10ee0*/  PRMT R26, RZ, 0x7610, R26 ;  /* 0x00007610ff1a7816 */ /* 0x000fc6000000001a */
[----:B------:R-:W4:Y:S01]  /*10ef0*/  LDL R12, [R1+0x62c] ;  /* 0x00062c00010c7983 */ /* 0x000f220000100800 */
[----:B--2---:R-:W-:-:S05]  /*10f00*/  IADD3 R8, P2, R14, R9, RZ ;  /* 0x000000090e087210 */ /* 0x004fca0007f5e0ff */
[C---:B------:R-:W-:Y:S02]  /*10f10*/  IMAD.X R9, R0.reuse, 0x1, R5, P2 ;  /* 0x0000000100097824 */ /* 0x040fe400010e0605 */
[----:B------:R-:W2:Y:S04]  /*10f20*/  LDL R5, [R1+0x608] ;  /* 0x0006080001057983 */ /* 0x000ea80000100800 */
[----:B------:R-:W2:Y:S01]  /*10f30*/  @!P0 LDG.E.U8 R20, desc[UR10][R8.64] ;  /* 0x0000000a08148981 */ /* 0x000ea2000c1e1100 */
[C---:B---3--:R-:W-:Y:S02]  /*10f40*/  IMAD.X R3, R0.reuse, 0x1, R3, P1 ;  /* 0x0000000100037824 */ /* 0x048fe400008e0603 */
[----:B------:R-:W-:-:S03]  /*10f50*/  IMAD.X R11, R0, 0x1, R11, P3 ;  /* 0x00000001000b7824 */ /* 0x000fc600018e060b */
[----:B------:R0:W3:Y:S04]  /*10f60*/  @!P0 LDG.E.U8 R28, desc[UR10][R2.64] ;  /* 0x0000000a021c8981 */ /* 0x0000e8000c1e1100 */
[----:B------:R-:W2:Y:S01]  /*10f70*/  @!P0 LDG.E.U8 R22, desc[UR10][R10.64] ;  /* 0x0000000a0a168981 */ /* 0x000ea2000c1e1100 */
[----:B0-----:R-:W-:-:S05]  /*10f80*/  IADD3 R2, P1, R14, R15, RZ ;  /* 0x0000000f0e027210 */ /* 0x001fca0007f3e0ff */
[----:B----4-:R-:W-:Y:S01]  /*10f90*/  IMAD.X R3, R0, 0x1, R6, P1 ;  /* 0x0000000100037824 */ /* 0x010fe200008e0606 */
[----:B------:R-:W-:-:S04]  /*10fa0*/  IADD3 R8, P2, R14, R13, RZ ;  /* 0x0000000d0e087210 */ /* 0x000fc80007f5e0ff */
[----:B------:R-:W4:Y:S04]  /*10fb0*/  @!P0 LDG.E.U8 R26, desc[UR10][R2.64] ;  /* 0x0000000a021a8981 */ /* 0x000f28000c1e1100 */
[----:B---3--:R0:W-:Y:S04]  /*10fc0*/  STL [R1+0x34], R28 ;  /* 0x0000341c01007387 */ /* 0x0081e80000100800 */
[----:B0-----:R-:W3:Y:S04]  /*10fd0*/  LDL.LU R28, [R1+0x928] ;  /* 0x00092800011c7983 */ /* 0x001ee80000300800 */
[----:B--2---:R-:W-:Y:S04]  /*10fe0*/  STL [R1+0x8ac], R22 ;  /* 0x0008ac1601007387 */ /* 0x004fe80000100800 */
[----:B------:R-:W2:Y:S04]  /*10ff0*/  LDL R11, [R1+0x628] ;  /* 0x00062800010b7983 */ /* 0x000ea80000100800 */
[----:B------:R0:W-:Y:S04]  /*11000*/  STL [R1+0x38], R20 ;  /* 0x0000381401007387 */ /* 0x0001e80000100800 */
[----:B------:R-:W3:Y:S01]  /*11010*/  LDL R13, [R1+0x648] ;  /* 0x00064800010d7983 */ /* 0x000ee20000100800 */
[----:B------:R-:W-:Y:S01]  /*11020*/  IADD3 R10, P3, R14, R12, RZ ;  /* 0x0000000c0e0a7210 */ /* 0x000fe20007f7e0ff */
[----:B------:R-:W-:Y:S01]  /*11030*/  IMAD.X R9, R0, 0x1, R5, P2 ;  /* 0x0000000100097824 */ /* 0x000fe200010e0605 */
[----:B------:R-:W-:Y:S01]  /*11040*/  PRMT R27, RZ, 0x7610, R27 ;  /* 0x00007610ff1b7816 */ /* 0x000fe2000000001b */
[----:B------:R-:W3:Y:S04]  /*11050*/  LDL R15, [R1+0x63c] ;  /* 0x00063c00010f7983 */ /* 0x000ee80000100800 */
[----:B0-----:R-:W3:Y:S01]  /*11060*/  LDL R20, [R1+0x64c] ;  /* 0x00064c0001147983 */ /* 0x001ee20000100800 */
[----:B------:R-:W-:-:S03]  /*11070*/  PRMT R17, RZ, 0x7610, R17 ;  /* 0x00007610ff117816 */ /* 0x000fc60000000011 */
[----:B------:R-:W3:Y:S04]  /*11080*/  LDL R12, [R1+0x61c] ;  /* 0x00061c00010c7983 */ /* 0x000ee80000100800 */
[----:B------:R-:W3:Y:S04]  /*11090*/  LDL R6, [R1+0x638] ;  /* 0x0006380001067983 */ /* 0x000ee80000100800 */
[----:B------:R-:W3:Y:S04]  /*110a0*/  LDL R5, [R1+0x618] ;  /* 0x0006180001057983 */ /* 0x000ee80000100800 */
[----:B----4-:R0:W-:Y:S04]  /*110b0*/  STL [R1+0x8b0], R26 ;  /* 0x0008b01a01007387 */ /* 0x0101e80000100800 */
[----:B------:R1:W4:Y:S01]  /*110c0*/  @!P0 LDG.E.U8 R27, desc[UR10][R8.64] ;  /* 0x0000000a081b8981 */ /* 0x000322000c1e1100 */
[----:B0-----:R-:W-:Y:S01]  /*110d0*/  PRMT R26, RZ, 0x7610, R26 ;  /* 0x00007610ff1a7816 */ /* 0x001fe2000000001a */
[----:B--2---:R-:W-:-:S05]  /*110e0*/  IMAD.X R11, R0, 0x1, R11, P3 ;  /* 0x00000001000b7824 */ /* 0x004fca00018e060b */
[----:B------:R0:W2:Y:S01]  /*110f0*/  @!P0 LDG.E.U8 R17, desc[UR10][R10.64] ;  /* 0x0000000a0a118981 */ /* 0x0000a2000c1e1100 */
[----:B---3--:R-:W-:-:S05]  /*11100*/  IADD3 R2, P3, R14, R20, RZ ;  /* 0x000000140e027210 */ /* 0x008fca0007f7e0ff */
[----:B------:R-:W-:-:S05]  /*11110*/  IMAD.X R3, R0, 0x1, R13, P3 ;  /* 0x0000000100037824 */ /* 0x000fca00018e060d */
[----:B------:R-:W3:Y:S01]  /*11120*/  @!P0 LDG.E.U8 R26, desc[UR10][R2.64] ;  /* 0x0000000a021a8981 */ /* 0x000ee2000c1e1100 */
[C---:B-1----:R-:W-:Y:S02]  /*11130*/  IADD3 R8, P2, R14.reuse, R15, RZ ;  /* 0x0000000f0e087210 */ /* 0x042fe40007f5e0ff */
[----:B0-----:R-:W-:Y:S02]  /*11140*/  IADD3 R10, P1, R14, R12, RZ ;  /* 0x0000000c0e0a7210 */ /* 0x001fe40007f3e0ff */
[----:B------:R-:W-:Y:S01]  /*11150*/  PRMT R22, RZ, 0x7610, R22 ;  /* 0x00007610ff167816 */ /* 0x000fe20000000016 */
[C---:B------:R-:W-:Y:S01]  /*11160*/  IMAD.X R9, R0.reuse, 0x1, R6, P2 ;  /* 0x0000000100097824 */ /* 0x040fe200010e0606 */
[----:B----4-:R0:W-:Y:S01]  /*11170*/  STL [R1+0x8b4], R27 ;  /* 0x0008b41b01007387 */ /* 0x0101e20000100800 */
[----:B------:R-:W-:Y:S01]  /*11180*/  IMAD.X R11, R0, 0x1, R5, P1 ;  /* 0x00000001000b7824 */ /* 0x000fe200008e0605 */
[----:B------:R-:W-:Y:S02]  /*11190*/  PRMT R24, RZ, 0x7610, R24 ;  /* 0x00007610ff187816 */ /* 0x000fe40000000018 */
[----:B------:R-:W4:Y:S04]  /*111a0*/  @!P0 LDG.E.U8 R22, desc[UR10][R8.64] ;  /* 0x0000000a08168981 */ /* 0x000f28000c1e1100 */
[----:B------:R-:W4:Y:S04]  /*111b0*/  @!P0 LDG.E.U8 R24, desc[UR10][R10.64] ;  /* 0x0000000a0a188981 */ /* 0x000f28000c1e1100 */
[----:B--2---:R-:W-:Y:S04]  /*111c0*/  STL [R1+0x8b8], R17 ;  /* 0x0008b81101007387 */ /* 0x004fe80000100800 */
[----:B------:R-:W2:Y:S04]  /*111d0*/  LDL R12, [R1+0x56c] ;  /* 0x00056c00010c7983 */ /* 0x000ea80000100800 */
[----:B------:R-:W2:Y:S04]  /*111e0*/  LDL R6, [R1+0x54c] ;  /* 0x00054c0001067983 */ /* 0x000ea80000100800 */
[----:B------:R-:W2:Y:S04]  /*111f0*/  LDL R5, [R1+0x52c] ;  /* 0x00052c0001057983 */ /* 0x000ea80000100800 */
[----:B0-----:R-:W2:Y:S04]  /*11200*/  LDL R27, [R1+0x548] ;  /* 0x00054800011b7983 */ /* 0x001ea80000100800 */
[----:B------:R-:W2:Y:S04]  /*11210*/  LDL R20, [R1+0x528] ;  /* 0x0005280001147983 */ /* 0x000ea80000100800 */
[----:B---3--:R0:W-:Y:S04]  /*11220*/  STL [R1+0x8bc], R26 ;  /* 0x0008bc1a01007387 */ /* 0x0081e80000100800 */
[----:B0-----:R-:W3:Y:S01]  /*11230*/  LDL R26, [R1+0x568] ;  /* 0x00056800011a7983 */ /* 0x001ee20000100800 */
[----:B------:R-:W-:-:S02]  /*11240*/  PRMT R19, RZ, 0x7610, R19 ;  /* 0x00007610ff137816 */ /* 0x000fc40000000013 */
[----:B------:R-:W-:Y:S01]  /*11250*/  PRMT R16, RZ, 0x7610, R16 ;  /* 0x00007610ff107816 */ /* 0x000fe20000000010 */
[----:B----4-:R-:W-:Y:S01]  /*11260*/  STL [R1+0x8c0], R22 ;  /* 0x0008c01601007387 */ /* 0x010fe20000100800 */
[----:B------:R-:W-:-:S03]  /*11270*/  PRMT R25, RZ, 0x7610, R25 ;  /* 0x00007610ff197816 */ /* 0x000fc60000000019 */
[----:B------:R-:W-:Y:S04]  /*11280*/  STL [R1+0x8c4], R24 ;  /* 0x0008c41801007387 */ /* 0x000fe80000100800 */
[----:B------:R-:W4:Y:S04]  /*11290*/  LDL R17, [R1+0x47c] ;  /* 0x00047c0001117983 */ /* 0x000f280000100800 */
[----:B------:R-:W4:Y:S04]  /*112a0*/  LDL R13, [R1+0x43c] ;  /* 0x00043c00010d7983 */ /* 0x000f280000100800 */
[----:B------:R-:W4:Y:S01]  /*112b0*/  LDL R15, [R1+0x45c] ;  /* 0x00045c00010f7983 */ /* 0x000f220000100800 */
[----:B--2---:R-:W-:-:S03]  /*112c0*/  IADD3 R2, P3, R14, R12, RZ ;  /* 0x0000000c0e027210 */ /* 0x004fc60007f7e0ff */
[----:B------:R-:W2:Y:S01]  /*112d0*/  LDL R12, [R1+0x478] ;  /* 0x00047800010c7983 */ /* 0x000ea20000100800 */
[----:B------:R-:W-:-:S03]  /*112e0*/  IADD3 R8, P2, R14, R6, RZ ;  /* 0x000000060e087210 */ /* 0x000fc60007f5e0ff */
[----:B------:R-:W2:Y:S01]  /*112f0*/  LDL R6, [R1+0x458] ;  /* 0x0004580001067983 */ /* 0x000ea20000100800 */
[----:B------:R-:W-:-:S03]  /*11300*/  IADD3 R10, P1, R14, R5, RZ ;  /* 0x000000050e0a7210 */ /* 0x000fc60007f3e0ff */
[----:B------:R-:W2:Y:S01]  /*11310*/  LDL R5, [R1+0x438] ;  /* 0x0004380001057983 */ /* 0x000ea20000100800 */
[C---:B------:R-:W-:Y:S02]  /*11320*/  IMAD.X R9, R0.reuse, 0x1, R27, P2 ;  /* 0x0000000100097824 */ /* 0x040fe400010e061b */
[----:B------:R-:W-:-:S03]  /*11330*/  IMAD.X R11, R0, 0x1, R20, P1 ;  /* 0x00000001000b7824 */ /* 0x000fc600008e0614 */
[----:B------:R-:W2:Y:S04]  /*11340*/  @!P0 LDG.E.U8 R16, desc[UR10][R8.64] ;  /* 0x0000000a08108981 */ /* 0x000ea8000c1e1100 */
[----:B------:R4:W2:Y:S01]  /*11350*/  @!P0 LDG.E.U8 R25, desc[UR10][R10.64] ;  /* 0x0000000a0a198981 */ /* 0x0008a2000c1e1100 */
[----:B---3--:R-:W-:-:S05]  /*11360*/  IMAD.X R3, R0, 0x1, R26, P3 ;  /* 0x0000000100037824 */ /* 0x008fca00018e061a */
[----:B------:R0:W3:Y:S01]  /*11370*/  @!P0 LDG.E.U8 R19, desc[UR10][R2.64] ;  /* 0x0000000a02138981 */ /* 0x0000e2000c1e1100 */
[C---:B----4-:R-:W-:Y:S02]  /*11380*/  IADD3 R10, P3, R14.reuse, R17, RZ ;  /* 0x000000110e0a7210 */ /* 0x050fe40007f7e0ff */
[C---:B0-----:R-:W-:Y:S02]  /*11390*/  IADD3 R2, P1, R14.reuse, R13, RZ ;  /* 0x0000000d0e027210 */ /* 0x041fe40007f3e0ff */
[----:B------:R-:W-:Y:S01]  /*113a0*/  IADD3 R8, P2, R14, R15, RZ ;  /* 0x0000000f0e087210 */ /* 0x000fe20007f5e0ff */
[----:B--2---:R-:W-:-:S04]  /*113b0*/  IMAD.X R11, R0, 0x1, R12, P3 ;  /* 0x00000001000b7824 */ /* 0x004fc800018e060c */
[C---:B------:R-:W-:Y:S02]  /*113c0*/  IMAD.X R9, R0.reuse, 0x1, R6, P2 ;  /* 0x0000000100097824 */ /* 0x040fe400010e0606 */
[----:B------:R-:W-:Y:S01]  /*113d0*/  IMAD.X R3, R0, 0x1, R5, P1 ;  /* 0x0000000100037824 */ /* 0x000fe200008e0605 */
[----:B---3--:R-:W-:Y:S04]  /*113e0*/  STL [R1+0x8c8], R19 ;  /* 0x0008c81301007387 */ /* 0x008fe80000100800 */
[----:B------:R-:W-:Y:S04]  /*113f0*/  STL [R1+0x8cc], R16 ;  /* 0x0008cc1001007387 */ /* 0x000fe80000100800 */
[----:B------:R0:W-:Y:S04]  /*11400*/  STL [R1+0x8d0], R25 ;  /* 0x0008d01901007387 */ /* 0x0001e80000100800 */
[----:B------:R-:W2:Y:S04]  /*11410*/  LDL R13, [R1+0x364] ;  /* 0x00036400010d7983 */ /* 0x000ea80000100800 */
[----:B------:R-:W3:Y:S04]  /*11420*/  LDL R12, [R1+0x344] ;  /* 0x00034400010c7983 */ /* 0x000ee80000100800 */
[----:B0-----:R-:W4:Y:S04]  /*11430*/  LDL R25, [R1+0x384] ;  /* 0x0003840001197983 */ /* 0x001f280000100800 */
[----:B------:R-:W4:Y:S04]  /*11440*/  LDL R24, [R1+0x380] ;  /* 0x0003800001187983 */ /* 0x000f280000100800 */
[----:B------:R-:W4:Y:S04]  /*11450*/  LDL R22, [R1+0x360] ;  /* 0x0003600001167983 */ /* 0x000f280000100800 */
[----:B------:R-:W4:Y:S04]  /*11460*/  LDL R20, [R1+0x340] ;  /* 0x0003400001147983 */ /* 0x000f280000100800 */
[----:B------:R-:W4:Y:S04]  /*11470*/  LDL R19, [R1+0x294] ;  /* 0x0002940001137983 */ /* 0x000f280000100800 */
[----:B------:R-:W4:Y:S04]  /*11480*/  LDL R17, [R1+0x274] ;  /* 0x0002740001117983 */ /* 0x000f280000100800 */
[----:B------:R-:W4:Y:S04]  /*11490*/  LDL R15, [R1+0x254] ;  /* 0x00025400010f7983 */ /* 0x000f280000100800 */
[----:B------:R-:W4:Y:S04]  /*114a0*/  LDL R16, [R1+0x290] ;  /* 0x0002900001107983 */ /* 0x000f280000100800 */
[----:B------:R-:W4:Y:S04]  /*114b0*/  LDL R6, [R1+0x270] ;  /* 0x0002700001067983 */ /* 0x000f280000100800 */
[----:B------:R-:W4:Y:S01]  /*114c0*/  LDL R5, [R1+0x250] ;  /* 0x0002500001057983 */ /* 0x000f220000100800 */
[----:B------:R-:W-:-:S02]  /*114d0*/  PRMT R23, RZ, 0x7610, R23 ;  /* 0x00007610ff177816 */ /* 0x000fc40000000017 */
[----:B------:R-:W-:Y:S02]  /*114e0*/  PRMT R21, RZ, 0x7610, R21 ;  /* 0x00007610ff157816 */ /* 0x000fe40000000015 */
[----:B------:R-:W-:Y:S02]  /*114f0*/  PRMT R18, RZ, 0x7610, R18 ;  /* 0x00007610ff127816 */ /* 0x000fe40000000012 */
[----:B------:R-:W4:Y:S04]  /*11500*/  @!P0 LDG.E.U8 R23, desc[UR10][R10.64] ;  /* 0x0000000a0a178981 */ /* 0x000f28000c1e1100 */
[----:B------:R-:W4:Y:S01]  /*11510*/  @!P0 LDG.E.U8 R21, desc[UR10][R8.64] ;  /* 0x0000000a08158981 */ /* 0x000f22000c1e1100 */
[----:B------:R-:W-:-:S03]  /*11520*/  PRMT R29, RZ, 0x7610, R29 ;  /* 0x00007610ff1d7816 */ /* 0x000fc6000000001d */
[----:B------:R0:W4:Y:S02]  /*11530*/  @!P0 LDG.E.U8 R18, desc[UR10][R2.64] ;  /* 0x0000000a02128981 */ /* 0x000124000c1e1100 */
[----:B0-----:R-:W-:Y:S02]  /*11540*/  PRMT R3, RZ, 0x7610, R3 ;  /* 0x00007610ff037816 */ /* 0x001fe40000000003 */
[----:B------:R-:W-:Y:S02]  /*11550*/  PRMT R2, RZ, 0x7610, R2 ;  /* 0x00007610ff027816 */ /* 0x000fe40000000002 */
[----:B------:R-:W-:Y:S02]  /*11560*/  PRMT R28, RZ, 0x7610, R28 ;  /* 0x00007610ff1c7816 */ /* 0x000fe4000000001c */
[C---:B--2---:R-:W-:Y:S02]  /*11570*/  IADD3 R10, P2, R14.reuse, R13, RZ ;  /* 0x0000000d0e0a7210 */ /* 0x044fe40007f5e0ff */
[----:B---3--:R-:W-:-:S02]  /*11580*/  IADD3 R12, P1, R14, R12, RZ ;  /* 0x0000000c0e0c7210 */ /* 0x008fc40007f3e0ff */
[----:B----4-:R-:W-:-:S05]  /*11590*/  IADD3 R8, P3, R14, R25, RZ ;  /* 0x000000190e087210 */ /* 0x010fca0007f7e0ff */
[C---:B------:R-:W-:Y:S02]  /*115a0*/  IMAD.X R9, R0.reuse, 0x1, R24, P3 ;  /* 0x0000000100097824 */ /* 0x040fe400018e0618 */
[----:B------:R-:W-:-:S03]  /*115b0*/  IMAD.X R11, R0, 0x1, R22, P2 ;  /* 0x00000001000b7824 */ /* 0x000fc600010e0616 */
[----:B------:R0:W2:Y:S01]  /*115c0*/  @!P0 LDG.E.U8 R29, desc[UR10][R8.64] ;  /* 0x0000000a081d8981 */ /* 0x0000a2000c1e1100 */
[----:B------:R-:W-:-:S03]  /*115d0*/  IMAD.X R13, R0, 0x1, R20, P1 ;  /* 0x00000001000d7824 */ /* 0x000fc600008e0614 */
[----:B------:R1:W3:Y:S04]  /*115e0*/  @!P0 LDG.E.U8 R3, desc[UR10][R10.64] ;  /* 0x0000000a0a038981 */ /* 0x0002e8000c1e1100 */
[----:B------:R4:W3:Y:S01]  /*115f0*/  @!P0 LDG.E.U8 R2, desc[UR10][R12.64] ;  /* 0x0000000a0c028981 */ /* 0x0008e2000c1e1100 */
[C---:B0-----:R-:W-:Y:S02]  /*11600*/  IADD3 R8, P2, R14.reuse, R17, RZ ;  /* 0x000000110e087210 */ /* 0x041fe40007f5e0ff */
[C---:B-1----:R-:W-:Y:S02]  /*11610*/  IADD3 R10, P3, R14.reuse, R19, RZ ;  /* 0x000000130e0a7210 */ /* 0x042fe40007f7e0ff */
[----:B------:R-:W-:Y:S02]  /*11620*/  IADD3 R14, P1, R14, R15, RZ ;  /* 0x0000000f0e0e7210 */ /* 0x000fe40007f3e0ff */
[----:B----4-:R-:W-:Y:S01]  /*11630*/  PRMT R13, RZ, 0x7610, R13 ;  /* 0x00007610ff0d7816 */ /* 0x010fe2000000000d */
[C---:B------:R-:W-:Y:S01]  /*11640*/  IMAD.X R11, R0.reuse, 0x1, R16, P3 ;  /* 0x00000001000b7824 */ /* 0x040fe200018e0610 */
[----:B------:R-:W-:Y:S01]  /*11650*/  PRMT R12, RZ, 0x7610, R12 ;  /* 0x00007610ff0c7816 */ /* 0x000fe2000000000c */
[----:B------:R-:W-:-:S03]  /*11660*/  IMAD.X R9, R0, 0x1, R6, P2 ;  /* 0x0000000100097824 */ /* 0x000fc600010e0606 */
[----:B------:R-:W4:Y:S01]  /*11670*/  @!P0 LDG.E.U8 R13, desc[UR10][R10.64] ;  /* 0x0000000a0a0d8981 */ /* 0x000f22000c1e1100 */
[----:B------:R-:W-:-:S03]  /*11680*/  IMAD.X R15, R0, 0x1, R5, P1 ;  /* 0x00000001000f7824 */ /* 0x000fc600008e0605 */
[----:B------:R-:W4:Y:S04]  /*11690*/  @!P0 LDG.E.U8 R28, desc[UR10][R8.64] ;  /* 0x0000000a081c8981 */ /* 0x000f28000c1e1100 */
[----:B------:R0:W4:Y:S02]  /*116a0*/  @!P0 LDG.E.U8 R12, desc[UR10][R14.64] ;  /* 0x0000000a0e0c8981 */ /* 0x000124000c1e1100 */
[----:B0-----:R-:W0:Y:S01]  /*116b0*/  S2R R14, SR_TID.X ;  /* 0x00000000000e7919 */ /* 0x001e220000002100 */
[----:B------:R-:W1:Y:S01]  /*116c0*/  S2UR UR7, SR_CgaCtaId ;  /* 0x00000000000779c3 */ /* 0x000e620000008800 */
[----:B------:R-:W-:Y:S01]  /*116d0*/  SHF.R.U32.HI R8, RZ, 0x2, R7 ;  /* 0x00000002ff087819 */ /* 0x000fe20000011607 */
[----:B------:R-:W-:-:S03]  /*116e0*/  IMAD.SHL.U32 R10, R7, 0x40, RZ ;  /* 0x00000040070a7824 */ /* 0x000fc600078e00ff */
[----:B------:R-:W-:Y:S01]  /*116f0*/  SGXT.U32 R8, R8, 0x3 ;  /* 0x000000030808781a */ /* 0x000fe20000000000 */
[----:B------:R-:W-:Y:S01]  /*11700*/  STL [R1+0x8d4], R23 ;  /* 0x0008d41701007387 */ /* 0x000fe20000100800 */
[----:B------:R-:W-:Y:S02]  /*11710*/  UMOV UR6, 0x400 ;  /* 0x0000040000067882 */ /* 0x000fe40000000000 */
[----:B------:R-:W-:Y:S01]  /*11720*/  LOP3.LUT R8, R8, 0x40, R10, 0xf8, !PT ;  /* 0x0000004008087812 */ /* 0x000fe200078ef80a */
[----:B------:R-:W-:Y:S04]  /*11730*/  STL [R1+0x8d8], R21 ;  /* 0x0008d81501007387 */ /* 0x000fe80000100800 */
[----:B------:R-:W-:Y:S01]  /*11740*/  STL [R1+0x8dc], R18 ;  /* 0x0008dc1201007387 */ /* 0x000fe20000100800 */
[----:B-1----:R-:W-:Y:S01]  /*11750*/  ULEA UR6, UR7, UR6, 0x18 ;  /* 0x0000000607067291 */ /* 0x002fe2000f8ec03f */
[----:B0-----:R-:W-:-:S02]  /*11760*/  IMAD.SHL.U32 R9, R14, 0x8, RZ ;  /* 0x000000080e097824 */ /* 0x001fc400078e00ff */
[C---:B------:R-:W-:Y:S01]  /*11770*/  IMAD.SHL.U32 R0, R14.reuse, 0x2, RZ ;  /* 0x000000020e007824 */ /* 0x040fe200078e00ff */
[----:B------:R-:W-:Y:S01]  /*11780*/  SHF.R.S32.HI R10, RZ, 0x7, R14 ;  /* 0x00000007ff0a7819 */ /* 0x000fe2000001140e */
[C---:B------:R-:W-:Y:S02]  /*11790*/  IMAD.SHL.U32 R15, R14.reuse, 0x40, RZ ;  /* 0x000000400e0f7824 */ /* 0x040fe400078e00ff */
[----:B------:R-:W-:Y:S01]  /*117a0*/  IMAD.SHL.U32 R11, R14, 0x10, RZ ;  /* 0x000000100e0b7824 */ /* 0x000fe200078e00ff */
[----:B------:R-:W-:Y:S02]  /*117b0*/  LOP3.LUT R0, R9, 0x30, R0, 0x48, !PT ;  /* 0x0000003009007812 */ /* 0x000fe400078e4800 */
[----:B------:R-:W-:Y:S02]  /*117c0*/  SHF.R.S32.HI R9, RZ, 0x1, R7 ;  /* 0x00000001ff097819 */ /* 0x000fe40000011407 */
[----:B------:R-:W-:Y:S02]  /*117d0*/  SGXT R10, R10, 0x1 ;  /* 0x000000010a0a781a */ /* 0x000fe40000000200 */
[----:B------:R-:W-:-:S02]  /*117e0*/  LOP3.LUT R15, R15, 0x1c0, RZ, 0xc0, !PT ;  /* 0x000001c00f0f7812 */ /* 0x000fc400078ec0ff */
[----:B------:R-:W-:Y:S02]  /*117f0*/  LOP3.LUT R11, R11, 0xe00, RZ, 0xc0, !PT ;  /* 0x00000e000b0b7812 */ /* 0x000fe400078ec0ff */
[----:B------:R-:W-:Y:S02]  /*11800*/  LOP3.LUT R10, R10, 0x90, RZ, 0xc0, !PT ;  /* 0x000000900a0a7812 */ /* 0x000fe400078ec0ff */
[----:B------:R-:W-:Y:S02]  /*11810*/  IADD3 R11, R11, UR6, R15 ;  /* 0x000000060b0b7c10 */ /* 0x000fe4000fffe00f */
[----:B------:R-:W-:-:S03]  /*11820*/  LOP3.LUT R10, R10, 0x7f, R14, 0x78, !PT ;  /* 0x0000007f0a0a7812 */ /* 0x000fc600078e780e */
[----:B------:R-:W-:Y:S01]  /*11830*/  IMAD.IADD R0, R0, 0x1, R11 ;  /* 0x0000000100007824 */ /* 0x000fe200078e020b */
[----:B--2---:R-:W-:Y:S04]  /*11840*/  STL [R1+0x8e0], R29 ;  /* 0x0008e01d01007387 */ /* 0x004fe80000100800 */
[----:B---3--:R-:W-:Y:S04]  /*11850*/  STL [R1+0x8e4], R3 ;  /* 0x0008e40301007387 */ /* 0x008fe80000100800 */
[----:B------:R0:W-:Y:S02]  /*11860*/  STL [R1+0x8e8], R2 ;  /* 0x0008e80201007387 */ /* 0x0001e40000100800 */
[----:B0-----:R-:W-:-:S04]  /*11870*/  SGXT R2, R9, 0x1 ;  /* 0x000000010902781a */ /* 0x001fc80000000200 */
[----:B------:R-:W-:Y:S01]  /*11880*/  LOP3.LUT R8, R8, 0x88, R2, 0xf8, !PT ;  /* 0x0000008808087812 */ /* 0x000fe200078ef802 */
[----:B----4-:R-:W-:Y:S04]  /*11890*/  STL [R1+0x8ec], R13 ;  /* 0x0008ec0d01007387 */ /* 0x010fe80000100800 */
[----:B------:R-:W-:Y:S04]  /*118a0*/  STL [R1+0x8f0], R28 ;  /* 0x0008f01c01007387 */ /* 0x000fe80000100800 */
[----:B------:R-:W0:Y:S04]  /*118b0*/  LDS.U8 R15, [R8+UR5] ;  /* 0x00000005080f7984 */ /* 0x000e280008000000 */
[----:B------:R-:W-:Y:S04]  /*118c0*/  STL [R1+0x8f4], R12 ;  /* 0x0008f40c01007387 */ /* 0x000fe80000100800 */
[----:B------:R-:W1:Y:S04]  /*118d0*/  LDS.U8 R14, [R8+UR5+0x10] ;  /* 0x00001005080e7984 */ /* 0x000e680008000000 */
[----:B------:R-:W-:Y:S04]  /*118e0*/  STL [R1+0x8f8], R10 ;  /* 0x0008f80a01007387 */ /* 0x000fe80000100800 */
[----:B------:R-:W2:Y:S04]  /*118f0*/  LDS.U8 R2, [R8+UR5+0x20] ;  /* 0x0000200508027984 */ /* 0x000ea80008000000 */
[----:B------:R-:W-:Y:S04]  /*11900*/  STL [R1+0x8fc], R0 ;  /* 0x0008fc0001007387 */ /* 0x000fe80000100800 */
[----:B------:R-:W3:Y:S04]  /*11910*/  LDS.U8 R20, [R8+UR5+0x100] ;  /* 0x0001000508147984 */ /* 0x000ee80008000000 */
[----:B------:R-:W4:Y:S01]  /*11920*/  LDS.U8 R0, [R8+UR5+0x30] ;  /* 0x0000300508007984 */ /* 0x000f220008000000 */
[----:B------:R-:W-:-:S03]  /*11930*/  LOP3.LUT R9, R4, 0x90, RZ, 0xc0, !PT ;  /* 0x0000009004097812 */ /* 0x000fc600078ec0ff */
[----:B------:R-:W-:Y:S01]  /*11940*/  LDS.U8 R3, [R8+UR5+0x130] ;  /* 0x0001300508037984 */ /* 0x000fe20008000000 */
[----:B------:R-:W-:-:S03]  /*11950*/  LOP3.LUT R9, R9, 0x7f, R7, 0x78, !PT ;  /* 0x0000007f09097812 */ /* 0x000fc600078e7807 */
[----:B------:R-:W4:Y:S04]  /*11960*/  LDS.U8 R7, [R8+UR5+0x110] ;  /* 0x0001100508077984 */ /* 0x000f280008000000 */
[----:B0-----:R-:W-:Y:S04]  /*11970*/  STL [R1+0x900], R15 ;  /* 0x0009000f01007387 */ /* 0x001fe80000100800 */
[----:B-1----:R-:W-:Y:S04]  /*11980*/  STL [R1+0x904], R14 ;  /* 0x0009040e01007387 */ /* 0x002fe80000100800 */
[----:B--2---:R-:W-:Y:S04]  /*11990*/  STL [R1+0x1b0], R2 ;  /* 0x0001b00201007387 */ /* 0x004fe80000100800 */
[----:B------:R-:W-:Y:S04]  /*119a0*/  LDS.U8 R2, [R8+UR5+0x200] ;  /* 0x0002000508027984 */ /* 0x000fe80008000000 */
[----:B---3--:R-:W-:Y:S04]  /*119b0*/  STL [R1+0x908], R20 ;  /* 0x0009081401007387 */ /* 0x008fe80000100800 */
[----:B----4-:R-:W-:Y:S04]  /*119c0*/  STL [R1+0x1a8], R0 ;  /* 0x0001a80001007387 */ /* 0x010fe80000100800 */
[----:B------:R-:W0:Y:S04]  /*119d0*/  LDS.U8 R0, [R8+UR5+0x120] ;  /* 0x0001200508007984 */ /* 0x000e280008000000 */
[----:B------:R-:W-:Y:S04]  /*119e0*/  STL [R1+0x90c], R7 ;  /* 0x00090c0701007387 */ /* 0x000fe80000100800 */
[----:B0-----:R-:W-:Y:S04]  /*119f0*/  STL [R1+0x1c0], R0 ;  /* 0x0001c00001007387 */ /* 0x001fe80000100800 */
[----:B------:R-:W0:Y:S04]  /*11a00*/  LDS.U8 R0, [R8+UR5+0x210] ;  /* 0x0002100508007984 */ /* 0x000e280008000000 */
[----:B------:R-:W-:Y:S04]  /*11a10*/  STL [R1+0x1bc], R3 ;  /* 0x0001bc0301007387 */ /* 0x000fe80000100800 */
[----:B------:R-:W2:Y:S04]  /*11a20*/  LDL.LU R22, [R1+0x224] ;  /* 0x0002240001167983 */ /* 0x000ea80000300800 */
[----:B------:R-:W1:Y:S04]  /*11a30*/  LDS.U8 R3, [R8+UR5+0x220] ;  /* 0x0002200508037984 */ /* 0x000e680008000000 */
[----:B------:R-:W-:Y:S04]  /*11a40*/  STL [R1+0x230], R2 ;  /* 0x0002300201007387 */ /* 0x000fe80000100800 */
[----:B------:R-:W3:Y:S04]  /*11a50*/  LDL.LU R17, [R1+0x60] ;  /* 0x0000600001117983 */ /* 0x000ee80000300800 */
[----:B------:R-:W4:Y:S04]  /*11a60*/  LDS.U8 R2, [R8+UR5+0x230] ;  /* 0x0002300508027984 */ /* 0x000f280008000000 */
[----:B0-----:R-:W-:Y:S04]  /*11a70*/  STL [R1+0x22c], R0 ;  /* 0x00022c0001007387 */ /* 0x001fe80000100800 */
[----:B------:R-:W0:Y:S04]  /*11a80*/  LDS.U8 R0, [R8+UR5+0x300] ;  /* 0x0003000508007984 */ /* 0x000e280008000000 */
[----:B-1----:R-:W-:Y:S04]  /*11a90*/  STL [R1+0x660], R3 ;  /* 0x0006600301007387 */ /* 0x002fe80000100800 */
[----:B------:R-:W1:Y:S04]  /*11aa0*/  LDS.U8 R3, [R8+UR5+0x310] ;  /* 0x0003100508037984 */ /* 0x000e680008000000 */
[----:B----4-:R-:W-:Y:S04]  /*11ab0*/  STL [R1+0x65c], R2 ;  /* 0x00065c0201007387 */ /* 0x010fe80000100800 */
[----:B------:R-:W4:Y:S04]  /*11ac0*/  LDS.U8 R2, [R8+UR5+0x320] ;  /* 0x0003200508027984 */ /* 0x000f280008000000 */
[----:B0-----:R-:W-:Y:S04]  /*11ad0*/  STL [R1+0x240], R0 ;  /* 0x0002400001007387 */ /* 0x001fe80000100800 */
[----:B------:R-:W0:Y:S01]  /*11ae0*/  LDS.U8 R0, [R8+UR5+0x330] ;  /* 0x0003300508007984 */ /* 0x000e220008000000 */
[----:B------:R-:W-:-:S05]  /*11af0*/  LOP3.LUT R11, R8, 0x8, RZ, 0x3c, !PT ;  /* 0x00000008080b7812 */ /* 0x000fca00078e3cff */
[----:B------:R-:W0:Y:S04]  /*11b00*/  LDS.U8 R6, [R11+UR5] ;  /* 0x000000050b067984 */ /* 0x000e280008000000 */
[----:B-1----:R-:W-:Y:S04]  /*11b10*/  STL [R1+0x23c], R3 ;  /* 0x00023c0301007387 */ /* 0x002fe80000100800 */
[----:B------:R-:W2:Y:S04]  /*11b20*/  LDL.LU R27, [R1+0x5c] ;  /* 0x00005c00011b7983 */ /* 0x000ea80000300800 */
[----:B------:R-:W1:Y:S04]  /*11b30*/  LDS.U8 R8, [R11+UR5+0x10] ;  /* 0x000010050b087984 */ /* 0x000e680008000000 */
[----:B----4-:R-:W-:Y:S04]  /*11b40*/  STL [R1+0x66c], R2 ;  /* 0x00066c0201007387 */ /* 0x010fe80000100800 */
[----:B------:R-:W4:Y:S04]  /*11b50*/  LDS.U8 R2, [R11+UR5+0x20] ;  /* 0x000020050b027984 */ /* 0x000f280008000000 */
[----:B------:R-:W4:Y:S04]  /*11b60*/  LDS.U8 R5, [R11+UR5+0x100] ;  /* 0x000100050b057984 */ /* 0x000f280008000000 */
[----:B------:R-:W-:Y:S04]  /*11b70*/  LDS.U8 R4, [R11+UR5+0x110] ;  /* 0x000110050b047984 */ /* 0x000fe80008000000 */
[----:B------:R-:W-:Y:S04]  /*11b80*/  LDS.U8 R3, [R11+UR5+0x130] ;  /* 0x000130050b037984 */ /* 0x000fe80008000000 */
[----:B0-----:R-:W-:Y:S04]  /*11b90*/  STL [R1+0x658], R0 ;  /* 0x0006580001007387 */ /* 0x001fe80000100800 */
[----:B------:R-:W0:Y:S04]  /*11ba0*/  LDS.U8 R0, [R11+UR5+0x30] ;  /* 0x000030050b007984 */ /* 0x000e280008000000 */
[----:B------:R-:W-:Y:S04]  /*11bb0*/  STL [R1+0x910], R6 ;  /* 0x0009100601007387 */ /* 0x000fe80000100800 */
[----:B-1----:R-:W-:Y:S04]  /*11bc0*/  STL [R1+0x914], R8 ;  /* 0x0009140801007387 */ /* 0x002fe80000100800 */
[----:B----4-:R-:W-:Y:S04]  /*11bd0*/  STL [R1+0x1b8], R2 ;  /* 0x0001b80201007387 */ /* 0x010fe80000100800 */
[----:B------:R-:W-:Y:S04]  /*11be0*/  STL [R1+0x918], R5 ;  /* 0x0009180501007387 */ /* 0x000fe80000100800 */
[----:B------:R-:W-:Y:S04]  /*11bf0*/  LDS.U8 R2, [R11+UR5+0x200] ;  /* 0x000200050b027984 */ /* 0x000fe80008000000 */
[----:B0-----:R-:W-:Y:S04]  /*11c00*/  STL [R1+0x1b4], R0 ;  /* 0x0001b40001007387 */ /* 0x001fe80000100800 */
[----:B------:R-:W0:Y:S04]  /*11c10*/  LDS.U8 R0, [R11+UR5+0x120] ;  /* 0x000120050b007984 */ /* 0x000e280008000000 */
[----:B------:R-:W-:Y:S04]  /*11c20*/  STL [R1+0x91c], R4 ;  /* 0x00091c0401007387 */ /* 0x000fe80000100800 */
[----:B0-----:R-:W-:Y:S04]  /*11c30*/  STL [R1+0x1d4], R0 ;  /* 0x0001d40001007387 */ /* 0x001fe80000100800 */
[----:B------:R-:W0:Y:S04]  /*11c40*/  LDS.U8 R0, [R11+UR5+0x210] ;  /* 0x000210050b007984 */ /* 0x000e280008000000 */
[----:B------:R-:W-:Y:S04]  /*11c50*/  STL [R1+0x1d0], R3 ;  /* 0x0001d00301007387 */ /* 0x000fe80000100800 */
[----:B------:R-:W1:Y:S04]  /*11c60*/  LDS.U8 R3, [R11+UR5+0x220] ;  /* 0x000220050b037984 */ /* 0x000e680008000000 */
[----:B------:R-:W-:Y:S04]  /*11c70*/  STL [R1+0x238], R2 ;  /* 0x0002380201007387 */ /* 0x000fe80000100800 */
        /* <DEDUP_REMOVED lines=8> */
[----:B------:R-:W0:Y:S04]  /*11d00*/  LDS.U8 R0, [R11+UR5+0x330] ;  /* 0x000330050b007984 */ /* 0x000e280008000000 */
[----:B-1----:R-:W-:Y:S04]  /*11d10*/  STL [R1+0x244], R3 ;  /* 0x0002440301007387 */ /* 0x002fe80000100800 */
[----:B------:R-:W2:Y:S04]  /*11d20*/  LDL.LU R26, [R1+0x58] ;  /* 0x00005800011a7983 */ /* 0x000ea80000300800 */
[----:B----4-:R-:W-:Y:S01]  /*11d30*/  STL [R1+0x674], R2 ;  /* 0x0006740201007387 */ /* 0x010fe20000100800 */
[----:B------:R-:W-:Y:S06]  /*11d40*/  BAR.SYNC.DEFER_BLOCKING 0x0 ;  /* 0x0000000000007b1d */ /* 0x000fec0000010000 */
[----:B0-----:R-:W-:Y:S04]  /*11d50*/  STL [R1+0x670], R0 ;  /* 0x0006700001007387 */ /* 0x001fe80000100800 */
[----:B------:R-:W4:Y:S04]  /*11d60*/  LDL.LU R11, [R1+0x6c] ;  /* 0x00006c00010b7983 */ /* 0x000f280000300800 */
[----:B---3--:R-:W-:Y:S04]  /*11d70*/  STS.U8 [R9+UR5+0x200], R17 ;  /* 0x0002001109007988 */ /* 0x008fe80008000005 */
[----:B--2---:R-:W-:Y:S04]  /*11d80*/  STS.U8 [R9+UR5+0x400], R27 ;  /* 0x0004001b09007988 */ /* 0x004fe80008000005 */
[----:B----4-:R0:W-:Y:S04]  /*11d90*/  STL [R1+0x924], R11 ;  /* 0x0009240b01007387 */ /* 0x0101e80000100800 */
[----:B0-----:R-:W2:Y:S04]  /*11da0*/  LDL.LU R11, [R1+0x54] ;  /* 0x00005400010b7983 */ /* 0x001ea80000300800 */
[----:B------:R-:W3:Y:S04]  /*11db0*/  LDL.LU R4, [R1+0x50] ;  /* 0x0000500001047983 */ /* 0x000ee80000300800 */
[----:B------:R-:W4:Y:S04]  /*11dc0*/  LDL.LU R5, [R1+0x68] ;  /* 0x0000680001057983 */ /* 0x000f280000300800 */
        /* <DEDUP_REMOVED lines=22> */
[----:B------:R0:W-:Y:S04]  /*11f30*/  STS.U8 [R9+UR5], R22 ;  /* 0x0000001609007988 */ /* 0x0001e80008000005 */
[----:B------:R-:W4:Y:S04]  /*11f40*/  LDL.LU R24, [R1+0x144] ;  /* 0x0001440001187983 */ /* 0x000f280000300800 */
[----:B------:R1:W-:Y:S04]  /*11f50*/  STS.U8 [R9+UR5+0x600], R26 ;  /* 0x0006001a09007988 */ /* 0x0003e80008000005 */
[----:B0-----:R-:W4:Y:S04]  /*11f60*/  LDL.LU R22, [R1+0x154] ;  /* 0x0001540001167983 */ /* 0x001f280000300800 */
[----:B-1----:R-:W4:Y:S04]  /*11f70*/  LDL.LU R26, [R1+0x150] ;  /* 0x00015000011a7983 */ /* 0x002f280000300800 */
[----:B--2---:R0:W-:Y:S04]  /*11f80*/  STS.U8 [R9+UR5+0x800], R11 ;  /* 0x0008000b09007988 */ /* 0x0041e80008000005 */
[----:B---3--:R-:W-:Y:S04]  /*11f90*/  STS.U8 [R9+UR5+0xc00], R4 ;  /* 0x000c000409007988 */ /* 0x008fe80008000005 */
[----:B0-----:R-:W2:Y:S04]  /*11fa0*/  LDL.LU R11, [R1+0x924] ;  /* 0x00092400010b7983 */ /* 0x001ea80000300800 */
[----:B----4-:R0:W-:Y:S04]  /*11fb0*/  STS.U8 [R9+UR5+0x1800], R17 ;  /* 0x0018001109007988 */ /* 0x0101e80008000005 */
[----:B0-----:R-:W3:Y:S04]  /*11fc0*/  LDL.LU R17, [R1+0x160] ;  /* 0x0001600001117983 */ /* 0x001ee80000300800 */
[----:B------:R0:W-:Y:S04]  /*11fd0*/  STS.U8 [R9+UR5+0x3a00], R27 ;  /* 0x003a001b09007988 */ /* 0x0001e80008000005 */
[----:B0-----:R-:W4:Y:S04]  /*11fe0*/  LDL.LU R27, [R1+0x15c] ;  /* 0x00015c00011b7983 */ /* 0x001f280000300800 */
[----:B------:R-:W2:Y:S04]  /*11ff0*/  LDL.LU R4, [R1+0x168] ;  /* 0x0001680001047983 */ /* 0x000ea80000300800 */
[----:B------:R-:W-:Y:S04]  /*12000*/  STS.U8 [R9+UR5+0xe00], R5 ;  /* 0x000e000509007988 */ /* 0x000fe80008000005 */
[----:B------:R-:W-:Y:S04]  /*12010*/  STS.U8 [R9+UR5+0x1000], R8 ;  /* 0x0010000809007988 */ /* 0x000fe80008000005 */
[----:B------:R-:W-:Y:S04]  /*12020*/  STS.U8 [R9+UR5+0x1200], R6 ;  /* 0x0012000609007988 */ /* 0x000fe80008000005 */
[----:B------:R-:W-:Y:S04]  /*12030*/  STS.U8 [R9+UR5+0x1400], R7 ;  /* 0x0014000709007988 */ /* 0x000fe80008000005 */
[----:B------:R-:W-:Y:S04]  /*12040*/  STS.U8 [R9+UR5+0x1600], R20 ;  /* 0x0016001409007988 */ /* 0x000fe80008000005 */
[----:B--2---:R0:W-:Y:S04]  /*12050*/  STL [R1+0x920], R4 ;  /* 0x0009200401007387 */ /* 0x0041e80000100800 */
[----:B0-----:R-:W2:Y:S04]  /*12060*/  LDL.LU R4, [R1+0x16c] ;  /* 0x00016c0001047983 */ /* 0x001ea80000300800 */
[----:B------:R-:W2:Y:S04]  /*12070*/  LDL.LU R5, [R1+0x174] ;  /* 0x0001740001057983 */ /* 0x000ea80000300800 */
[----:B------:R-:W2:Y:S04]  /*12080*/  LDL.LU R8, [R1+0x184] ;  /* 0x0001840001087983 */ /* 0x000ea80000300800 */
[----:B------:R-:W2:Y:S04]  /*12090*/  LDL.LU R6, [R1+0x180] ;  /* 0x0001800001067983 */ /* 0x000ea80000300800 */
[----:B------:R-:W2:Y:S04]  /*120a0*/  LDL.LU R7, [R1+0x18c] ;  /* 0x00018c0001077983 */ /* 0x000ea80000300800 */
[----:B------:R0:W-:Y:S04]  /*120b0*/  STS.U8 [R9+UR5+0xa00], R11 ;  /* 0x000a000b09007988 */ /* 0x0001e80008000005 */
[----:B------:R-:W2:Y:S04]  /*120c0*/  LDL.LU R20, [R1+0x1a4] ;  /* 0x0001a40001147983 */ /* 0x000ea80000300800 */
[----:B------:R1:W-:Y:S04]  /*120d0*/  STS.U8 [R9+UR5+0x1a00], R14 ;  /* 0x001a000e09007988 */ /* 0x0003e80008000005 */
[----:B0-----:R-:W2:Y:S04]  /*120e0*/  LDL.LU R11, [R1+0x1a0] ;  /* 0x0001a000010b7983 */ /* 0x001ea80000300800 */
[----:B------:R0:W-:Y:S04]  /*120f0*/  STS.U8 [R9+UR5+0x1c00], R15 ;  /* 0x001c000f09007988 */ /* 0x0001e80008000005 */
[----:B-1----:R-:W2:Y:S04]  /*12100*/  LDL.LU R14, [R1+0x1c4] ;  /* 0x0001c400010e7983 */ /* 0x002ea80000300800 */
        /* <DEDUP_REMOVED lines=34> */
[----:B---3--:R0:W-:Y:S04]  /*12330*/  STS.U8 [R9+UR5+0x4200], R17 ;  /* 0x0042001109007988 */ /* 0x0081e80008000005 */
[----:B-1----:R-:W3:Y:S04]  /*12340*/  LDL.LU R26, [R1+0x220] ;  /* 0x00022000011a7983 */ /* 0x002ee80000300800 */
[----:B----4-:R1:W-:Y:S04]  /*12350*/  STS.U8 [R9+UR5+0x4400], R27 ;  /* 0x0044001b09007988 */ /* 0x0103e80008000005 */
[----:B0-----:R-:W4:Y:S04]  /*12360*/  LDL.LU R17, [R1+0x21c] ;  /* 0x00021c0001117983 */ /* 0x001f280000300800 */
[----:B-1----:R-:W4:Y:S04]  /*12370*/  LDL.LU R27, [R1+0x228] ;  /* 0x00022800011b7983 */ /* 0x002f280000300800 */
[----:B--2---:R0:W-:Y:S04]  /*12380*/  STS.U8 [R9+UR5+0x4600], R4 ;  /* 0x0046000409007988 */ /* 0x0041e80008000005 */
[----:B0-----:R-:W2:Y:S04]  /*12390*/  LDL.LU R4, [R1+0x920] ;  /* 0x0009200001047983 */ /* 0x001ea80000300800 */
[----:B------:R-:W-:Y:S04]  /*123a0*/  STS.U8 [R9+UR5+0x4a00], R5 ;  /* 0x004a000509007988 */ /* 0x000fe80008000005 */
        /* <DEDUP_REMOVED lines=23> */
[----:B---3--:R-:W-:Y:S04]  /*12520*/  STS.U8 [R9+UR5+0x7a00], R26 ;  /* 0x007a001a09007988 */ /* 0x008fe80008000005 */
[----:B----4-:R-:W-:Y:S04]  /*12530*/  STS.U8 [R9+UR5+0x7c00], R17 ;  /* 0x007c001109007988 */ /* 0x010fe80008000005 */
[----:B--2---:R0:W-:Y:S04]  /*12540*/  STS.U8 [R9+UR5+0x4800], R4 ;  /* 0x0048000409007988 */ /* 0x0041e80008000005 */
[----:B0-----:R-:W2:Y:S04]  /*12550*/  LDL.LU R4, [R1+0x91c] ;  /* 0x00091c0001047983 */ /* 0x001ea80000300800 */
[----:B------:R-:W2:Y:S04]  /*12560*/  LDL.LU R5, [R1+0x918] ;  /* 0x0009180001057983 */ /* 0x000ea80000300800 */
[----:B------:R-:W3:Y:S04]  /*12570*/  LDL.LU R8, [R1+0x914] ;  /* 0x0009140001087983 */ /* 0x000ee80000300800 */
[----:B------:R-:W3:Y:S04]  /*12580*/  LDL.LU R6, [R1+0x910] ;  /* 0x0009100001067983 */ /* 0x000ee80000300800 */
[----:B------:R-:W4:Y:S04]  /*12590*/  LDL.LU R7, [R1+0x90c] ;  /* 0x00090c0001077983 */ /* 0x000f280000300800 */
[----:B------:R-:W4:Y:S04]  /*125a0*/  LDL.LU R20, [R1+0x908] ;  /* 0x0009080001147983 */ /* 0x000f280000300800 */
[----:B------:R-:W2:Y:S04]  /*125b0*/  LDL.LU R11, [R1+0x34] ;  /* 0x00003400010b7983 */ /* 0x000ea80000300800 */
[----:B------:R-:W3:Y:S04]  /*125c0*/  LDL.LU R14, [R1+0x904] ;  /* 0x00090400010e7983 */ /* 0x000ee80000300800 */
[----:B------:R-:W3:Y:S04]  /*125d0*/  LDL.LU R15, [R1+0x900] ;  /* 0x00090000010f7983 */ /* 0x000ee80000300800 */
[----:B------:R-:W4:Y:S04]  /*125e0*/  LDL.LU R0, [R1+0x8fc] ;  /* 0x0008fc0001007983 */ /* 0x000f280000300800 */
[----:B------:R-:W2:Y:S04]  /*125f0*/  LDL.LU R10, [R1+0x8f8] ;  /* 0x0008f800010a7983 */ /* 0x000ea80000300800 */
[----:B------:R-:W3:Y:S04]  /*12600*/  LDL.LU R12, [R1+0x8f4] ;  /* 0x0008f400010c7983 */ /* 0x000ee80000300800 */
[----:B------:R-:W4:Y:S04]  /*12610*/  LDL.LU R28, [R1+0x8f0] ;  /* 0x0008f000011c7983 */ /* 0x000f280000300800 */
        /* <DEDUP_REMOVED lines=13> */
[----:B------:R-:W3:Y:S04]  /*126f0*/  LDL.LU R17, [R1+0x8b8] ;  /* 0x0008b80001117983 */ /* 0x000ee80000300800 */
[----:B------:R0:W-:Y:S04]  /*12700*/  STS.U8 [R9+UR5+0x7e00], R27 ;  /* 0x007e001b09007988 */ /* 0x0001e80008000005 */
[----:B0-----:R-:W3:Y:S04]  /*12710*/  LDL.LU R27, [R1+0x8b4] ;  /* 0x0008b400011b7983 */ /* 0x001ee80000300800 */
[----:B------:R-:W3:Y:S01]  /*12720*/  LDL.LU R9, [R1+0x38] ;  /* 0x0000380001097983 */ /* 0x000ee20000300800 */
[----:B--2---:R-:W-:-:S05]  /*12730*/  LOP3.LUT R10, R10, 0x20, RZ, 0x3c, !PT ;  /* 0x000000200a0a7812 */ /* 0x004fca00078e3cff */
[----:B----4-:R-:W-:Y:S04]  /*12740*/  STS.U8 [R10+UR5+0x300], R22 ;  /* 0x000300160a007988 */ /* 0x010fe80008000005 */
[----:B---3--:R0:W-:Y:S04]  /*12750*/  STS.U8 [R10+UR5+0x100], R26 ;  /* 0x0001001a0a007988 */ /* 0x0081e80008000005 */
[----:B------:R1:W-:Y:S04]  /*12760*/  STS.U8 [R10+UR5+0x500], R17 ;  /* 0x000500110a007988 */ /* 0x0003e80008000005 */
[----:B0-----:R-:W2:Y:S04]  /*12770*/  LDL.LU R26, [R1+0x8b0] ;  /* 0x0008b000011a7983 */ /* 0x001ea80000300800 */
[----:B------:R-:W3:Y:S04]  /*12780*/  LDL.LU R22, [R1+0x8ac] ;  /* 0x0008ac0001167983 */ /* 0x000ee80000300800 */
[----:B-1----:R-:W4:Y:S04]  /*12790*/  LDL.LU R17, [R1+0x8a8] ;  /* 0x0008a80001117983 */ /* 0x002f280000300800 */
[----:B------:R0:W-:Y:S04]  /*127a0*/  STS.U8 [R10+UR5+0x700], R24 ;  /* 0x000700180a007988 */ /* 0x0001e80008000005 */
[----:B0-----:R-:W4:Y:S04]  /*127b0*/  LDL.LU R24, [R1+0x8a4] ;  /* 0x0008a40001187983 */ /* 0x001f280000300800 */
[----:B------:R0:W-:Y:S04]  /*127c0*/  STS.U8 [R10+UR5+0x900], R27 ;  /* 0x0009001b0a007988 */ /* 0x0001e80008000005 */
[----:B0-----:R-:W4:Y:S04]  /*127d0*/  LDL.LU R27, [R1+0x8a0] ;  /* 0x0008a000011b7983 */ /* 0x001f280000300800 */
[----:B--2---:R0:W-:Y:S04]  /*127e0*/  STS.U8 [R10+UR5+0xb00], R26 ;  /* 0x000b001a0a007988 */ /* 0x0041e80008000005 */
[----:B---3--:R1:W-:Y:S04]  /*127f0*/  STS.U8 [R10+UR5+0xd00], R22 ;  /* 0x000d00160a007988 */ /* 0x0083e80008000005 */
[----:B0-----:R-:W2:Y:S04]  /*12800*/  LDL.LU R26, [R1+0x89c] ;  /* 0x00089c00011a7983 */ /* 0x001ea80000300800 */
[----:B-1----:R-:W3:Y:S04]  /*12810*/  LDL.LU R22, [R1+0x898] ;  /* 0x0008980001167983 */ /* 0x002ee80000300800 */
[----:B----4-:R0:W-:Y:S04]  /*12820*/  STS.U8 [R10+UR5+0x1300], R17 ;  /* 0x001300110a007988 */ /* 0x0101e80008000005 */
[----:B0-----:R-:W4:Y:S04]  /*12830*/  LDL.LU R17, [R1+0x894] ;  /* 0x0008940001117983 */ /* 0x001f280000300800 */
[----:B------:R0:W-:Y:S04]  /*12840*/  STS.U8 [R10+UR5+0x1500], R24 ;  /* 0x001500180a007988 */ /* 0x0001e80008000005 */
[----:B0-----:R-:W4:Y:S04]  /*12850*/  LDL.LU R24, [R1+0x890] ;  /* 0x0008900001187983 */ /* 0x001f280000300800 */
[----:B------:R0:W-:Y:S04]  /*12860*/  STS.U8 [R10+UR5+0x1700], R27 ;  /* 0x0017001b0a007988 */ /* 0x0001e80008000005 */
[----:B------:R-:W-:Y:S04]  /*12870*/  STS.U8 [R10+UR5+0x1d00], R19 ;  /* 0x001d00130a007988 */ /* 0x000fe80008000005 */
[----:B0-----:R-:W4:Y:S04]  /*12880*/  LDL.LU R27, [R1+0x88c] ;  /* 0x00088c00011b7983 */ /* 0x001f280000300800 */
[----:B------:R-:W-:Y:S04]  /*12890*/  STS.U8 [R10+UR5+0x2100], R16 ;  /* 0x002100100a007988 */ /* 0x000fe80008000005 */
[----:B------:R-:W-:Y:S04]  /*128a0*/  STS.U8 [R10+UR5+0x2500], R25 ;  /* 0x002500190a007988 */ /* 0x000fe80008000005 */
[----:B--2---:R0:W-:Y:S04]  /*128b0*/  STS.U8 [R10+UR5+0x1900], R26 ;  /* 0x0019001a0a007988 */ /* 0x0041e80008000005 */
[----:B---3--:R1:W-:Y:S04]  /*128c0*/  STS.U8 [R10+UR5+0x1b00], R22 ;  /* 0x001b00160a007988 */ /* 0x0083e80008000005 */
[----:B0-----:R-:W2:Y:S04]  /*128d0*/  LDL.LU R26, [R1+0x888] ;  /* 0x00088800011a7983 */ /* 0x001ea80000300800 */
[----:B-1----:R-:W3:Y:S04]  /*128e0*/  LDL.LU R22, [R1+0x884] ;  /* 0x0008840001167983 */ /* 0x002ee80000300800 */
[----:B------:R-:W3:Y:S04]  /*128f0*/  LDL.LU R19, [R1+0x880] ;  /* 0x0008800001137983 */ /* 0x000ee80000300800 */
[----:B----4-:R0:W-:Y:S04]  /*12900*/  STS.U8 [R10+UR5+0x1f00], R17 ;  /* 0x001f00110a007988 */ /* 0x0101e80008000005 */
[----:B0-----:R-:W4:Y:S04]  /*12910*/  LDL.LU R17, [R1+0x87c] ;  /* 0x00087c0001117983 */ /* 0x001f280000300800 */
[----:B------:R-:W4:Y:S04]  /*12920*/  LDL.LU R16, [R1+0x878] ;  /* 0x0008780001107983 */ /* 0x000f280000300800 */
[----:B------:R0:W-:Y:S04]  /*12930*/  STS.U8 [R10+UR5+0x2300], R24 ;  /* 0x002300180a007988 */ /* 0x0001e80008000005 */
[----:B0-----:R-:W4:Y:S04]  /*12940*/  LDL.LU R24, [R1+0x874] ;  /* 0x0008740001187983 */ /* 0x001f280000300800 */
[----:B------:R-:W4:Y:S04]  /*12950*/  LDL.LU R25, [R1+0x870] ;  /* 0x0008700001197983 */ /* 0x000f280000300800 */
[----:B------:R0:W-:Y:S04]  /*12960*/  STS.U8 [R10+UR5+0x2700], R27 ;  /* 0x0027001b0a007988 */ /* 0x0001e80008000005 */
[----:B0-----:R-:W4:Y:S04]  /*12970*/  LDL.LU R27, [R1+0x86c] ;  /* 0x00086c00011b7983 */ /* 0x001f280000300800 */
[----:B--2---:R0:W-:Y:S04]  /*12980*/  STS.U8 [R10+UR5+0x2900], R26 ;  /* 0x0029001a0a007988 */ /* 0x0041e80008000005 */
[----:B---3--:R1:W-:Y:S04]  /*12990*/  STS.U8 [R10+UR5+0x2b00], R22 ;  /* 0x002b00160a007988 */ /* 0x0083e80008000005 */
[----:B0-----:R-:W2:Y:S04]  /*129a0*/  LDL.LU R26, [R1+0x868] ;  /* 0x00086800011a7983 */ /* 0x001ea80000300800 */
[----:B-1----:R-:W3:Y:S04]  /*129b0*/  LDL.LU R22, [R1+0x864] ;  /* 0x0008640001167983 */ /* 0x002ee80000300800 */
[----:B------:R0:W-:Y:S04]  /*129c0*/  STS.U8 [R10+UR5+0x2d00], R19 ;  /* 0x002d00130a007988 */ /* 0x0001e80008000005 */
[----:B----4-:R1:W-:Y:S04]  /*129d0*/  STS.U8 [R10+UR5+0x2f00], R17 ;  /* 0x002f00110a007988 */ /* 0x0103e80008000005 */
[----:B------:R4:W-:Y:S04]  /*129e0*/  STS.U8 [R10+UR5+0x3100], R16 ;  /* 0x003100100a007988 */ /* 0x0009e80008000005 */
[----:B0-----:R-:W3:Y:S04]  /*129f0*/  LDL.LU R19, [R1+0x860] ;  /* 0x0008600001137983 */ /* 0x001ee80000300800 */
[----:B-1----:R-:W3:Y:S04]  /*12a00*/  LDL.LU R17, [R1+0x85c] ;  /* 0x00085c0001117983 */ /* 0x002ee80000300800 */
[----:B----4-:R-:W4:Y:S04]  /*12a10*/  LDL.LU R16, [R1+0x858] ;  /* 0x0008580001107983 */ /* 0x010f280000300800 */
[----:B------:R0:W-:Y:S04]  /*12a20*/  STS.U8 [R10+UR5+0x3300], R24 ;  /* 0x003300180a007988 */ /* 0x0001e80008000005 */
[----:B------:R1:W-:Y:S04]  /*12a30*/  STS.U8 [R10+UR5+0x3500], R25 ;  /* 0x003500190a007988 */ /* 0x0003e80008000005 */
[----:B0-----:R-:W4:Y:S04]  /*12a40*/  LDL.LU R24, [R1+0x854] ;  /* 0x0008540001187983 */ /* 0x001f280000300800 */
[----:B-1----:R-:W4:Y:S04]  /*12a50*/  LDL.LU R25, [R1+0x850] ;  /* 0x0008500001197983 */ /* 0x002f280000300800 */
        /* <DEDUP_REMOVED lines=8> */
[----:B------:R-:W3:Y:S04]  /*12ae0*/  LDL.LU R23, [R1+0x844] ;  /* 0x0008440001177983 */ /* 0x000ee80000300800 */
[----:B-1----:R-:W3:Y:S04]  /*12af0*/  LDL.LU R22, [R1+0x840] ;  /* 0x0008400001167983 */ /* 0x002ee80000300800 */
[----:B------:R-:W3:Y:S04]  /*12b00*/  LDL.LU R21, [R1+0x83c] ;  /* 0x00083c0001157983 */ /* 0x000ee80000300800 */
[----:B------:R0:W-:Y:S04]  /*12b10*/  STS.U8 [R10+UR5+0x4100], R19 ;  /* 0x004100130a007988 */ /* 0x0001e80008000005 */
[----:B------:R1:W-:Y:S04]  /*12b20*/  STS.U8 [R10+UR5+0x4500], R17 ;  /* 0x004500110a007988 */ /* 0x0003e80008000005 */
[----:B----4-:R4:W-:Y:S04]  /*12b30*/  STS.U8 [R10+UR5+0x4700], R16 ;  /* 0x004700100a007988 */ /* 0x0109e80008000005 */
[----:B0-----:R-:W3:Y:S04]  /*12b40*/  LDL.LU R19, [R1+0x838] ;  /* 0x0008380001137983 */ /* 0x001ee80000300800 */
[----:B------:R-:W3:Y:S04]  /*12b50*/  LDL.LU R18, [R1+0x834] ;  /* 0x0008340001127983 */ /* 0x000ee80000300800 */
[----:B-1----:R-:W3:Y:S04]  /*12b60*/  LDL.LU R17, [R1+0x830] ;  /* 0x0008300001117983 */ /* 0x002ee80000300800 */
[----:B----4-:R-:W4:Y:S04]  /*12b70*/  LDL.LU R16, [R1+0x82c] ;  /* 0x00082c0001107983 */ /* 0x010f280000300800 */
[----:B------:R0:W-:Y:S04]  /*12b80*/  STS.U8 [R10+UR5+0x4900], R24 ;  /* 0x004900180a007988 */ /* 0x0001e80008000005 */
[----:B------:R1:W-:Y:S04]  /*12b90*/  STS.U8 [R10+UR5+0x4b00], R25 ;  /* 0x004b00190a007988 */ /* 0x0003e80008000005 */
[----:B0-----:R-:W4:Y:S04]  /*12ba0*/  LDL.LU R24, [R1+0x828] ;  /* 0x0008280001187983 */ /* 0x001f280000300800 */
[----:B-1----:R-:W4:Y:S04]  /*12bb0*/  LDL.LU R25, [R1+0x824] ;  /* 0x0008240001197983 */ /* 0x002f280000300800 */
[----:B------:R0:W-:Y:S04]  /*12bc0*/  STS.U8 [R10+UR5+0x4d00], R27 ;  /* 0x004d001b0a007988 */ /* 0x0001e80008000005 */
[----:B0-----:R-:W4:Y:S04]  /*12bd0*/  LDL.LU R27, [R1+0x820] ;  /* 0x00082000011b7983 */ /* 0x001f280000300800 */
[----:B--2---:R0:W-:Y:S04]  /*12be0*/  STS.U8 [R10+UR5+0x4f00], R26 ;  /* 0x004f001a0a007988 */ /* 0x0041e80008000005 */
[----:B---3--:R1:W-:Y:S04]  /*12bf0*/  STS.U8 [R10+UR5+0x5100], R23 ;  /* 0x005100170a007988 */ /* 0x0083e80008000005 */
[----:B------:R2:W-:Y:S04]  /*12c00*/  STS.U8 [R10+UR5+0x5300], R22 ;  /* 0x005300160a007988 */ /* 0x0005e80008000005 */
[----:B0-----:R-:W3:Y:S04]  /*12c10*/  LDL.LU R26, [R1+0x81c] ;  /* 0x00081c00011a7983 */ /* 0x001ee80000300800 */
[----:B-1----:R-:W3:Y:S04]  /*12c20*/  LDL.LU R23, [R1+0x818] ;  /* 0x0008180001177983 */ /* 0x002ee80000300800 */
[----:B--2---:R-:W2:Y:S04]  /*12c30*/  LDL.LU R22, [R1+0x814] ;  /* 0x0008140001167983 */ /* 0x004ea80000300800 */
[----:B------:R0:W-:Y:S04]  /*12c40*/  STS.U8 [R10+UR5+0x5500], R21 ;  /* 0x005500150a007988 */ /* 0x0001e80008000005 */
[----:B------:R1:W-:Y:S04]  /*12c50*/  STS.U8 [R10+UR5+0x5700], R19 ;  /* 0x005700130a007988 */ /* 0x0003e80008000005 */
[----:B------:R1:W-:Y:S04]  /*12c60*/  STS.U8 [R10+UR5+0x5b00], R18 ;  /* 0x005b00120a007988 */ /* 0x0003e80008000005 */
[----:B0-----:R-:W2:Y:S04]  /*12c70*/  LDL.LU R21, [R1+0x810] ;  /* 0x0008100001157983 */ /* 0x001ea80000300800 */
[----:B-1----:R-:W2:Y:S04]  /*12c80*/  LDL.LU R19, [R1+0x80c] ;  /* 0x00080c0001137983 */ /* 0x002ea80000300800 */
[----:B------:R-:W2:Y:S04]  /*12c90*/  LDL.LU R18, [R1+0x808] ;  /* 0x0008080001127983 */ /* 0x000ea80000300800 */
[----:B------:R0:W-:Y:S04]  /*12ca0*/  STS.U8 [R10+UR5+0x5f00], R17 ;  /* 0x005f00110a007988 */ /* 0x0001e80008000005 */
[----:B----4-:R1:W-:Y:S04]  /*12cb0*/  STS.U8 [R10+UR5+0x6300], R16 ;  /* 0x006300100a007988 */ /* 0x0103e80008000005 */
[----:B0-----:R-:W4:Y:S04]  /*12cc0*/  LDL.LU R17, [R1+0x804] ;  /* 0x0008040001117983 */ /* 0x001f280000300800 */
[----:B-1----:R-:W4:Y:S04]  /*12cd0*/  LDL.LU R16, [R1+0x800] ;  /* 0x0008000001107983 */ /* 0x002f280000300800 */
[----:B------:R0:W-:Y:S04]  /*12ce0*/  STS.U8 [R10+UR5+0x6500], R24 ;  /* 0x006500180a007988 */ /* 0x0001e80008000005 */
[----:B------:R1:W-:Y:S04]  /*12cf0*/  STS.U8 [R10+UR5+0x6700], R25 ;  /* 0x006700190a007988 */ /* 0x0003e80008000005 */
[----:B0-----:R-:W4:Y:S04]  /*12d00*/  LDL.LU R24, [R1+0x7fc] ;  /* 0x0007fc0001187983 */ /* 0x001f280000300800 */
[----:B-1----:R-:W4:Y:S04]  /*12d10*/  LDL.LU R25, [R1+0x7f8] ;  /* 0x0007f80001197983 */ /* 0x002f280000300800 */
        /* <DEDUP_REMOVED lines=10> */
[----:B------:R-:W-:Y:S04]  /*12dc0*/  STS.U8 [R10+UR5+0x6d00], R23 ;  /* 0x006d00170a007988 */ /* 0x000fe80008000005 */
[----:B--2---:R-:W-:Y:S04]  /*12dd0*/  STS.U8 [R10+UR5+0x6f00], R22 ;  /* 0x006f00160a007988 */ /* 0x004fe80008000005 */
[----:B------:R-:W-:Y:S04]  /*12de0*/  STS.U8 [R10+UR5+0x7100], R21 ;  /* 0x007100150a007988 */ /* 0x000fe80008000005 */
[----:B------:R-:W-:Y:S04]  /*12df0*/  STS.U8 [R10+UR5+0x7300], R19 ;  /* 0x007300130a007988 */ /* 0x000fe80008000005 */
[----:B------:R-:W-:Y:S04]  /*12e00*/  STS.U8 [R10+UR5+0x7500], R18 ;  /* 0x007500120a007988 */ /* 0x000fe80008000005 */
[----:B----4-:R-:W-:Y:S04]  /*12e10*/  STS.U8 [R10+UR5+0x7900], R17 ;  /* 0x007900110a007988 */ /* 0x010fe80008000005 */
[----:B------:R-:W-:Y:S01]  /*12e20*/  STS.U8 [R10+UR5+0x7d00], R16 ;  /* 0x007d00100a007988 */ /* 0x000fe20008000005 */
[----:B------:R-:W-:Y:S06]  /*12e30*/  BAR.SYNC.DEFER_BLOCKING 0x0 ;  /* 0x0000000000007b1d */ /* 0x000fec0000010000 */
[----:B------:R-:W0:Y:S04]  /*12e40*/  LDSM.16.M88.4 R16, [R0] ;  /* 0x000000000010783b */ /* 0x000e280000000200 */
[----:B0-----:R-:W-:Y:S01]  /*12e50*/  STL.64 [R1+0x60], R16 ;  /* 0x0000601001007387 */ /* 0x001fe20000100a00 */
[----:B------:R-:W-:-:S02]  /*12e60*/  IMAD.MOV.U32 R10, RZ, RZ, R16 ;  /* 0x000000ffff0a7224 */ /* 0x000fc400078e0010 */
[----:B------:R-:W-:Y:S01]  /*12e70*/  IMAD.MOV.U32 R28, RZ, RZ, R17 ;  /* 0x000000ffff1c7224 */ /* 0x000fe200078e0011 */
[----:B------:R-:W-:Y:S04]  /*12e80*/  STL.64 [R1+0x68], R18 ;  /* 0x0000681201007387 */ /* 0x000fe80000100a00 */
[----:B------:R-:W0:Y:S04]  /*12e90*/  LDSM.16.M88.4 R16, [R0+0x1000] ;  /* 0x001000000010783b */ /* 0x000e280000000200 */
[----:B0-----:R-:W-:Y:S01]  /*12ea0*/  STL.64 [R1+0x70], R16 ;  /* 0x0000701001007387 */ /* 0x001fe20000100a00 */
[----:B------:R-:W-:-:S02]  /*12eb0*/  IMAD.MOV.U32 R12, RZ, RZ, R16 ;  /* 0x000000ffff0c7224 */ /* 0x000fc400078e0010 */
[----:B------:R-:W-:Y:S01]  /*12ec0*/  IMAD.MOV.U32 R13, RZ, RZ, R17 ;  /* 0x000000ffff0d7224 */ /* 0x000fe200078e0011 */
[----:B------:R-:W-:Y:S04]  /*12ed0*/  STL.64 [R1+0x78], R18 ;  /* 0x0000781201007387 */ /* 0x000fe80000100a00 */
[----:B------:R-:W0:Y:S02]  /*12ee0*/  LDSM.16.M88.4 R16, [R0+0x2000] ;  /* 0x002000000010783b */ /* 0x000e240000000200 */
[----:B0-----:R-:W-:Y:S02]  /*12ef0*/  IMAD.MOV.U32 R26, RZ, RZ, R16 ;  /* 0x000000ffff1a7224 */ /* 0x001fe400078e0010 */
[----:B------:R-:W-:Y:S01]  /*12f00*/  IMAD.MOV.U32 R27, RZ, RZ, R17 ;  /* 0x000000ffff1b7224 */ /* 0x000fe200078e0011 */
[----:B------:R-:W-:Y:S04]  /*12f10*/  STL.64 [R1+0x80], R16 ;  /* 0x0000801001007387 */ /* 0x000fe80000100a00 */
[----:B------:R-:W-:Y:S04]  /*12f20*/  STL.64 [R1+0x88], R18 ;  /* 0x0000881201007387 */ /* 0x000fe80000100a00 */
[----:B------:R-:W-:Y:S04]  /*12f30*/  STL.64 [R1+0x7f0], R26 ;  /* 0x0007f01a01007387 */ /* 0x000fe80000100a00 */
[----:B------:R-:W-:Y:S04]  /*12f40*/  STL.64 [R1+0x7e8], R24 ;  /* 0x0007e81801007387 */ /* 0x000fe80000100a00 */
[----:B------:R-:W0:Y:S04]  /*12f50*/  LDSM.16.M88.4 R24, [R0+0x3000] ;  /* 0x003000000018783b */ /* 0x000e280000000200 */
        /* <DEDUP_REMOVED lines=9> */
[----:B------:R-:W0:Y:S04]  /*12ff0*/  LDSM.16.M88.4 R24, [R0+0x5000] ;  /* 0x005000000018783b */ /* 0x000e280000000200 */
[----:B0-----:R-:W-:Y:S04]  /*13000*/  STL.64 [R1+0xb0], R24 ;  /* 0x0000b01801007387 */ /* 0x001fe80000100a00 */
[----:B------:R-:W-:Y:S04]  /*13010*/  STL.64 [R1+0xb8], R26 ;  /* 0x0000b81a01007387 */ /* 0x000fe80000100a00 */
[----:B------:R-:W0:Y:S01]  /*13020*/  LDSM.16.M88.4 R24, [R0+0x6000] ;  /* 0x006000000018783b */ /* 0x000e220000000200 */
[----:B------:R-:W-:-:S02]  /*13030*/  IMAD R11, R4, 0x100, R5 ;  /* 0x00000100040b7824 */ /* 0x000fc400078e0205 */
[----:B------:R-:W-:Y:S02]  /*13040*/  IMAD R3, R7, 0x100, R20 ;  /* 0x0000010007037824 */ /* 0x000fe400078e0214 */
[----:B------:R-:W-:Y:S01]  /*13050*/  IMAD R9, R8, 0x100, R6 ;  /* 0x0000010008097824 */ /* 0x000fe200078e0206 */
[----:B0-----:R-:W-:Y:S04]  /*13060*/  STL.64 [R1+0xd0], R24 ;  /* 0x0000d01801007387 */ /* 0x001fe80000100a00 */
[----:B------:R-:W-:Y:S04]  /*13070*/  STL.64 [R1+0xd8], R26 ;  /* 0x0000d81a01007387 */ /* 0x000fe80000100a00 */
[----:B------:R-:W0:Y:S04]  /*13080*/  LDSM.16.M88.4 R24, [R0+0x7000] ;  /* 0x007000000018783b */ /* 0x000e280000000200 */
[----:B------:R-:W2:Y:S04]  /*13090*/  LDL.LU.64 R4, [R1+0xf0] ;  /* 0x0000f00001047983 */ /* 0x000ea80000300a00 */
[----:B------:R-:W2:Y:S04]  /*130a0*/  LDL.LU.64 R6, [R1+0xf8] ;  /* 0x0000f80001067983 */ /* 0x000ea80000300a00 */
[----:B------:R-:W3:Y:S04]  /*130b0*/  LDL.LU.64 R20, [R1+0xe0] ;  /* 0x0000e00001147983 */ /* 0x000ee80000300a00 */
[----:B------:R-:W3:Y:S04]  /*130c0*/  LDL.LU.64 R22, [R1+0xe8] ;  /* 0x0000e80001167983 */ /* 0x000ee80000300a00 */
[----:B0-----:R0:W-:Y:S04]  /*130d0*/  STL.64 [R1+0xc8], R26 ;  /* 0x0000c81a01007387 */ /* 0x0011e80000100a00 */
[----:B0-----:R-:W4:Y:S01]  /*130e0*/  LDL.LU.64 R26, [R1+0x7f0] ;  /* 0x0007f000011a7983 */ /* 0x001f220000300a00 */
[----:B------:R-:W-:-:S05]  /*130f0*/  IMAD R2, R14, 0x100, R15 ;  /* 0x000001000e027824 */ /* 0x000fca00078e020f */
[----:B------:R-:W-:Y:S01]  /*13100*/  F2FP.F16.E4M3.UNPACK_B R8, R2 ;  /* 0x00000002ff08723e */ /* 0x000fe200020006ff */
[----:B------:R-:W-:Y:S01]  /*13110*/  IMAD.MOV.U32 R2, RZ, RZ, R10 ;  /* 0x000000ffff027224 */ /* 0x000fe200078e000a */
[----:B------:R-:W-:Y:S01]  /*13120*/  F2FP.F16.E4M3.UNPACK_B R10, R3 ;  /* 0x00000003ff0a723e */ /* 0x000fe200020006ff */
[----:B------:R-:W-:Y:S01]  /*13130*/  IMAD.MOV.U32 R3, RZ, RZ, R28 ;  /* 0x000000ffff037224 */ /* 0x000fe200078e001c */
[----:B------:R-:W-:Y:S02]  /*13140*/  F2FP.F16.E4M3.UNPACK_B R9, R9 ;  /* 0x00000009ff09723e */ /* 0x000fe400020006ff */
[----:B------:R-:W-:Y:S02]  /*13150*/  F2FP.F16.E4M3.UNPACK_B R11, R11 ;  /* 0x0000000bff0b723e */ /* 0x000fe400020006ff */
[----:B------:R-:W-:Y:S02]  /*13160*/  F2FP.F16.E4M3.UNPACK_B R2, R2 ;  /* 0x00000002ff02723e */ /* 0x000fe400020006ff */
[----:B------:R-:W-:Y:S01]  /*13170*/  F2FP.F16.E4M3.UNPACK_B R3, R3 ;  /* 0x00000003ff03723e */ /* 0x000fe200020006ff */
[----:B------:R-:W-:-:S02]  /*13180*/  IMAD.MOV.U32 R28, RZ, RZ, R24 ;  /* 0x000000ffff1c7224 */ /* 0x000fc400078e0018 */
[----:B------:R-:W-:Y:S02]  /*13190*/  IMAD.MOV.U32 R29, RZ, RZ, R25 ;  /* 0x000000ffff1d7224 */ /* 0x000fe400078e0019 */
[----:B------:R-:W3:Y:S04]  /*131a0*/  LDL.LU.64 R24, [R1+0x7e8] ;  /* 0x0007e80001187983 */ /* 0x000ee80000300a00 */
[----:B------:R-:W3:Y:S04]  /*131b0*/  LDL R14, [R1+0xd0] ;  /* 0x0000d000010e7983 */ /* 0x000ee80000100800 */
[----:B------:R-:W3:Y:S04]  /*131c0*/  LDL R15, [R1+0xd4] ;  /* 0x0000d400010f7983 */ /* 0x000ee80000100800 */
[----:B------:R-:W-:Y:S04]  /*131d0*/  STL [R1+0x7ac], R28 ;  /* 0x0007ac1c01007387 */ /* 0x000fe80000100800 */
[----:B------:R-:W-:Y:S01]  /*131e0*/  STL [R1+0x7a8], R29 ;  /* 0x0007a81d01007387 */ /* 0x000fe20000100800 */
[----:B--2---:R-:W-:-:S15]  /*131f0*/  HMMA.16816.F32 R4, R8, R2, R4 ;  /* 0x000000020804723c */ /* 0x004fde0000001804 */
[----:B------:R-:W-:-:S08]  /*13200*/  NOP ;  /* 0x0000000000007918 */ /* 0x000fd00000000000 */
[----:B------:R-:W-:Y:S04]  /*13210*/  STL.64 [R1+0x10], R4 ;  /* 0x0000100401007387 */ /* 0x000fe80000100a00 */
[----:B------:R0:W-:Y:S04]  /*13220*/  STL.64 [R1+0x18], R6 ;  /* 0x0000180601007387 */ /* 0x0001e80000100a00 */
[----:B0-----:R-:W2:Y:S04]  /*13230*/  LDL.LU.64 R6, [R1+0x7e0] ;  /* 0x0007e00001067983 */ /* 0x001ea80000300a00 */
[----:B------:R-:W2:Y:S01]  /*13240*/  LDL.LU.64 R4, [R1+0x7d8] ;  /* 0x0007d80001047983 */ /* 0x000ea20000300a00 */
[----:B----4-:R-:W-:-:S02]  /*13250*/  F2FP.F16.E4M3.UNPACK_B R2, R26 ;  /* 0x0000001aff02723e */ /* 0x010fc400020006ff */
[----:B------:R-:W-:Y:S01]  /*13260*/  F2FP.F16.E4M3.UNPACK_B R3, R27 ;  /* 0x0000001bff03723e */ /* 0x000fe200020006ff */
[----:B------:R-:W4:Y:S04]  /*13270*/  LDL.LU R26, [R1+0x7d4] ;  /* 0x0007d400011a7983 */ /* 0x000f280000300800 */
[----:B------:R-:W4:Y:S01]  /*13280*/  LDL.LU R27, [R1+0x7d0] ;  /* 0x0007d000011b7983 */ /* 0x000f220000300800 */
[----:B------:R-:W-:Y:S02]  /*13290*/  F2FP.F16.E4M3.UNPACK_B R12, R12 ;  /* 0x0000000cff0c723e */ /* 0x000fe400020006ff */
[----:B------:R-:W-:Y:S01]  /*132a0*/  F2FP.F16.E4M3.UNPACK_B R13, R13 ;  /* 0x0000000dff0d723e */ /* 0x000fe200020006ff */
[----:B------:R-:W4:Y:S06]  /*132b0*/  LDL.LU R0, [R1+0x1a8] ;  /* 0x0001a80001007983 */ /* 0x000f2c0000300800 */
[----:B---3--:R-:W-:Y:S07]  /*132c0*/  HMMA.16816.F32 R20, R8, R12, R20 ;  /* 0x0000000c0814723c */ /* 0x008fee0000001814 */
[----:B------:R-:W-:-:S15]  /*132d0*/  F2FP.F16.E4M3.UNPACK_B R12, R19 ;  /* 0x00000013ff0c723e */ /* 0x000fde00020006ff */
[----:B------:R-:W-:-:S01]  /*132e0*/  NOP ;  /* 0x0000000000007918 */ /* 0x000fc20000000000 */
[----:B------:R-:W-:Y:S01]  /*132f0*/  STL.64 [R1+0x40], R20 ;  /* 0x0000401401007387 */ /* 0x000fe20000100a00 */
[----:B------:R-:W-:-:S03]  /*13300*/  IMAD.MOV.U32 R28, RZ, RZ, R23 ;  /* 0x000000ffff1c7224 */ /* 0x000fc600078e0017 */
[----:B------:R0:W-:Y:S04]  /*13310*/  STL [R1+0x48], R22 ;  /* 0x0000481601007387 */ /* 0x0001e80000100800 */
[----:B0-----:R-:W3:Y:S04]  /*13320*/  LDL.LU.64 R22, [R1+0x7c8] ;  /* 0x0007c80001167983 */ /* 0x001ee80000300a00 */
[----:B------:R-:W3:Y:S01]  /*13330*/  LDL.LU.64 R20, [R1+0x7c0] ;  /* 0x0007c00001147983 */ /* 0x000ee20000300a00 */
[----:B------:R-:W-:Y:S01]  /*13340*/  F2FP.F16.E4M3.UNPACK_B R13, R18 ;  /* 0x00000012ff0d723e */ /* 0x000fe200020006ff */
[----:B--2---:R-:W-:Y:S07]  /*13350*/  HMMA.16816.F32 R4, R8, R2, R4 ;  /* 0x000000020804723c */ /* 0x004fee0000001804 */
[----:B------:R-:W-:-:S02]  /*13360*/  F2FP.F16.E4M3.UNPACK_B R2, R17 ;  /* 0x00000011ff02723e */ /* 0x000fc400020006ff */
[----:B------:R-:W-:Y:S02]  /*13370*/  F2FP.F16.E4M3.UNPACK_B R3, R16 ;  /* 0x00000010ff03723e */ /* 0x000fe400020006ff */
[----:B----4-:R-:W-:-:S12]  /*13380*/  HMMA.16816.F32 R16, R8, R12, R24 ;  /* 0x0000000c0810723c */ /* 0x010fd80000001818 */
[----:B------:R0:W-:Y:S01]  /*13390*/  STL [R1+0x34], R5 ;  /* 0x0000340501007387 */ /* 0x0001e20000100800 */
[----:B------:R-:W-:-:S03]  /*133a0*/  IMAD.MOV.U32 R29, RZ, RZ, R4 ;  /* 0x000000ffff1d7224 */ /* 0x000fc600078e0004 */
[----:B------:R1:W-:Y:S04]  /*133b0*/  STL.64 [R1+0x38], R6 ;  /* 0x0000380601007387 */ /* 0x0003e80000100a00 */
[----:B------:R-:W2:Y:S04]  /*133c0*/  LDL R4, [R1+0xb0] ;  /* 0x0000b00001047983 */ /* 0x000ea80000100800 */
[----:B0-----:R-:W4:Y:S01]  /*133d0*/  LDL R5, [R1+0xb4] ;  /* 0x0000b40001057983 */ /* 0x001f220000100800 */
[----:B------:R-:W-:Y:S02]  /*133e0*/  IMAD.MOV.U32 R25, RZ, RZ, R18 ;  /* 0x000000ffff197224 */ /* 0x000fe400078e0012 */
[----:B------:R-:W-:Y:S01]  /*133f0*/  IMAD.MOV.U32 R24, RZ, RZ, R19 ;  /* 0x000000ffff187224 */ /* 0x000fe200078e0013 */
[----:B-1----:R-:W4:Y:S01]  /*13400*/  LDL.LU R6, [R1+0x1bc] ;  /* 0x0001bc0001067983 */ /* 0x002f220000300800 */
[----:B------:R-:W-:-:S02]  /*13410*/  IMAD.MOV.U32 R27, RZ, RZ, R16 ;  /* 0x000000ffff1b7224 */ /* 0x000fc400078e0010 */
[----:B------:R-:W-:Y:S01]  /*13420*/  IMAD.MOV.U32 R26, RZ, RZ, R17 ;  /* 0x000000ffff1a7224 */ /* 0x000fe200078e0011 */
[----:B------:R-:W4:Y:S04]  /*13430*/  LDL.LU R7, [R1+0x1d0] ;  /* 0x0001d00001077983 */ /* 0x000f280000300800 */
[----:B------:R-:W4:Y:S04]  /*13440*/  LDL.LU.64 R18, [R1+0x7b8] ;  /* 0x0007b80001127983 */ /* 0x000f280000300a00 */
[----:B------:R-:W4:Y:S01]  /*13450*/  LDL.LU.64 R16, [R1+0x7b0] ;  /* 0x0007b00001107983 */ /* 0x000f220000300a00 */
[----:B---3--:R-:W-:-:S15]  /*13460*/  HMMA.16816.F32 R20, R8, R2, R20 ;  /* 0x000000020814723c */ /* 0x008fde0000001814 */
[----:B------:R-:W-:-:S08]  /*13470*/  NOP ;  /* 0x0000000000007918 */ /* 0x000fd00000000000 */
[----:B------:R-:W-:Y:S04]  /*13480*/  STL.64 [R1+0x780], R22 ;  /* 0x0007801601007387 */ /* 0x000fe80000100a00 */
[----:B------:R0:W-:Y:S04]  /*13490*/  STL.64 [R1+0x778], R20 ;  /* 0x0007781401007387 */ /* 0x0001e80000100a00 */
[----:B0-----:R-:W3:Y:S04]  /*134a0*/  LDL.LU.64 R20, [R1+0x100] ;  /* 0x0001000001147983 */ /* 0x001ee80000300a00 */
[----:B------:R-:W3:Y:S01]  /*134b0*/  LDL.LU.64 R22, [R1+0x108] ;  /* 0x0001080001167983 */ /* 0x000ee20000300a00 */
[----:B------:R-:W-:-:S02]  /*134c0*/  F2FP.F16.E4M3.UNPACK_B R2, R14 ;  /* 0x0000000eff02723e */ /* 0x000fc400020006ff */
[----:B------:R-:W-:Y:S02]  /*134d0*/  F2FP.F16.E4M3.UNPACK_B R3, R15 ;  /* 0x0000000fff03723e */ /* 0x000fe400020006ff */
[----:B--2---:R-:W-:Y:S02]  /*134e0*/  F2FP.F16.E4M3.UNPACK_B R4, R4 ;  /* 0x00000004ff04723e */ /* 0x004fe400020006ff */
[----:B----4-:R-:W-:-:S07]  /*134f0*/  F2FP.F16.E4M3.UNPACK_B R5, R5 ;  /* 0x00000005ff05723e */ /* 0x010fce00020006ff */
[C---:B------:R-:W-:Y:S01]  /*13500*/  HMMA.16816.F32 R12, R8.reuse, R4, R16 ;  /* 0x00000004080c723c */ /* 0x040fe20000001810 */
[----:B------:R-:W2:Y:S04]  /*13510*/  LDL.LU R18, [R1+0x1b0] ;  /* 0x0001b00001127983 */ /* 0x000ea80000300800 */
[----:B------:R-:W4:Y:S04]  /*13520*/  LDL.LU R19, [R1+0x1c0] ;  /* 0x0001c00001137983 */ /* 0x000f280000300800 */
[----:B------:R-:W4:Y:S04]  /*13530*/  LDL.LU R5, [R1+0x1b8] ;  /* 0x0001b80001057983 */ /* 0x000f280000300800 */
[----:B------:R-:W4:Y:S04]  /*13540*/  LDL.LU R16, [R1+0x1b4] ;  /* 0x0001b40001107983 */ /* 0x000f280000300800 */
[----:B------:R-:W4:Y:S06]  /*13550*/  LDL.LU R17, [R1+0x1d4] ;  /* 0x0001d40001117983 */ /* 0x000f2c0000300800 */
[----:B------:R-:W-:Y:S04]  /*13560*/  STL.64 [R1+0x790], R14 ;  /* 0x0007900e01007387 */ /* 0x000fe80000100a00 */
[----:B------:R3:W-:Y:S02]  /*13570*/  STL.64 [R1+0x788], R12 ;  /* 0x0007880c01007387 */ /* 0x0007e40000100a00 */
[----:B---3--:R-:W-:Y:S07]  /*13580*/  HMMA.16816.F32 R12, R8, R2, R20 ;  /* 0x00000002080c723c */ /* 0x008fee0000001814 */
[----:B------:R-:W-:-:S02]  /*13590*/  IMAD.MOV.U32 R22, RZ, RZ, R25 ;  /* 0x000000ffff167224 */ /* 0x000fc400078e0019 */
[----:B------:R-:W-:Y:S02]  /*135a0*/  IMAD.MOV.U32 R23, RZ, RZ, R24 ;  /* 0x000000ffff177224 */ /* 0x000fe400078e0018 */
[----:B------:R-:W-:Y:S02]  /*135b0*/  IMAD.MOV.U32 R20, RZ, RZ, R27 ;  /* 0x000000ffff147224 */ /* 0x000fe400078e001b */
[----:B------:R-:W-:Y:S02]  /*135c0*/  IMAD.MOV.U32 R21, RZ, RZ, R26 ;  /* 0x000000ffff157224 */ /* 0x000fe400078e001a */
[----:B------:R-:W-:Y:S02]  /*135d0*/  IMAD.MOV.U32 R27, RZ, RZ, R28 ;  /* 0x000000ffff1b7224 */ /* 0x000fe400078e001c */
[----:B--2---:R-:W-:Y:S02]  /*135e0*/  IMAD R0, R0, 0x100, R18 ;  /* 0x0000010000007824 */ /* 0x004fe400078e0212 */
[----:B------:R-:W2:Y:S01]  /*135f0*/  LDL.LU R18, [R1+0x60] ;  /* 0x0000600001127983 */ /* 0x000ea20000300800 */
[----:B----4-:R-:W-:-:S03]  /*13600*/  IMAD R6, R6, 0x100, R19 ;  /* 0x0000010006067824 */ /* 0x010fc600078e0213 */
[----:B------:R-:W3:Y:S04]  /*13610*/  LDL.LU R19, [R1+0x64] ;  /* 0x0000640001137983 */ /* 0x000ee80000300800 */
[----:B------:R0:W-:Y:S04]  /*13620*/  STL.64 [R1+0x20], R12 ;  /* 0x0000200c01007387 */ /* 0x0001e80000100a00 */
[----:B------:R-:W-:Y:S04]  /*13630*/  STL.64 [R1+0x28], R14 ;  /* 0x0000280e01007387 */ /* 0x000fe80000100a00 */
[----:B------:R-:W-:Y:S04]  /*13640*/  STL.64 [R1+0x7a0], R22 ;  /* 0x0007a01601007387 */ /* 0x000fe80000100a00 */
[----:B------:R1:W-:Y:S01]  /*13650*/  STL.64 [R1+0x798], R20 ;  /* 0x0007981401007387 */ /* 0x0003e20000100a00 */
[----:B0-----:R-:W-:-:S03]  /*13660*/  IMAD.MOV.U32 R12, RZ, RZ, R29 ;  /* 0x000000ffff0c7224 */ /* 0x001fc600078e001d */
[----:B-1----:R-:W4:Y:S04]  /*13670*/  LDL.LU.64 R20, [R1+0x110] ;  /* 0x0001100001147983 */ /* 0x002f280000300a00 */
[----:B------:R-:W4:Y:S04]  /*13680*/  LDL.LU.64 R22, [R1+0x118] ;  /* 0x0001180001167983 */ /* 0x000f280000300a00 */
[----:B------:R-:W4:Y:S04]  /*13690*/  LDL.LU R24, [R1+0x40] ;  /* 0x0000400001187983 */ /* 0x000f280000300800 */
[----:B------:R-:W4:Y:S04]  /*136a0*/  LDL.LU R25, [R1+0x44] ;  /* 0x0000440001197983 */ /* 0x000f280000300800 */
[----:B------:R-:W4:Y:S04]  /*136b0*/  LDL.LU R26, [R1+0x48] ;  /* 0x00004800011a7983 */ /* 0x000f280000300800 */
[----:B------:R-:W4:Y:S04]  /*136c0*/  LDL.LU R28, [R1+0x7ac] ;  /* 0x0007ac00011c7983 */ /* 0x000f280000300800 */
[----:B------:R-:W4:Y:S01]  /*136d0*/  LDL.LU R29, [R1+0x7a8] ;  /* 0x0007a800011d7983 */ /* 0x000f220000300800 */
[----:B------:R-:W-:-:S02]  /*136e0*/  IMAD R5, R16, 0x100, R5 ;  /* 0x0000010010057824 */ /* 0x000fc400078e0205 */
[----:B------:R-:W-:Y:S01]  /*136f0*/  IMAD R7, R7, 0x100, R17 ;  /* 0x0000010007077824 */ /* 0x000fe200078e0211 */
[----:B------:R-:W4:Y:S01]  /*13700*/  LDL.LU R13, [R1+0x34] ;  /* 0x00003400010d7983 */ /* 0x000f220000300800 */
[----:B------:R-:W-:-:S03]  /*13710*/  F2FP.F16.E4M3.UNPACK_B R4, R0 ;  /* 0x00000000ff04723e */ /* 0x000fc600020006ff */
[----:B------:R-:W4:Y:S04]  /*13720*/  LDL.LU R14, [R1+0x38] ;  /* 0x00003800010e7983 */ /* 0x000f280000300800 */
[----:B------:R-:W4:Y:S04]  /*13730*/  LDL.LU R15, [R1+0x3c] ;  /* 0x00003c00010f7983 */ /* 0x000f280000300800 */
[----:B------:R-:W4:Y:S01]  /*13740*/  LDL.LU R0, [R1+0x74] ;  /* 0x0000740001007983 */ /* 0x000f220000300800 */
[----:B--2---:R-:W-:Y:S02]  /*13750*/  F2FP.F16.E4M3.UNPACK_B R2, R18.H1 ;  /* 0x00000012ff02723e */ /* 0x004fe400030006ff */
[----:B---3--:R-:W-:-:S02]  /*13760*/  F2FP.F16.E4M3.UNPACK_B R3, R19.H1 ;  /* 0x00000013ff03723e */ /* 0x008fc400030006ff */
[----:B----4-:R-:W-:Y:S02]  /*13770*/  F2FP.F16.E4M3.UNPACK_B R16, R28 ;  /* 0x0000001cff10723e */ /* 0x010fe400020006ff */
[----:B------:R-:W-:-:S07]  /*13780*/  F2FP.F16.E4M3.UNPACK_B R17, R29 ;  /* 0x0000001dff11723e */ /* 0x000fce00020006ff */
[----:B------:R-:W-:Y:S01]  /*13790*/  HMMA.16816.F32 R8, R8, R16, R20 ;  /* 0x000000100808723c */ /* 0x000fe20000001814 */
[----:B------:R0:W-:Y:S04]  /*137a0*/  STL [R1+0x768], R28 ;  /* 0x0007681c01007387 */ /* 0x0001e80000100800 */
[----:B0-----:R-:W2:Y:S04]  /*137b0*/  LDL.LU R28, [R1+0x70] ;  /* 0x00007000011c7983 */ /* 0x001ea80000300800 */
[----:B------:R-:W-:Y:S04]  /*137c0*/  STL [R1+0x76c], R29 ;  /* 0x00076c1d01007387 */ /* 0x000fe80000100800 */
[----:B------:R-:W3:Y:S04]  /*137d0*/  LDL.LU.64 R22, [R1+0x7a0] ;  /* 0x0007a00001167983 */ /* 0x000ee80000300a00 */
[----:B------:R-:W3:Y:S04]  /*137e0*/  LDL.LU.64 R20, [R1+0x798] ;  /* 0x0007980001147983 */ /* 0x000ee80000300a00 */
[----:B------:R-:W4:Y:S04]  /*137f0*/  LDL.LU R16, [R1+0x10] ;  /* 0x0000100001107983 */ /* 0x000f280000300800 */
[----:B------:R-:W-:Y:S04]  /*13800*/  STL.64 [R1+0x50], R8 ;  /* 0x0000500801007387 */ /* 0x000fe80000100a00 */
[----:B------:R0:W-:Y:S04]  /*13810*/  STL.64 [R1+0x58], R10 ;  /* 0x0000580a01007387 */ /* 0x0001e80000100a00 */
[----:B------:R-:W4:Y:S04]  /*13820*/  LDL.LU R17, [R1+0x14] ;  /* 0x0000140001117983 */ /* 0x000f280000300800 */
[----:B------:R-:W4:Y:S04]  /*13830*/  LDL.LU R18, [R1+0x18] ;  /* 0x0000180001127983 */ /* 0x000f280000300800 */
[----:B------:R-:W4:Y:S01]  /*13840*/  LDL.LU R19, [R1+0x1c] ;  /* 0x00001c0001137983 */ /* 0x000f220000300800 */
[----:B------:R-:W-:-:S02]  /*13850*/  F2FP.F16.E4M3.UNPACK_B R6, R6 ;  /* 0x00000006ff06723e */ /* 0x000fc400020006ff */
[----:B------:R-:W-:Y:S02]  /*13860*/  F2FP.F16.E4M3.UNPACK_B R5, R5 ;  /* 0x00000005ff05723e */ /* 0x000fe400020006ff */
[----:B------:R-:W-:-:S07]  /*13870*/  F2FP.F16.E4M3.UNPACK_B R7, R7 ;  /* 0x00000007ff07723e */ /* 0x000fce00020006ff */
[----:B----4-:R-:W-:Y:S01]  /*13880*/  HMMA.16816.F32 R16, R4, R2, R16 ;  /* 0x000000020410723c */ /* 0x010fe20000001810 */
[----:B------:R-:W4:Y:S04]  /*13890*/  LDL.LU R2, [R1+0x80] ;  /* 0x0000800001027983 */ /* 0x000f280000300800 */
[----:B------:R-:W3:Y:S04]  /*138a0*/  LDL.LU R3, [R1+0x84] ;  /* 0x0000840001037983 */ /* 0x000ee80000300800 */
[----:B0-----:R-:W3:Y:S04]  /*138b0*/  LDL.LU R10, [R1+0xd0] ;  /* 0x0000d000010a7983 */ /* 0x001ee80000300800 */
[----:B------:R-:W3:Y:S04]  /*138c0*/  LDL.LU R11, [R1+0xd4] ;  /* 0x0000d400010b7983 */ /* 0x000ee80000300800 */
[----:B------:R-:W4:Y:S01]  /*138d0*/  LDL.LU R29, [R1+0x240] ;  /* 0x00024000011d7983 */ /* 0x000f220000300800 */
[----:B--2---:R-:W-:-:S02]  /*138e0*/  F2FP.F16.E4M3.UNPACK_B R8, R28.H1 ;  /* 0x0000001cff08723e */ /* 0x004fc400030006ff */
[----:B------:R-:W-:-:S07]  /*138f0*/  F2FP.F16.E4M3.UNPACK_B R9, R0.H1 ;  /* 0x00000000ff09723e */ /* 0x000fce00030006ff */
[----:B------:R-:W-:Y:S01]  /*13900*/  HMMA.16816.F32 R24, R4, R8, R24 ;  /* 0x000000080418723c */ /* 0x000fe20000001818 */
[----:B----4-:R0:W-:Y:S04]  /*13910*/  STL [R1+0x770], R29 ;  /* 0x0007701d01007387 */ /* 0x0101e80000100800 */
[----:B0-----:R-:W2:Y:S04]  /*13920*/  LDL.LU R29, [R1+0x230] ;  /* 0x00023000011d7983 */ /* 0x001ea80000300800 */
[----:B------:R-:W4:Y:S04]  /*13930*/  LDL.LU R28, [R1+0x238] ;  /* 0x00023800011c7983 */ /* 0x000f280000300800 */
[----:B------:R-:W4:Y:S04]  /*13940*/  LDL.LU R0, [R1+0x244] ;  /* 0x0002440001007983 */ /* 0x000f280000300800 */
[----:B------:R-:W-:Y:S04]  /*13950*/  STL.64 [R1+0x760], R18 ;  /* 0x0007601201007387 */ /* 0x000fe80000100a00 */
[----:B------:R0:W-:Y:S04]  /*13960*/  STL.64 [R1+0x758], R16 ;  /* 0x0007581001007387 */ /* 0x0001e80000100a00 */
[----:B0-----:R-:W4:Y:S04]  /*13970*/  LDL.LU R16, [R1+0x20] ;  /* 0x0000200001107983 */ /* 0x001f280000300800 */
[----:B------:R-:W4:Y:S04]  /*13980*/  LDL.LU R17, [R1+0x24] ;  /* 0x0000240001117983 */ /* 0x000f280000300800 */
[----:B------:R-:W4:Y:S04]  /*13990*/  LDL.LU R18, [R1+0x28] ;  /* 0x0000280001127983 */ /* 0x000f280000300800 */
[----:B------:R-:W4:Y:S04]  /*139a0*/  LDL.LU R19, [R1+0x2c] ;  /* 0x00002c0001137983 */ /* 0x000f280000300800 */
[----:B------:R-:W2:Y:S04]  /*139b0*/  LDL.LU R8, [R1+0x90] ;  /* 0x0000900001087983 */ /* 0x000ea80000300800 */
[----:B------:R-:W4:Y:S01]  /*139c0*/  LDL.LU R9, [R1+0x94] ;  /* 0x0000940001097983 */ /* 0x000f220000300800 */
[----:B------:R-:W-:-:S02]  /*139d0*/  F2FP.F16.E4M3.UNPACK_B R2, R2.H1 ;  /* 0x00000002ff02723e */ /* 0x000fc400030006ff */
[----:B---3--:R-:W-:-:S07]  /*139e0*/  F2FP.F16.E4M3.UNPACK_B R3, R3.H1 ;  /* 0x00000003ff03723e */ /* 0x008fce00030006ff */
[----:B------:R-:W-:-:S15]  /*139f0*/  HMMA.16816.F32 R12, R4, R2, R12 ;  /* 0x00000002040c723c */ /* 0x000fde000000180c */
[----:B------:R-:W-:-:S08]  /*13a00*/  NOP ;  /* 0x0000000000007918 */ /* 0x000fd00000000000 */
[----:B------:R-:W-:Y:S04]  /*13a10*/  STL.64 [R1+0x10], R12 ;  /* 0x0000100c01007387 */ /* 0x000fe80000100a00 */
[----:B------:R0:W-:Y:S04]  /*13a20*/  STL.64 [R1+0x18], R14 ;  /* 0x0000180e01007387 */ /* 0x0001e80000100a00 */
[----:B0-----:R-:W3:Y:S04]  /*13a30*/  LDL.LU.64 R14, [R1+0x790] ;  /* 0x00079000010e7983 */ /* 0x001ee80000300a00 */
[----:B------:R-:W3:Y:S04]  /*13a40*/  LDL.LU.64 R12, [R1+0x788] ;  /* 0x00078800010c7983 */ /* 0x000ee80000300a00 */
[----:B------:R-:W3:Y:S04]  /*13a50*/  LDL.LU R2, [R1+0xa0] ;  /* 0x0000a00001027983 */ /* 0x000ee80000300800 */
[----:B------:R-:W3:Y:S01]  /*13a60*/  LDL.LU R3, [R1+0xa4] ;  /* 0x0000a40001037983 */ /* 0x000ee20000300800 */
[----:B--2---:R-:W-:-:S02]  /*13a70*/  F2FP.F16.E4M3.UNPACK_B R8, R8.H1 ;  /* 0x00000008ff08723e */ /* 0x004fc400030006ff */
[----:B----4-:R-:W-:-:S07]  /*13a80*/  F2FP.F16.E4M3.UNPACK_B R9, R9.H1 ;  /* 0x00000009ff09723e */ /* 0x010fce00030006ff */
[----:B------:R-:W-:-:S15]  /*13a90*/  HMMA.16816.F32 R20, R4, R8, R20 ;  /* 0x000000080414723c */ /* 0x000fde0000001814 */
[----:B------:R-:W-:-:S08]  /*13aa0*/  NOP ;  /* 0x0000000000007918 */ /* 0x000fd00000000000 */
[----:B------:R-:W-:Y:S04]  /*13ab0*/  STL.64 [R1], R20 ;  /* 0x0000001401007387 */ /* 0x000fe80000100a00 */
[----:B------:R0:W-:Y:S04]  /*13ac0*/  STL.64 [R1+0x8], R22 ;  /* 0x0000081601007387 */ /* 0x0001e80000100a00 */
[----:B0-----:R-:W2:Y:S04]  /*13ad0*/  LDL.LU.64 R22, [R1+0x780] ;  /* 0x0007800001167983 */ /* 0x001ea80000300a00 */
[----:B------:R-:W2:Y:S04]  /*13ae0*/  LDL.LU.64 R20, [R1+0x778] ;  /* 0x0007780001147983 */ /* 0x000ea80000300a00 */
[----:B------:R-:W4:Y:S04]  /*13af0*/  LDL.LU R8, [R1+0xb0] ;  /* 0x0000b00001087983 */ /* 0x000f280000300800 */
[----:B------:R-:W4:Y:S01]  /*13b00*/  LDL.LU R9, [R1+0xb4] ;  /* 0x0000b40001097983 */ /* 0x000f220000300800 */
[----:B---3--:R-:W-:-:S02]  /*13b10*/  F2FP.F16.E4M3.UNPACK_B R2, R2.H1 ;  /* 0x00000002ff02723e */ /* 0x008fc400030006ff */
[----:B------:R-:W-:-:S07]  /*13b20*/  F2FP.F16.E4M3.UNPACK_B R3, R3.H1 ;  /* 0x00000003ff03723e */ /* 0x000fce00030006ff */
[----:B--2---:R-:W-:Y:S01]  /*13b30*/  HMMA.16816.F32 R20, R4, R2, R20 ;  /* 0x000000020414723c */ /* 0x004fe20000001814 */
[----:B----4-:R-:W-:Y:S02]  /*13b40*/  F2FP.F16.E4M3.UNPACK_B R8, R8.H1 ;  /* 0x00000008ff08723e */ /* 0x010fe400030006ff */
[----:B------:R-:W-:-:S04]  /*13b50*/  F2FP.F16.E4M3.UNPACK_B R9, R9.H1 ;  /* 0x00000009ff09723e */ /* 0x000fc800030006ff */
[----:B------:R-:W-:Y:S02]  /*13b60*/  F2FP.F16.E4M3.UNPACK_B R2, R10.H1 ;  /* 0x0000000aff02723e */ /* 0x000fe400030006ff */
[----:B------:R-:W-:Y:S02]  /*13b70*/  F2FP.F16.E4M3.UNPACK_B R3, R11.H1 ;  /* 0x0000000bff03723e */ /* 0x000fe400030006ff */
[----:B------:R-:W-:-:S12]  /*13b80*/  HMMA.16816.F32 R8, R4, R8, R12 ;  /* 0x000000080408723c */ /* 0x000fd8000000180c */
[----:B------:R0:W-:Y:S04]  /*13b90*/  STL [R1+0x750], R20 ;  /* 0x0007501401007387 */ /* 0x0001e80000100800 */
[----:B------:R1:W-:Y:S04]  /*13ba0*/  STL [R1+0x74c], R21 ;  /* 0x00074c1501007387 */ /* 0x0003e80000100800 */
[----:B------:R2:W-:Y:S04]  /*13bb0*/  STL [R1+0x748], R22 ;  /* 0x0007481601007387 */ /* 0x0005e80000100800 */
[----:B------:R3:W-:Y:S04]  /*13bc0*/  STL [R1+0x744], R23 ;  /* 0x0007441701007387 */ /* 0x0007e80000100800 */
[----:B0-----:R-:W4:Y:S04]  /*13bd0*/  LDL.LU R20, [R1+0x50] ;  /* 0x0000500001147983 */ /* 0x001f280000300800 */
[----:B-1----:R-:W4:Y:S04]  /*13be0*/  LDL.LU R21, [R1+0x54] ;  /* 0x0000540001157983 */ /* 0x002f280000300800 */
[----:B--2---:R-:W4:Y:S04]  /*13bf0*/  LDL.LU R22, [R1+0x58] ;  /* 0x0000580001167983 */ /* 0x004f280000300800 */
[----:B---3--:R-:W4:Y:S04]  /*13c00*/  LDL.LU R23, [R1+0x5c] ;  /* 0x00005c0001177983 */ /* 0x008f280000300800 */
[----:B------:R-:W2:Y:S04]  /*13c10*/  LDL.LU R12, [R1+0x22c] ;  /* 0x00022c00010c7983 */ /* 0x000ea80000300800 */
[----:B------:R-:W3:Y:S04]  /*13c20*/  LDL.LU R14, [R1+0x23c] ;  /* 0x00023c00010e7983 */ /* 0x000ee80000300800 */
[----:B------:R-:W4:Y:S04]  /*13c30*/  LDL.LU R13, [R1+0x234] ;  /* 0x00023400010d7983 */ /* 0x000f280000300800 */
[----:B------:R-:W3:Y:S04]  /*13c40*/  LDL.LU R15, [R1+0x248] ;  /* 0x00024800010f7983 */ /* 0x000ee80000300800 */
[----:B------:R0:W-:Y:S04]  /*13c50*/  STL [R1+0x740], R11 ;  /* 0x0007400b01007387 */ /* 0x0001e80000100800 */
[----:B0-----:R-:W3:Y:S01]  /*13c60*/  LDL R11, [R1+0x7c] ;  /* 0x00007c00010b7983 */ /* 0x001ee20000100800 */
[----:B--2---:R-:W-:-:S03]  /*13c70*/  IMAD R12, R12, 0x100, R29 ;  /* 0x000001000c0c7824 */ /* 0x004fc600078e021d */
[----:B------:R-:W3:Y:S01]  /*13c80*/  LDL.LU R29, [R1+0x770] ;  /* 0x00077000011d7983 */ /* 0x000ee20000300800 */
[----:B----4-:R-:W-:Y:S01]  /*13c90*/  IMAD R13, R13, 0x100, R28 ;  /* 0x000001000d0d7824 */ /* 0x010fe200078e021c */
[----:B------:R-:W-:Y:S01]  /*13ca0*/  HMMA.16816.F32 R16, R4, R2, R16 ;  /* 0x000000020410723c */ /* 0x000fe20000001810 */
[----:B---3--:R-:W-:Y:S02]  /*13cb0*/  IMAD R14, R14, 0x100, R29 ;  /* 0x000001000e0e7824 */ /* 0x008fe400078e021d */
[----:B------:R-:W2:Y:S04]  /*13cc0*/  LDL.LU R29, [R1+0x76c] ;  /* 0x00076c00011d7983 */ /* 0x000ea80000300800 */
[----:B------:R-:W3:-:S15]  /*13cd0*/  LDL.LU R28, [R1+0x768] ;  /* 0x00076800011c7983 */ /* 0x000ede0000300800 */
[----:B------:R-:W-:-:S01]  /*13ce0*/  NOP ;  /* 0x0000000000007918 */ /* 0x000fc20000000000 */
[----:B------:R-:W-:Y:S04]  /*13cf0*/  STL.64 [R1+0x20], R16 ;  /* 0x0000201001007387 */ /* 0x000fe80000100a00 */
[----:B------:R0:W-:Y:S04]  /*13d00*/  STL.64 [R1+0x28], R18 ;  /* 0x0000281201007387 */ /* 0x0001e80000100a00 */
[----:B0-----:R-:W4:Y:S04]  /*13d10*/  LDL.LU.64 R18, [R1+0x760] ;  /* 0x0007600001127983 */ /* 0x001f280000300a00 */
[----:B------:R-:W4:Y:S04]  /*13d20*/  LDL.LU.64 R16, [R1+0x758] ;  /* 0x0007580001107983 */ /* 0x000f280000300a00 */
[----:B------:R-:W4:Y:S04]  /*13d30*/  LDL R2, [R1+0x68] ;  /* 0x0000680001027983 */ /* 0x000f280000100800 */
[----:B------:R-:W4:Y:S01]  /*13d40*/  LDL R3, [R1+0x6c] ;  /* 0x00006c0001037983 */ /* 0x000f220000100800 */
[----:B--2---:R-:W-:-:S02]  /*13d50*/  F2FP.F16.E4M3.UNPACK_B R29, R29.H1 ;  /* 0x0000001dff1d723e */ /* 0x004fc400030006ff */
[----:B---3--:R-:W-:-:S07]  /*13d60*/  F2FP.F16.E4M3.UNPACK_B R28, R28.H1 ;  /* 0x0000001cff1c723e */ /* 0x008fce00030006ff */
[----:B------:R-:W-:Y:S01]  /*13d70*/  HMMA.16816.F32 R4, R4, R28, R20 ;  /* 0x0000001c0404723c */ /* 0x000fe20000001814 */
[----:B------:R-:W-:Y:S01]  /*13d80*/  IMAD R15, R0, 0x100, R15 ;  /* 0x00000100000f7824 */ /* 0x000fe200078e020f */
[----:B------:R-:W-:Y:S01]  /*13d90*/  F2FP.F16.E4M3.UNPACK_B R12, R12 ;  /* 0x0000000cff0c723e */ /* 0x000fe200020006ff */
[----:B------:R-:W2:Y:S01]  /*13da0*/  LDL R0, [R1+0x9c] ;  /* 0x00009c0001007983 */ /* 0x000ea20000100800 */
[----:B------:R-:W-:Y:S02]  /*13db0*/  F2FP.F16.E4M3.UNPACK_B R14, R14 ;  /* 0x0000000eff0e723e */ /* 0x000fe400020006ff */
[----:B------:R-:W-:Y:S01]  /*13dc0*/  F2FP.F16.E4M3.UNPACK_B R13, R13 ;  /* 0x0000000dff0d723e */ /* 0x000fe200020006ff */
[----:B------:R-:W3:Y:S04]  /*13dd0*/  LDL R28, [R1+0xa8] ;  /* 0x0000a800011c7983 */ /* 0x000ee80000100800 */
[----:B------:R-:W3:-:S13]  /*13de0*/  LDL R29, [R1+0xac] ;  /* 0x0000ac00011d7983 */ /* 0x000eda0000100800 */
[----:B------:R-:W-:Y:S02]  /*13df0*/  IMAD.MOV.U32 R21, RZ, RZ, R5 ;  /* 0x000000ffff157224 */ /* 0x000fe400078e0005 */
[----:B------:R-:W2:Y:S01]  /*13e00*/  LDL R5, [R1+0x78] ;  /* 0x0000780001057983 */ /* 0x000ea20000100800 */
[----:B------:R-:W-:Y:S02]  /*13e10*/  F2FP.F16.E4M3.UNPACK_B R15, R15 ;  /* 0x0000000fff0f723e */ /* 0x000fe400020006ff */
[----:B----4-:R-:W-:Y:S02]  /*13e20*/  F2FP.F16.E4M3.UNPACK_B R2, R2 ;  /* 0x00000002ff02723e */ /* 0x010fe400020006ff */
[----:B------:R-:W-:-:S07]  /*13e30*/  F2FP.F16.E4M3.UNPACK_B R3, R3 ;  /* 0x00000003ff03723e */ /* 0x000fce00020006ff */
[----:B------:R-:W-:Y:S01]  /*13e40*/  HMMA.16816.F32 R16, R12, R2, R16 ;  /* 0x000000020c10723c */ /* 0x000fe20000001810 */
[----:B------:R-:W-:Y:S02]  /*13e50*/  IMAD.MOV.U32 R22, RZ, RZ, R6 ;  /* 0x000000ffff167224 */ /* 0x000fe400078e0006 */
[----:B------:R-:W-:Y:S01]  /*13e60*/  IMAD.MOV.U32 R23, RZ, RZ, R7 ;  /* 0x000000ffff177224 */ /* 0x000fe200078e0007 */
[----:B------:R-:W4:Y:S01]  /*13e70*/  LDL R6, [R1+0x88] ;  /* 0x0000880001067983 */ /* 0x000f220000100800 */
[----:B------:R-:W-:-:S03]  /*13e80*/  IMAD.MOV.U32 R20, RZ, RZ, R4 ;  /* 0x000000ffff147224 */ /* 0x000fc600078e0004 */
[----:B------:R-:W3:-:S15]  /*13e90*/  LDL R7, [R1+0x8c] ;  /* 0x00008c0001077983 */ /* 0x000ede0000100800 */
[----:B------:R0:W-:Y:S04]  /*13ea0*/  STL [R1+0x34], R17 ;  /* 0x0000341101007387 */ /* 0x0001e80000100800 */
[----:B------:R1:W-:Y:S01]  /*13eb0*/  STL.64 [R1+0x38], R18 ;  /* 0x0000381201007387 */ /* 0x0003e20000100a00 */
[----:B--2---:R-:W-:Y:S02]  /*13ec0*/  F2FP.F16.E4M3.UNPACK_B R4, R5 ;  /* 0x00000005ff04723e */ /* 0x004fe400020006ff */
[----:B------:R-:W-:Y:S01]  /*13ed0*/  F2FP.F16.E4M3.UNPACK_B R5, R11 ;  /* 0x0000000bff05723e */ /* 0x000fe200020006ff */
[----:B------:R-:W-:Y:S02]  /*13ee0*/  IMAD.MOV.U32 R11, RZ, RZ, R16 ;  /* 0x000000ffff0b7224 */ /* 0x000fe400078e0010 */
[----:B------:R-:W2:Y:S04]  /*13ef0*/  LDL.LU R16, [R1+0x10] ;  /* 0x0000100001107983 */ /* 0x000ea80000300800 */
[----:B0-----:R-:W2:Y:S04]  /*13f00*/  LDL.LU R17, [R1+0x14] ;  /* 0x0000140001117983 */ /* 0x001ea80000300800 */
[----:B-1----:R-:W2:Y:S04]  /*13f10*/  LDL.LU R18, [R1+0x18] ;  /* 0x0000180001127983 */ /* 0x002ea80000300800 */
[----:B------:R-:W2:Y:S01]  /*13f20*/  LDL.LU R19, [R1+0x1c] ;  /* 0x00001c0001137983 */ /* 0x000ea20000300800 */
[----:B----4-:R-:W-:-:S02]  /*13f30*/  F2FP.F16.E4M3.UNPACK_B R2, R6 ;  /* 0x00000006ff02723e */ /* 0x010fc400020006ff */
[----:B---3--:R-:W-:Y:S02]  /*13f40*/  F2FP.F16.E4M3.UNPACK_B R3, R7 ;  /* 0x00000007ff03723e */ /* 0x008fe400020006ff */
[----:B------:R-:W-:Y:S01]  /*13f50*/  HMMA.16816.F32 R4, R12, R4, R24 ;  /* 0x000000040c04723c */ /* 0x000fe20000001818 */
[----:B------:R-:W3:Y:S06]  /*13f60*/  LDL R27, [R1+0x98] ;  /* 0x00009800011b7983 */ /* 0x000eec0000100800 */
[----:B------:R-:W-:-:S15]  /*13f70*/  F2FP.F16.E4M3.UNPACK_B R25, R0 ;  /* 0x00000000ff19723e */ /* 0x000fde00020006ff */
[----:B------:R-:W-:-:S01]  /*13f80*/  NOP ;  /* 0x0000000000007918 */ /* 0x000fc20000000000 */
[----:B------:R0:W-:Y:S04]  /*13f90*/  STL.64 [R1+0x718], R6 ;  /* 0x0007180601007387 */ /* 0x0001e80000100a00 */
[----:B0-----:R-:W4:Y:S04]  /*13fa0*/  LDL R6, [R1+0xbc] ;  /* 0x0000bc0001067983 */ /* 0x001f280000100800 */
[----:B------:R0:W-:Y:S04]  /*13fb0*/  STL.64 [R1+0x710], R4 ;  /* 0x0007100401007387 */ /* 0x0001e80000100a00 */
[----:B0-----:R-:W4:Y:S04]  /*13fc0*/  LDL R5, [R1+0xb8] ;  /* 0x0000b80001057983 */ /* 0x001f280000100800 */
[----:B------:R-:W4:Y:S04]  /*13fd0*/  LDL.LU R7, [R1+0x660] ;  /* 0x0006600001077983 */ /* 0x000f280000300800 */
[----:B------:R-:W4:Y:S01]  /*13fe0*/  LDL.LU R0, [R1+0x65c] ;  /* 0x00065c0001007983 */ /* 0x000f220000300800 */
[----:B--2---:R-:W-:-:S15]  /*13ff0*/  HMMA.16816.F32 R16, R12, R2, R16 ;  /* 0x000000020c10723c */ /* 0x004fde0000001810 */
[----:B------:R-:W-:-:S08]  /*14000*/  NOP ;  /* 0x0000000000007918 */ /* 0x000fd00000000000 */
[----:B------:R-:W-:Y:S04]  /*14010*/  STL.64 [R1+0x728], R18 ;  /* 0x0007281201007387 */ /* 0x000fe80000100a00 */
[----:B------:R0:W-:Y:S04]  /*14020*/  STL.64 [R1+0x720], R16 ;  /* 0x0007201001007387 */ /* 0x0001e80000100a00 */
[----:B0-----:R-:W2:Y:S04]  /*14030*/  LDL.LU R16, [R1] ;  /* 0x0000000001107983 */ /* 0x001ea80000300800 */
[----:B------:R-:W2:Y:S04]  /*14040*/  LDL.LU R17, [R1+0x4] ;  /* 0x0000040001117983 */ /* 0x000ea80000300800 */
[----:B------:R-:W2:Y:S04]  /*14050*/  LDL.LU R18, [R1+0x8] ;  /* 0x0000080001127983 */ /* 0x000ea80000300800 */
[----:B------:R-:W2:Y:S01]  /*14060*/  LDL.LU R19, [R1+0xc] ;  /* 0x00000c0001137983 */ /* 0x000ea20000300800 */
[----:B---3--:R-:W-:-:S07]  /*14070*/  F2FP.F16.E4M3.UNPACK_B R24, R27 ;  /* 0x0000001bff18723e */ /* 0x008fce00020006ff */
[----:B--2---:R-:W-:Y:S07]  /*14080*/  HMMA.16816.F32 R24, R12, R24, R16 ;  /* 0x000000180c18723c */ /* 0x004fee0000001810 */
[----:B------:R-:W-:Y:S02]  /*14090*/  IMAD.MOV.U32 R16, RZ, RZ, R20 ;  /* 0x000000ffff107224 */ /* 0x000fe400078e0014 */
[----:B------:R-:W2:Y:S01]  /*140a0*/  LDL.LU R20, [R1+0x750] ;  /* 0x0007500001147983 */ /* 0x000ea20000300800 */
[----:B------:R-:W-:-:S02]  /*140b0*/  IMAD.MOV.U32 R17, RZ, RZ, R21 ;  /* 0x000000ffff117224 */ /* 0x000fc400078e0015 */
[----:B------:R-:W-:Y:S01]  /*140c0*/  IMAD.MOV.U32 R18, RZ, RZ, R22 ;  /* 0x000000ffff127224 */ /* 0x000fe200078e0016 */
[----:B------:R-:W2:Y:S01]  /*140d0*/  LDL.LU R21, [R1+0x74c] ;  /* 0x00074c0001157983 */ /* 0x000ea20000300800 */
[----:B------:R-:W-:-:S03]  /*140e0*/  IMAD.MOV.U32 R19, RZ, RZ, R23 ;  /* 0x000000ffff137224 */ /* 0x000fc600078e0017 */
[----:B------:R-:W2:Y:S04]  /*140f0*/  LDL.LU R22, [R1+0x748] ;  /* 0x0007480001167983 */ /* 0x000ea80000300800 */
[----:B------:R-:W2:Y:S01]  /*14100*/  LDL.LU R23, [R1+0x744] ;  /* 0x0007440001177983 */ /* 0x000ea20000300800 */
[----:B------:R-:W-:Y:S02]  /*14110*/  F2FP.F16.E4M3.UNPACK_B R28, R28 ;  /* 0x0000001cff1c723e */ /* 0x000fe400020006ff */
[----:B------:R-:W-:Y:S01]  /*14120*/  F2FP.F16.E4M3.UNPACK_B R29, R29 ;  /* 0x0000001dff1d723e */ /* 0x000fe200020006ff */
[----:B------:R-:W-:Y:S04]  /*14130*/  STL.64 [R1+0x738], R18 ;  /* 0x0007381201007387 */ /* 0x000fe80000100a00 */
[----:B------:R0:W-:Y:S04]  /*14140*/  STL.64 [R1+0x730], R16 ;  /* 0x0007301001007387 */ /* 0x0001e80000100a00 */
[----:B0-----:R-:W3:Y:S04]  /*14150*/  LDL.LU R16, [R1+0x20] ;  /* 0x0000200001107983 */ /* 0x001ee80000300800 */
[----:B------:R-:W3:Y:S04]  /*14160*/  LDL.LU R17, [R1+0x24] ;  /* 0x0000240001117983 */ /* 0x000ee80000300800 */
[----:B------:R-:W3:Y:S04]  /*14170*/  LDL.LU R18, [R1+0x28] ;  /* 0x0000280001127983 */ /* 0x000ee80000300800 */
[----:B------:R-:W3:Y:S04]  /*14180*/  LDL.LU R19, [R1+0x2c] ;  /* 0x00002c0001137983 */ /* 0x000ee80000300800 */
[----:B------:R0:W-:Y:S04]  /*14190*/  STL [R1+0x70c], R24 ;  /* 0x00070c1801007387 */ /* 0x0001e80000100800 */
[----:B0-----:R-:W3:Y:S04]  /*141a0*/  LDL R24, [R1+0xdc] ;  /* 0x0000dc0001187983 */ /* 0x001ee80000100800 */
[----:B------:R0:W-:Y:S01]  /*141b0*/  STL [R1+0x708], R25 ;  /* 0x0007081901007387 */ /* 0x0001e20000100800 */
[----:B------:R-:W-:-:S03]  /*141c0*/  IMAD.MOV.U32 R4, RZ, RZ, R11 ;  /* 0x000000ffff047224 */ /* 0x000fc600078e000b */
[----:B0-----:R-:W3:Y:S04]  /*141d0*/  LDL R25, [R1+0xd8] ;  /* 0x0000d80001197983 */ /* 0x001ee80000100800 */
[----:B------:R0:W-:Y:S04]  /*141e0*/  STL [R1+0x704], R26 ;  /* 0x0007041a01007387 */ /* 0x0001e80000100800 */
[----:B0-----:R-:W3:Y:S04]  /*141f0*/  LDL.LU R26, [R1+0x664] ;  /* 0x00066400011a7983 */ /* 0x001ee80000300800 */
[----:B------:R0:W-:Y:S04]  /*14200*/  STL [R1+0x700], R27 ;  /* 0x0007001b01007387 */ /* 0x0001e80000100800 */
[----:B0-----:R-:W3:Y:S01]  /*14210*/  LDL.LU R27, [R1+0x668] ;  /* 0x00066800011b7983 */ /* 0x001ee20000300800 */
[----:B--2---:R-:W-:-:S15]  /*14220*/  HMMA.16816.F32 R20, R12, R28, R20 ;  /* 0x0000001c0c14723c */ /* 0x004fde0000001814 */
[----:B------:R-:W-:-:S08]  /*14230*/  NOP ;  /* 0x0000000000007918 */ /* 0x000fd00000000000 */
[----:B------:R0:W-:Y:S04]  /*14240*/  STL.64 [R1+0x10], R20 ;  /* 0x0000101401007387 */ /* 0x0001e80000100a00 */
[----:B------:R1:W-:Y:S04]  /*14250*/  STL.64 [R1+0x18], R22 ;  /* 0x0000181601007387 */ /* 0x0003e80000100a00 */
[----:B0-----:R-:W2:Y:S04]  /*14260*/  LDL.LU R20, [R1+0x66c] ;  /* 0x00066c0001147983 */ /* 0x001ea80000300800 */
[----:B------:R-:W2:Y:S04]  /*14270*/  LDL.LU R21, [R1+0x658] ;  /* 0x0006580001157983 */ /* 0x000ea80000300800 */
[----:B-1----:R-:W2:Y:S04]  /*14280*/  LDL R22, [R1+0xc8] ;  /* 0x0000c80001167983 */ /* 0x002ea80000100800 */
[----:B------:R-:W2:Y:S04]  /*14290*/  LDL R23, [R1+0xcc] ;  /* 0x0000cc0001177983 */ /* 0x000ea80000100800 */
[----:B------:R-:W2:Y:S01]  /*142a0*/  LDL.LU R11, [R1+0x740] ;  /* 0x00074000010b7983 */ /* 0x000ea20000300800 */
[----:B----4-:R-:W-:-:S02]  /*142b0*/  F2FP.F16.E4M3.UNPACK_B R2, R5 ;  /* 0x00000005ff02723e */ /* 0x010fc400020006ff */
[----:B------:R-:W-:Y:S01]  /*142c0*/  F2FP.F16.E4M3.UNPACK_B R3, R6 ;  /* 0x00000006ff03723e */ /* 0x000fe200020006ff */
[----:B------:R-:W4:Y:S01]  /*142d0*/  LDL.LU R5, [R1+0x34] ;  /* 0x0000340001057983 */ /* 0x000f220000300800 */
[----:B------:R-:W-:-:S03]  /*142e0*/  IMAD R0, R0, 0x100, R7 ;  /* 0x0000010000007824 */ /* 0x000fc600078e0207 */
[----:B------:R-:W4:Y:S04]  /*142f0*/  LDL.LU R6, [R1+0x38] ;  /* 0x0000380001067983 */ /* 0x000f280000300800 */
[----:B------:R-:W4:Y:S01]  /*14300*/  LDL.LU R7, [R1+0x3c] ;  /* 0x00003c0001077983 */ /* 0x000f220000300800 */
[----:B---3--:R-:W-:Y:S02]  /*14310*/  IMAD R29, R26, 0x100, R27 ;  /* 0x000001001a1d7824 */ /* 0x008fe400078e021b */
[----:B--2---:R-:W-:Y:S01]  /*14320*/  IMAD R28, R21, 0x100, R20 ;  /* 0x00000100151c7824 */ /* 0x004fe200078e0214 */
[----:B------:R-:W-:Y:S02]  /*14330*/  F2FP.F16.E4M3.UNPACK_B R20, R25 ;  /* 0x00000019ff14723e */ /* 0x000fe400020006ff */
[----:B------:R-:W-:Y:S01]  /*14340*/  F2FP.F16.E4M3.UNPACK_B R21, R24 ;  /* 0x00000018ff15723e */ /* 0x000fe200020006ff */
[C---:B------:R-:W-:Y:S06]  /*14350*/  HMMA.16816.F32 R8, R12.reuse, R2, R8 ;  /* 0x000000020c08723c */ /* 0x040fec0000001808 */
[----:B------:R-:W-:-:S15]  /*14360*/  HMMA.16816.F32 R16, R12, R20, R16 ;  /* 0x000000140c10723c */ /* 0x000fde0000001810 */
[----:B------:R-:W-:-:S03]  /*14370*/  NOP ;  /* 0x0000000000007918 */ /* 0x000fc60000000000 */
[----:B------:R-:W-:Y:S02]  /*14380*/  IMAD.MOV.U32 R24, RZ, RZ, R8 ;  /* 0x000000ffff187224 */ /* 0x000fe400078e0008 */
[----:B------:R-:W-:Y:S01]  /*14390*/  IMAD.MOV.U32 R27, RZ, RZ, R11 ;  /* 0x000000ffff1b7224 */ /* 0x000fe200078e000b */
[----:B------:R-:W2:Y:S01]  /*143a0*/  LDL.LU R8, [R1+0x674] ;  /* 0x0006740001087983 */ /* 0x000ea20000300800 */
[----:B------:R-:W-:-:S03]  /*143b0*/  IMAD.MOV.U32 R25, RZ, RZ, R9 ;  /* 0x000000ffff197224 */ /* 0x000fc600078e0009 */
[----:B------:R-:W2:Y:S01]  /*143c0*/  LDL.LU R11, [R1+0x670] ;  /* 0x00067000010b7983 */ /* 0x000ea20000300800 */
[----:B------:R-:W-:-:S03]  /*143d0*/  IMAD.MOV.U32 R26, RZ, RZ, R10 ;  /* 0x000000ffff1a7224 */ /* 0x000fc600078e000a */
[----:B------:R-:W3:Y:S04]  /*143e0*/  LDL.LU R9, [R1+0x68] ;  /* 0x0000680001097983 */ /* 0x000ee80000300800 */
[----:B------:R-:W4:Y:S04]  /*143f0*/  LDL.LU R10, [R1+0x6c] ;  /* 0x00006c00010a7983 */ /* 0x000f280000300800 */
[----:B------:R-:W-:Y:S04]  /*14400*/  STL.64 [R1+0x20], R16 ;  /* 0x0000201001007387 */ /* 0x000fe80000100a00 */
[----:B------:R0:W-:Y:S04]  /*14410*/  STL.64 [R1+0x28], R18 ;  /* 0x0000281201007387 */ /* 0x0001e80000100a00 */
[----:B0-----:R-:W4:Y:S04]  /*14420*/  LDL.LU.64 R18, [R1+0x738] ;  /* 0x0007380001127983 */ /* 0x001f280000300a00 */
[----:B------:R-:W4:Y:S01]  /*14430*/  LDL.LU.64 R16, [R1+0x730] ;  /* 0x0007300001107983 */ /* 0x000f220000300a00 */
[----:B------:R-:W-:-:S02]  /*14440*/  F2FP.F16.E4M3.UNPACK_B R22, R22 ;  /* 0x00000016ff16723e */ /* 0x000fc400020006ff */
[----:B------:R-:W-:Y:S01]  /*14450*/  F2FP.F16.E4M3.UNPACK_B R23, R23 ;  /* 0x00000017ff17723e */ /* 0x000fe200020006ff */
[----:B------:R-:W4:Y:S04]  /*14460*/  LDL.LU R20, [R1+0x78] ;  /* 0x0000780001147983 */ /* 0x000f280000300800 */
[----:B------:R-:W4:Y:S01]  /*14470*/  LDL.LU R21, [R1+0x7c] ;  /* 0x00007c0001157983 */ /* 0x000f220000300800 */
[----:B--2---:R-:W-:Y:S01]  /*14480*/  IMAD R11, R11, 0x100, R8 ;  /* 0x000001000b0b7824 */ /* 0x004fe200078e0208 */
[----:B------:R-:W-:Y:S02]  /*14490*/  F2FP.F16.E4M3.UNPACK_B R8, R0 ;  /* 0x00000000ff08723e */ /* 0x000fe400020006ff */
[----:B------:R-:W0:Y:S01]  /*144a0*/  LDC R0, c[0x0][0x238] ;  /* 0x00008e00ff007b82 */ /* 0x000e220000000800 */
[----:B---3--:R-:W-:-:S02]  /*144b0*/  F2FP.F16.E4M3.UNPACK_B R2, R9.H1 ;  /* 0x00000009ff02723e */ /* 0x008fc400030006ff */
[----:B------:R-:W-:Y:S02]  /*144c0*/  F2FP.F16.E4M3.UNPACK_B R9, R29 ;  /* 0x0000001dff09723e */ /* 0x000fe400020006ff */
[----:B----4-:R-:W-:Y:S02]  /*144d0*/  F2FP.F16.E4M3.UNPACK_B R3, R10.H1 ;  /* 0x0000000aff03723e */ /* 0x010fe400030006ff */
[----:B------:R-:W-:Y:S02]  /*144e0*/  F2FP.F16.E4M3.UNPACK_B R10, R28 ;  /* 0x0000001cff0a723e */ /* 0x000fe400020006ff */
[----:B------:R-:W-:Y:S01]  /*144f0*/  F2FP.F16.E4M3.UNPACK_B R11, R11 ;  /* 0x0000000bff0b723e */ /* 0x000fe200020006ff */
[----:B------:R-:W2:Y:S04]  /*14500*/  LDL.LU R28, [R1+0xac] ;  /* 0x0000ac00011c7983 */ /* 0x000ea80000300800 */
[----:B------:R-:W3:Y:S02]  /*14510*/  LDL.LU R29, [R1+0xa8] ;  /* 0x0000a800011d7983 */ /* 0x000ee40000300800 */
[----:B------:R-:W-:Y:S06]  /*14520*/  HMMA.16816.F32 R4, R8, R2, R4 ;  /* 0x000000020804723c */ /* 0x000fec0000001804 */
[----:B------:R-:W-:Y:S01]  /*14530*/  HMMA.16816.F32 R12, R12, R22, R16 ;  /* 0x000000160c0c723c */ /* 0x000fe20000001810 */
[----:B------:R-:W4:Y:S04]  /*14540*/  LDL.LU.64 R18, [R1+0x728] ;  /* 0x0007280001127983 */ /* 0x000f280000300a00 */
[----:B------:R-:W4:Y:S04]  /*14550*/  LDL.LU.64 R16, [R1+0x720] ;  /* 0x0007200001107983 */ /* 0x000f280000300a00 */
[----:B------:R-:W2:Y:S04]  /*14560*/  LDL.LU R22, [R1+0x98] ;  /* 0x0000980001167983 */ /* 0x000ea80000300800 */
[----:B------:R-:W3:Y:S10]  /*14570*/  LDL.LU R23, [R1+0x9c] ;  /* 0x00009c0001177983 */ /* 0x000ef40000300800 */
[----:B------:R1:W-:Y:S04]  /*14580*/  STL.64 [R1+0x6f8], R14 ;  /* 0x0006f80e01007387 */ /* 0x0003e80000100a00 */
[----:B-1----:R-:W4:Y:S04]  /*14590*/  LDL.LU R14, [R1+0x88] ;  /* 0x00008800010e7983 */ /* 0x002f280000300800 */
[----:B------:R-:W2:Y:S04]  /*145a0*/  LDL.LU R15, [R1+0x8c] ;  /* 0x00008c00010f7983 */ /* 0x000ea80000300800 */
[----:B------:R-:W-:Y:S04]  /*145b0*/  STL.64 [R1+0x6f0], R12 ;  /* 0x0006f00c01007387 */ /* 0x000fe80000100a00 */
[----:B------:R-:W-:Y:S04]  /*145c0*/  STL.64 [R1+0xf0], R4 ;  /* 0x0000f00401007387 */ /* 0x000fe80000100a00 */
[----:B------:R1:W-:Y:S04]  /*145d0*/  STL.64 [R1+0xf8], R6 ;  /* 0x0000f80601007387 */ /* 0x0003e80000100a00 */
[----:B-1----:R-:W3:Y:S04]  /*145e0*/  LDL.LU.64 R6, [R1+0x718] ;  /* 0x0007180001067983 */ /* 0x002ee80000300a00 */
[----:B------:R-:W3:Y:S01]  /*145f0*/  LDL.LU.64 R4, [R1+0x710] ;  /* 0x0007100001047983 */ /* 0x000ee20000300a00 */
[----:B------:R-:W-:-:S02]  /*14600*/  F2FP.F16.E4M3.UNPACK_B R20, R20.H1 ;  /* 0x00000014ff14723e */ /* 0x000fc400030006ff */
[----:B------:R-:W-:Y:S01]  /*14610*/  F2FP.F16.E4M3.UNPACK_B R21, R21.H1 ;  /* 0x00000015ff15723e */ /* 0x000fe200030006ff */
[----:B------:R-:W-:Y:S02]  /*14620*/  IMAD.MOV.U32 R12, RZ, RZ, R24 ;  /* 0x000000ffff0c7224 */ /* 0x000fe400078e0018 */
[----:B------:R-:W-:Y:S01]  /*14630*/  IMAD.MOV.U32 R13, RZ, RZ, R25 ;  /* 0x000000ffff0d7224 */ /* 0x000fe200078e0019 */
[----:B----4-:R-:W-:Y:S01]  /*14640*/  F2FP.F16.E4M3.UNPACK_B R2, R14.H1 ;  /* 0x0000000eff02723e */ /* 0x010fe200030006ff */
[----:B------:R-:W-:Y:S01]  /*14650*/  IMAD.MOV.U32 R14, RZ, RZ, R26 ;  /* 0x000000ffff0e7224 */ /* 0x000fe200078e001a */
[----:B--2---:R-:W-:Y:S01]  /*14660*/  F2FP.F16.E4M3.UNPACK_B R3, R15.H1 ;  /* 0x0000000fff03723e */ /* 0x004fe200030006ff */
[----:B------:R-:W-:Y:S01]  /*14670*/  IMAD.MOV.U32 R15, RZ, RZ, R27 ;  /* 0x000000ffff0f7224 */ /* 0x000fe200078e001b */
[----:B---3--:R-:W-:-:S15]  /*14680*/  HMMA.16816.F32 R4, R8, R20, R4 ;  /* 0x000000140804723c */ /* 0x008fde0000001804 */
[----:B------:R-:W-:-:S08]  /*14690*/  NOP ;  /* 0x0000000000007918 */ /* 0x000fd00000000000 */
[----:B------:R-:W-:Y:S04]  /*146a0*/  STL.64 [R1+0xe0], R4 ;  /* 0x0000e00401007387 */ /* 0x000fe80000100a00 */
[----:B------:R1:W-:Y:S04]  /*146b0*/  STL.64 [R1+0xe8], R6 ;  /* 0x0000e80601007387 */ /* 0x0003e80000100a00 */
[----:B------:R-:W2:Y:S04]  /*146c0*/  LDL.LU R24, [R1+0x70c] ;  /* 0x00070c0001187983 */ /* 0x000ea80000300800 */
[----:B------:R-:W2:Y:S04]  /*146d0*/  LDL.LU R25, [R1+0x708] ;  /* 0x0007080001197983 */ /* 0x000ea80000300800 */
[----:B------:R-:W2:Y:S04]  /*146e0*/  LDL.LU R26, [R1+0x704] ;  /* 0x00070400011a7983 */ /* 0x000ea80000300800 */
[----:B------:R-:W2:Y:S01]  /*146f0*/  LDL.LU R27, [R1+0x700] ;  /* 0x00070000011b7983 */ /* 0x000ea20000300800 */
[----:B-1----:R-:W-:Y:S03]  /*14700*/  HMMA.16816.F32 R4, R8, R2, R16 ;  /* 0x000000020804723c */ /* 0x002fe60000001810 */
[----:B------:R-:W3:Y:S04]  /*14710*/  LDL.LU R16, [R1+0xb8] ;  /* 0x0000b80001107983 */ /* 0x000ee80000300800 */
[----:B------:R-:W4:Y:S04]  /*14720*/  LDL.LU R17, [R1+0xbc] ;  /* 0x0000bc0001117983 */ /* 0x000f280000300800 */
[----:B------:R-:W4:Y:S01]  /*14730*/  LDL.LU R18, [R1+0xd8] ;  /* 0x0000d80001127983 */ /* 0x000f220000300800 */
[----:B------:R-:W-:-:S03]  /*14740*/  F2FP.F16.E4M3.UNPACK_B R20, R22.H1 ;  /* 0x00000016ff14723e */ /* 0x000fc600030006ff */
[----:B------:R-:W4:Y:S01]  /*14750*/  LDL.LU R19, [R1+0xdc] ;  /* 0x0000dc0001137983 */ /* 0x000f220000300800 */
[----:B------:R-:W-:Y:S02]  /*14760*/  F2FP.F16.E4M3.UNPACK_B R21, R23.H1 ;  /* 0x00000017ff15723e */ /* 0x000fe400030006ff */
[----:B------:R-:W-:-:S05]  /*14770*/  F2FP.F16.E4M3.UNPACK_B R3, R28.H1 ;  /* 0x0000001cff03723e */ /* 0x000fca00030006ff */
[----:B------:R-:W-:Y:S01]  /*14780*/  STL [R1+0x694], R4 ;  /* 0x0006940401007387 */ /* 0x000fe20000100800 */
[----:B------:R-:W-:-:S03]  /*14790*/  F2FP.F16.E4M3.UNPACK_B R2, R29.H1 ;  /* 0x0000001dff02723e */ /* 0x000fc600030006ff */
[----:B------:R-:W-:Y:S04]  /*147a0*/  STL [R1+0x690], R5 ;  /* 0x0006900501007387 */ /* 0x000fe80000100800 */
[----:B------:R-:W-:Y:S04]  /*147b0*/  STL [R1+0x68c], R6 ;  /* 0x00068c0601007387 */ /* 0x000fe80000100800 */
[----:B------:R1:W-:Y:S04]  /*147c0*/  STL [R1+0x688], R7 ;  /* 0x0006880701007387 */ /* 0x0003e80000100800 */
[----:B------:R-:W4:Y:S04]  /*147d0*/  LDL.LU R28, [R1+0xc8] ;  /* 0x0000c800011c7983 */ /* 0x000f280000300800 */
[----:B------:R-:W4:Y:S04]  /*147e0*/  LDL.LU R29, [R1+0xcc] ;  /* 0x0000cc00011d7983 */ /* 0x000f280000300800 */
[----:B-1----:R-:W4:Y:S04]  /*147f0*/  LDL.LU R7, [R1+0x274] ;  /* 0x0002740001077983 */ /* 0x002f280000300800 */
[----:B------:R-:W4:Y:S04]  /*14800*/  LDL.LU R6, [R1+0x27c] ;  /* 0x00027c0001067983 */ /* 0x000f280000300800 */
[----:B------:R-:W4:Y:S04]  /*14810*/  LDL.LU R5, [R1+0x250] ;  /* 0x0002500001057983 */ /* 0x000f280000300800 */
[----:B------:R-:W4:Y:S01]  /*14820*/  LDL.LU R4, [R1+0x284] ;  /* 0x0002840001047983 */ /* 0x000f220000300800 */
[----:B--2---:R-:W-:Y:S03]  /*14830*/  HMMA.16816.F32 R24, R8, R20, R24 ;  /* 0x000000140818723c */ /* 0x004fe60000001818 */
[----:B------:R-:W2:Y:S04]  /*14840*/  LDL.LU R20, [R1+0x10] ;  /* 0x0000100001147983 */ /* 0x000ea80000300800 */
[----:B------:R-:W2:Y:S04]  /*14850*/  LDL.LU R21, [R1+0x14] ;  /* 0x0000140001157983 */ /* 0x000ea80000300800 */
[----:B------:R-:W2:Y:S04]  /*14860*/  LDL.LU R22, [R1+0x18] ;  /* 0x0000180001167983 */ /* 0x000ea80000300800 */
[----:B------:R-:W2:Y:S01]  /*14870*/  LDL.LU R23, [R1+0x1c] ;  /* 0x00001c0001177983 */ /* 0x000ea20000300800 */
[----:B---3--:R-:W-:-:S02]  /*14880*/  F2FP.F16.E4M3.UNPACK_B R16, R16.H1 ;  /* 0x00000010ff10723e */ /* 0x008fc400030006ff */
[----:B----4-:R-:W-:-:S05]  /*14890*/  F2FP.F16.E4M3.UNPACK_B R17, R17.H1 ;  /* 0x00000011ff11723e */ /* 0x010fca00030006ff */
[----:B------:R1:W-:Y:S04]  /*148a0*/  STL [R1+0x6a4], R24 ;  /* 0x0006a41801007387 */ /* 0x0003e80000100800 */
[----:B-1----:R-:W3:Y:S04]  /*148b0*/  LDL.LU R24, [R1+0x26c] ;  /* 0x00026c0001187983 */ /* 0x002ee80000300800 */
[----:B------:R1:W-:Y:S04]  /*148c0*/  STL [R1+0x6a0], R25 ;  /* 0x0006a01901007387 */ /* 0x0003e80000100800 */
[----:B-1----:R-:W4:Y:S04]  /*148d0*/  LDL.LU R25, [R1+0x264] ;  /* 0x0002640001197983 */ /* 0x002f280000300800 */
[----:B------:R1:W-:Y:S04]  /*148e0*/  STL [R1+0x69c], R26 ;  /* 0x00069c1a01007387 */ /* 0x0003e80000100800 */
[----:B-1----:R-:W3:Y:S04]  /*148f0*/  LDL.LU R26, [R1+0x25c] ;  /* 0x00025c00011a7983 */ /* 0x002ee80000300800 */
[----:B------:R1:W-:Y:S04]  /*14900*/  STL [R1+0x698], R27 ;  /* 0x0006981b01007387 */ /* 0x0003e80000100800 */
[----:B-1----:R-:W4:Y:S01]  /*14910*/  LDL.LU R27, [R1+0x254] ;  /* 0x00025400011b7983 */ /* 0x002f220000300800 */
[----:B--2---:R-:W-:Y:S07]  /*14920*/  HMMA.16816.F32 R20, R8, R2, R20 ;  /* 0x000000020814723c */ /* 0x004fee0000001814 */
[----:B------:R-:W-:-:S02]  /*14930*/  F2FP.F16.E4M3.UNPACK_B R2, R18.H1 ;  /* 0x00000012ff02723e */ /* 0x000fc400030006ff */
[----:B------:R-:W-:Y:S02]  /*14940*/  F2FP.F16.E4M3.UNPACK_B R3, R19.H1 ;  /* 0x00000013ff03723e */ /* 0x000fe400030006ff */
[----:B------:R-:W-:-:S12]  /*14950*/  HMMA.16816.F32 R16, R8, R16, R12 ;  /* 0x000000100810723c */ /* 0x000fd8000000180c */
[----:B------:R1:W-:Y:S04]  /*14960*/  STL [R1+0x6b4], R20 ;  /* 0x0006b41401007387 */ /* 0x0003e80000100800 */
[----:B-1----:R-:W2:Y:S04]  /*14970*/  LDL.LU R20, [R1+0x24c] ;  /* 0x00024c0001147983 */ /* 0x002ea80000300800 */
[----:B------:R1:W-:Y:S04]  /*14980*/  STL [R1+0x6b0], R21 ;  /* 0x0006b01501007387 */ /* 0x0003e80000100800 */
[----:B-1----:R-:W2:Y:S04]  /*14990*/  LDL.LU R21, [R1+0x198] ;  /* 0x0001980001157983 */ /* 0x002ea80000300800 */
[----:B------:R1:W-:Y:S04]  /*149a0*/  STL [R1+0x6ac], R22 ;  /* 0x0006ac1601007387 */ /* 0x0003e80000100800 */
[----:B-1----:R-:W2:Y:S04]  /*149b0*/  LDL.LU R22, [R1+0x19c] ;  /* 0x00019c0001167983 */ /* 0x002ea80000300800 */
[----:B------:R-:W-:Y:S04]  /*149c0*/  STL [R1+0x6a8], R23 ;  /* 0x0006a81701007387 */ /* 0x000fe80000100800 */
[----:B------:R-:W2:Y:S04]  /*149d0*/  LDL.LU.64 R14, [R1+0x6f8] ;  /* 0x0006f800010e7983 */ /* 0x000ea80000300a00 */
[----:B------:R-:W2:Y:S04]  /*149e0*/  LDL.LU.64 R12, [R1+0x6f0] ;  /* 0x0006f000010c7983 */ /* 0x000ea80000300a00 */
[----:B------:R1:W-:Y:S04]  /*149f0*/  STL [R1+0x6c4], R16 ;  /* 0x0006c41001007387 */ /* 0x0003e80000100800 */
[----:B------:R0:W-:Y:S04]  /*14a00*/  STL [R1+0x6c0], R17 ;  /* 0x0006c01101007387 */ /* 0x0001e80000100800 */
[----:B------:R3:W-:Y:S04]  /*14a10*/  STL [R1+0x6bc], R18 ;  /* 0x0006bc1201007387 */ /* 0x0007e80000100800 */
[----:B------:R4:W-:Y:S04]  /*14a20*/  STL [R1+0x6b8], R19 ;  /* 0x0006b81301007387 */ /* 0x0009e80000100800 */
[----:B-1----:R-:W2:Y:S04]  /*14a30*/  LDL.LU R16, [R1+0x20] ;  /* 0x0000200001107983 */ /* 0x002ea80000300800 */
[----:B0-----:R-:W2:Y:S04]  /*14a40*/  LDL.LU R17, [R1+0x24] ;  /* 0x0000240001117983 */ /* 0x001ea80000300800 */
[----:B---3--:R-:W3:Y:S04]  /*14a50*/  LDL.LU R18, [R1+0x28] ;  /* 0x0000280001127983 */ /* 0x008ee80000300800 */
[----:B----4-:R-:W3:Y:S01]  /*14a60*/  LDL.LU R19, [R1+0x2c] ;  /* 0x00002c0001137983 */ /* 0x010ee20000300800 */
[----:B------:R-:W-:-:S02]  /*14a70*/  F2FP.F16.E4M3.UNPACK_B R28, R28.H1 ;  /* 0x0000001cff1c723e */ /* 0x000fc400030006ff */
[----:B------:R-:W-:Y:S01]  /*14a80*/  F2FP.F16.E4M3.UNPACK_B R29, R29.H1 ;  /* 0x0000001dff1d723e */ /* 0x000fe200030006ff */
[----:B------:R-:W-:Y:S01]  /*14a90*/  IMAD.SHL.U32 R0, R0, 0x40, RZ ;  /* 0x0000004000007824 */ /* 0x000fe200078e00ff */
[----:B------:R-:W-:Y:S02]  /*14aa0*/  IADD3 R27, P6, R27, UR4, RZ ;  /* 0x000000041b1b7c10 */ /* 0x000fe4000ffde0ff */
[----:B------:R-:W-:Y:S02]  /*14ab0*/  IADD3 R26, P1, R26, UR4, RZ ;  /* 0x000000041a1a7c10 */ /* 0x000fe4000ff3e0ff */
[----:B------:R-:W-:Y:S02]  /*14ac0*/  IADD3 R25, P2, R25, UR4, RZ ;  /* 0x0000000419197c10 */ /* 0x000fe4000ff5e0ff */
[----:B------:R-:W-:Y:S02]  /*14ad0*/  IADD3 R24, P3, R24, UR4, RZ ;  /* 0x0000000418187c10 */ /* 0x000fe4000ff7e0ff */
[----:B------:R-:W-:Y:S01]  /*14ae0*/  IADD3 R7, P4, R7, UR4, RZ ;  /* 0x0000000407077c10 */ /* 0x000fe2000ff9e0ff */
[----:B--2---:R-:W-:Y:S01]  /*14af0*/  VIADD R20, R20, 0xffffffff ;  /* 0xffffffff14147836 */ /* 0x004fe20000000000 */
[----:B------:R-:W-:-:S04]  /*14b00*/  IADD3 R22, P0, R0, R22, RZ ;  /* 0x0000001600167210 */ /* 0x000fc80007f1e0ff */
[----:B------:R-:W-:Y:S01]  /*14b10*/  LEA.HI.X.SX32 R21, R0, R21, 0x1, P0 ;  /* 0x0000001500157211 */ /* 0x000fe200000f0eff */
[C---:B---3--:R-:W-:Y:S06]  /*14b20*/  HMMA.16816.F32 R16, R8.reuse, R2, R16 ;  /* 0x000000020810723c */ /* 0x048fec0000001810 */
[----:B------:R-:W-:-:S15]  /*14b30*/  HMMA.16816.F32 R8, R8, R28, R12 ;  /* 0x0000001c0808723c */ /* 0x000fde000000180c */
[----:B------:R-:W-:-:S02]  /*14b40*/  NOP ;  /* 0x0000000000007918 */ /* 0x000fc40000000000 */
[----:B------:R-:W-:Y:S04]  /*14b50*/  STL.64 [R1+0x100], R16 ;  /* 0x0001001001007387 */ /* 0x000fe80000100a00 */
[----:B------:R-:W-:Y:S04]  /*14b60*/  STL.64 [R1+0x108], R18 ;  /* 0x0001081201007387 */ /* 0x000fe80000100a00 */
[----:B------:R-:W-:Y:S04]  /*14b70*/  STL [R1+0x19c], R22 ;  /* 0x00019c1601007387 */ /* 0x000fe80000100800 */
[----:B------:R-:W-:Y:S04]  /*14b80*/  STL.64 [R1+0x110], R8 ;  /* 0x0001100801007387 */ /* 0x000fe80000100a00 */
[----:B------:R-:W-:Y:S04]  /*14b90*/  STL.64 [R1+0x118], R10 ;  /* 0x0001180a01007387 */ /* 0x000fe80000100a00 */
[----:B------:R-:W-:Y:S04]  /*14ba0*/  STL [R1+0x24c], R20 ;  /* 0x00024c1401007387 */ /* 0x000fe80000100800 */
[----:B------:R-:W-:Y:S04]  /*14bb0*/  STL [R1+0x198], R21 ;  /* 0x0001981501007387 */ /* 0x000fe80000100800 */
[----:B------:R-:W-:Y:S04]  /*14bc0*/  STL [R1+0x254], R27 ;  /* 0x0002541b01007387 */ /* 0x000fe80000100800 */
[----:B------:R-:W-:Y:S04]  /*14bd0*/  STL [R1+0x25c], R26 ;  /* 0x00025c1a01007387 */ /* 0x000fe80000100800 */
[----:B------:R-:W-:Y:S04]  /*14be0*/  STL [R1+0x264], R25 ;  /* 0x0002641901007387 */ /* 0x000fe80000100800 */
[----:B------:R-:W-:Y:S04]  /*14bf0*/  STL [R1+0x26c], R24 ;  /* 0x00026c1801007387 */ /* 0x000fe80000100800 */
[----:B------:R-:W-:Y:S04]  /*14c00*/  STL [R1+0x274], R7 ;  /* 0x0002740701007387 */ /* 0x000fe80000100800 */
[----:B------:R-:W2:Y:S01]  /*14c10*/  LDL.LU R0, [R1+0x260] ;  /* 0x0002600001007983 */ /* 0x000ea20000300800 */
[----:B------:R-:W-:-:S02]  /*14c20*/  USHF.R.S32.HI UR5, URZ, 0x1f, UR4 ;  /* 0x0000001f3f057899 */ /* 0x000fc40008011404 */
[----:B------:R-:W-:-:S04]  /*14c30*/  IADD3 R6, P5, R6, UR4, RZ ;  /* 0x0000000406067c10 */ /* 0x000fc8000ffbe0ff */
[----:B------:R-:W-:Y:S01]  /*14c40*/  IADD3.X R5, R5, UR5, RZ, P6, !PT ;  /* 0x0000000505057c10 */ /* 0x000fe2000b7fe4ff */
[----:B------:R-:W-:Y:S04]  /*14c50*/  STL [R1+0x27c], R6 ;  /* 0x00027c0601007387 */ /* 0x000fe80000100800 */
[----:B--2---:R0:W-:Y:S04]  /*14c60*/  STL [R1+0x6e8], R0 ;  /* 0x0006e80001007387 */ /* 0x0041e80000100800 */
[----:B------:R-:W-:Y:S04]  /*14c70*/  STL [R1+0x250], R5 ;  /* 0x0002500501007387 */ /* 0x000fe80000100800 */
[----:B0-----:R-:W2:Y:S01]  /*14c80*/  LDL.LU R0, [R1+0x28c] ;  /* 0x00028c0001007983 */ /* 0x001ea20000300800 */
[----:B------:R-:W-:-:S05]  /*14c90*/  IADD3 R4, P6, R4, UR4, RZ ;  /* 0x0000000404047c10 */ /* 0x000fca000ffde0ff */
[----:B------:R-:W-:Y:S04]  /*14ca0*/  STL [R1+0x284], R4 ;  /* 0x0002840401007387 */ /* 0x000fe80000100800 */
[----:B--2---:R0:W-:Y:S04]  /*14cb0*/  STL [R1+0x6ec], R0 ;  /* 0x0006ec0001007387 */ /* 0x0041e80000100800 */
[----:B0-----:R-:W2:Y:S04]  /*14cc0*/  LDL.LU R0, [R1+0x258] ;  /* 0x0002580001007983 */ /* 0x001ea80000300800 */
[----:B------:R-:W3:Y:S04]  /*14cd0*/  LDL.LU R8, [R1+0x294] ;  /* 0x0002940001087983 */ /* 0x000ee80000300800 */
[----:B------:R-:W4:Y:S04]  /*14ce0*/  LDL.LU R9, [R1+0x268] ;  /* 0x0002680001097983 */ /* 0x000f280000300800 */
[----:B------:R-:W3:Y:S04]  /*14cf0*/  LDL.LU R10, [R1+0x29c] ;  /* 0x00029c00010a7983 */ /* 0x000ee80000300800 */
        /* <DEDUP_REMOVED lines=11> */
[----:B------:R-:W3:Y:S01]  /*14db0*/  LDL.LU R17, [R1+0x2cc] ;  /* 0x0002cc0001117983 */ /* 0x000ee20000300800 */
[----:B------:R-:W-:-:S03]  /*14dc0*/  ISETP.NE.U32.AND P0, PT, R20, RZ, PT ;  /* 0x000000ff1400720c */ /* 0x000fc60003f05070 */
        /* <DEDUP_REMOVED lines=13> */
[----:B--2---:R-:W-:-:S05]  /*14ea0*/  IADD3.X R0, R0, UR5, RZ, P1, !PT ;  /* 0x0000000500007c10 */ /* 0x004fca0008ffe4ff */
[----:B------:R0:W-:Y:S04]  /*14eb0*/  STL [R1+0x258], R0 ;  /* 0x0002580001007387 */ /* 0x0001e80000100800 */
[----:B0-----:R-:W2:Y:S02]  /*14ec0*/  LDL.LU R0, [R1+0x6ec] ;  /* 0x0006ec0001007983 */ /* 0x001ea40000300800 */
[----:B--2---:R-:W-:-:S05]  /*14ed0*/  IADD3 R0, P1, R0, UR4, RZ ;  /* 0x0000000400007c10 */ /* 0x004fca000ff3e0ff */
[----:B------:R0:W-:Y:S04]  /*14ee0*/  STL [R1+0x28c], R0 ;  /* 0x00028c0001007387 */ /* 0x0001e80000100800 */
[----:B0-----:R-:W2:Y:S01]  /*14ef0*/  LDL.LU R0, [R1+0x6e8] ;  /* 0x0006e80001007983 */ /* 0x001ea20000300800 */
[----:B----4-:R-:W-:Y:S02]  /*14f00*/  IADD3.X R9, R9, UR5, RZ, P3, !PT ;  /* 0x0000000509097c10 */ /* 0x010fe40009ffe4ff */
[----:B---3--:R-:W-:Y:S02]  /*14f10*/  IADD3 R10, P3, R10, UR4, RZ ;  /* 0x000000040a0a7c10 */ /* 0x008fe4000ff7e0ff */
[----:B------:R-:W-:Y:S02]  /*14f20*/  IADD3.X R11, R11, UR5, RZ, P4, !PT ;  /* 0x000000050b0b7c10 */ /* 0x000fe4000a7fe4ff */
[----:B------:R-:W-:-:S02]  /*14f30*/  IADD3 R28, P4, R28, UR4, RZ ;  /* 0x000000041c1c7c10 */ /* 0x000fc4000ff9e0ff */
[----:B------:R-:W-:Y:S02]  /*14f40*/  IADD3.X R29, R29, UR5, RZ, P5, !PT ;  /* 0x000000051d1d7c10 */ /* 0x000fe4000affe4ff */
[----:B------:R-:W-:Y:S02]  /*14f50*/  IADD3 R12, P5, R12, UR4, RZ ;  /* 0x000000040c0c7c10 */ /* 0x000fe4000ffbe0ff */
[----:B------:R-:W-:Y:S02]  /*14f60*/  IADD3.X R13, R13, UR5, RZ, P6, !PT ;  /* 0x000000050d0d7c10 */ /* 0x000fe4000b7fe4ff */
[----:B------:R-:W-:Y:S02]  /*14f70*/  IADD3 R14, P6, R14, UR4, RZ ;  /* 0x000000040e0e7c10 */ /* 0x000fe4000ffde0ff */
        /* <DEDUP_REMOVED lines=12> */
[----:B--2---:R-:W-:Y:S02]  /*15040*/  IADD3.X R0, R0, UR5, RZ, P2, !PT ;  /* 0x0000000500007c10 */ /* 0x004fe400097fe4ff */
[----:B------:R-:W-:-:S03]  /*15050*/  IADD3 R8, P2, R8, UR4, RZ ;  /* 0x0000000408087c10 */ /* 0x000fc6000ff5e0ff */
[----:B------:R0:W-:Y:S04]  /*15060*/  STL [R1+0x260], R0 ;  /* 0x0002600001007387 */ /* 0x0001e80000100800 */
[----:B------:R-:W-:Y:S04]  /*15070*/  STL [R1+0x294], R8 ;  /* 0x0002940801007387 */ /* 0x000fe80000100800 */
[----:B------:R-:W-:Y:S04]  /*15080*/  STL [R1+0x268], R9 ;  /* 0x0002680901007387 */ /* 0x000fe80000100800 */
[----:B------:R-:W-:Y:S01]  /*15090*/  STL [R1+0x29c], R10 ;  /* 0x00029c0a01007387 */ /* 0x000fe20000100800 */
[----:B------:R-:W-:-:S03]  /*150a0*/  IADD3.X R3, R3, UR5, RZ, P2, !PT ;  /* 0x0000000503037c10 */ /* 0x000fc600097fe4ff */
[----:B------:R-:W-:Y:S01]  /*150b0*/  STL [R1+0x270], R11 ;  /* 0x0002700b01007387 */ /* 0x000fe20000100800 */
[----:B------:R-:W-:-:S03]  /*150c0*/  IADD3 R19, P2, R19, UR4, RZ ;  /* 0x0000000413137c10 */ /* 0x000fc6000ff5e0ff */
        /* <DEDUP_REMOVED lines=23> */
[----:B0-----:R-:W2:Y:S01]  /*15240*/  LDL.LU R0, [R1+0x30c] ;  /* 0x00030c0001007983 */ /* 0x001ea20000300800 */
[----:B------:R-:W-:-:S02]  /*15250*/  IADD3.X R6, R6, UR5, RZ, P3, !PT ;  /* 0x0000000506067c10 */ /* 0x000fc40009ffe4ff */
[----:B------:R-:W-:-:S03]  /*15260*/  IADD3 R5, P3, R5, UR4, RZ ;  /* 0x0000000405057c10 */ /* 0x000fc6000ff7e0ff */
[----:B------:R-:W-:Y:S04]  /*15270*/  STL [R1+0x2c8], R6 ;  /* 0x0002c80601007387 */ /* 0x000fe80000100800 */
[----:B--2---:R0:W-:Y:S04]  /*15280*/  STL [R1+0x6e0], R0 ;  /* 0x0006e00001007387 */ /* 0x0041e80000100800 */
[----:B------:R-:W-:Y:S04]  /*15290*/  STL [R1+0x2fc], R5 ;  /* 0x0002fc0501007387 */ /* 0x000fe80000100800 */
[----:B0-----:R-:W2:Y:S01]  /*152a0*/  LDL.LU R0, [R1+0x2d8] ;  /* 0x0002d80001007983 */ /* 0x001ea20000300800 */
[----:B------:R-:W-:-:S05]  /*152b0*/  IADD3.X R4, R4, UR5, RZ, P4, !PT ;  /* 0x0000000504047c10 */ /* 0x000fca000a7fe4ff */
[----:B------:R-:W-:Y:S04]  /*152c0*/  STL [R1+0x2d0], R4 ;  /* 0x0002d00401007387 */ /* 0x000fe80000100800 */
[----:B--2---:R0:W-:Y:S04]  /*152d0*/  STL [R1+0x6e4], R0 ;  /* 0x0006e40001007387 */ /* 0x0041e80000100800 */
        /* <DEDUP_REMOVED lines=28> */
[----:B------:R-:W4:Y:S01]  /*154a0*/  LDL.LU R4, [R1+0x37c] ;  /* 0x00037c0001047983 */ /* 0x000f220000300800 */
[----:B--2---:R-:W-:-:S05]  /*154b0*/  IADD3 R0, P4, R0, UR4, RZ ;  /* 0x0000000400007c10 */ /* 0x004fca000ff9e0ff */
[----:B------:R0:W-:Y:S04]  /*154c0*/  STL [R1+0x304], R0 ;  /* 0x0003040001007387 */ /* 0x0001e80000100800 */
[----:B0-----:R-:W2:Y:S02]  /*154d0*/  LDL.LU R0, [R1+0x6e4] ;  /* 0x0006e40001007983 */ /* 0x001ea40000300800 */
[----:B--2---:R-:W-:-:S05]  /*154e0*/  IADD3.X R0, R0, UR5, RZ, P5, !PT ;  /* 0x0000000500007c10 */ /* 0x004fca000affe4ff */
[----:B------:R0:W-:Y:S04]  /*154f0*/  STL [R1+0x2d8], R0 ;  /* 0x0002d80001007387 */ /* 0x0001e80000100800 */
[----:B0-----:R-:W2:Y:S01]  /*15500*/  LDL.LU R0, [R1+0x6e0] ;  /* 0x0006e00001007983 */ /* 0x001ea20000300800 */
[----:B---3--:R-:W-:Y:S02]  /*15510*/  IADD3.X R8, R8, UR5, RZ, P6, !PT ;  /* 0x0000000508087c10 */ /* 0x008fe4000b7fe4ff */
[----:B----4-:R-:W-:Y:S02]  /*15520*/  IADD3 R9, P6, R9, UR4, RZ ;  /* 0x0000000409097c10 */ /* 0x010fe4000ffde0ff */
        /* <DEDUP_REMOVED lines=19> */
[----:B------:R-:W-:-:S02]  /*15660*/  IADD3.X R5, R5, UR5, RZ, P1, !PT ;  /* 0x0000000505057c10 */ /* 0x000fc40008ffe4ff */
[----:B------:R-:W-:Y:S02]  /*15670*/  IADD3 R4, P1, R4, UR4, RZ ;  /* 0x0000000404047c10 */ /* 0x000fe4000ff3e0ff */
[----:B------:R-:W-:Y:S02]  /*15680*/  IADD3 R6, P6, R6, UR4, RZ ;  /* 0x0000000406067c10 */ /* 0x000fe4000ffde0ff */
[----:B--2---:R-:W-:-:S05]  /*15690*/  IADD3 R0, P5, R0, UR4, RZ ;  /* 0x0000000400007c10 */ /* 0x004fca000ffbe0ff */
        /* <DEDUP_REMOVED lines=30> */
[----:B------:R0:W-:Y:S04]  /*15880*/  STL [R1+0x37c], R4 ;  /* 0x00037c0401007387 */ /* 0x0001e80000100800 */
[----:B------:R-:W-:Y:S04]  /*15890*/  STL [R1+0x374], R6 ;  /* 0x0003740601007387 */ /* 0x000fe80000100800 */
[----:B0-----:R-:W2:Y:S04]  /*158a0*/  LDL.LU R4, [R1+0x350] ;  /* 0x0003500001047983 */ /* 0x001ea80000300800 */
[----:B------:R-:W-:Y:S04]  /*158b0*/  STL [R1+0x348], R5 ;  /* 0x0003480501007387 */ /* 0x000fe80000100800 */
[----:B------:R-:W3:Y:S04]  /*158c0*/  LDL.LU R0, [R1+0x358] ;  /* 0x0003580001007983 */ /* 0x000ee80000300800 */
[----:B---3--:R0:W-:Y:S04]  /*158d0*/  STL [R1+0x6dc], R0 ;  /* 0x0006dc0001007387 */ /* 0x0081e80000100800 */
[----:B0-----:R-:W3:Y:S04]  /*158e0*/  LDL.LU R0, [R1+0x384] ;  /* 0x0003840001007983 */ /* 0x001ee80000300800 */
        /* <DEDUP_REMOVED lines=19> */
[----:B--2---:R-:W-:-:S03]  /*15a20*/  IADD3.X R4, R4, UR5, RZ, P2, !PT ;  /* 0x0000000504047c10 */ /* 0x004fc600097fe4ff */
        /* <DEDUP_REMOVED lines=8> */
[----:B------:R0:W-:Y:S04]  /*15ab0*/  STL [R1+0x350], R4 ;  /* 0x0003500401007387 */ /* 0x0001e80000100800 */
[----:B0-----:R-:W2:Y:S01]  /*15ac0*/  LDL.LU R4, [R1+0x3d0] ;  /* 0x0003d00001047983 */ /* 0x001ea20000300800 */
[----:B---3--:R-:W-:-:S05]  /*15ad0*/  IADD3 R0, P2, R0, UR4, RZ ;  /* 0x0000000400007c10 */ /* 0x008fca000ff5e0ff */
[----:B------:R0:W-:Y:S04]  /*15ae0*/  STL [R1+0x384], R0 ;  /* 0x0003840001007387 */ /* 0x0001e80000100800 */
[----:B0-----:R-:W3:Y:S01]  /*15af0*/  LDL.LU R0, [R1+0x6dc] ;  /* 0x0006dc0001007983 */ /* 0x001ee20000300800 */
[----:B----4-:R-:W-:Y:S02]  /*15b00*/  IADD3.X R9, R9, UR5, RZ, P4, !PT ;  /* 0x0000000509097c10 */ /* 0x010fe4000a7fe4ff */
        /* <DEDUP_REMOVED lines=15> */
[----:B--2---:R-:W-:Y:S02]  /*15c00*/  IADD3.X R20, R20, UR5, RZ, P1, !PT ;  /* 0x0000000514147c10 */ /* 0x004fe40008ffe4ff */
[----:B------:R-:W-:Y:S02]  /*15c10*/  IADD3 R27, P1, R27, UR4, RZ ;  /* 0x000000041b1b7c10 */ /* 0x000fe4000ff3e0ff */
[----:B------:R-:W-:Y:S02]  /*15c20*/  IADD3.X R26, R26, UR5, RZ, P2, !PT ;  /* 0x000000051a1a7c10 */ /* 0x000fe400097fe4ff */
[----:B------:R-:W-:Y:S02]  /*15c30*/  IADD3 R25, P2, R25, UR4, RZ ;  /* 0x0000000419197c10 */ /* 0x000fe4000ff5e0ff */
[----:B------:R-:W-:Y:S02]  /*15c40*/  IADD3.X R6, R6, UR5, RZ, P4, !PT ;  /* 0x0000000506067c10 */ /* 0x000fe4000a7fe4ff */
[----:B------:R-:W-:-:S02]  /*15c50*/  IADD3 R5, P4, R5, UR4, RZ ;  /* 0x0000000405057c10 */ /* 0x000fc4000ff9e0ff */
[----:B---3--:R-:W-:Y:S02]  /*15c60*/  IADD3.X R0, R0, UR5, RZ, P3, !PT ;  /* 0x0000000500007c10 */ /* 0x008fe40009ffe4ff */
[----:B------:R-:W-:-:S03]  /*15c70*/  IADD3 R8, P3, R8, UR4, RZ ;  /* 0x0000000408087c10 */ /* 0x000fc6000ff7e0ff */
        /* <DEDUP_REMOVED lines=19> */
[----:B------:R-:W-:Y:S04]  /*15db0*/  STL [R1+0x398], R16 ;  /* 0x0003981001007387 */ /* 0x000fe80000100800 */
        /* <DEDUP_REMOVED lines=13> */
[----:B------:R-:W3:Y:S01]  /*15e90*/  LDL.LU R0, [R1+0x40c] ;  /* 0x00040c0001007983 */ /* 0x000ee20000300800 */
[----:B------:R-:W-:-:S03]  /*15ea0*/  IADD3.X R4, R4, UR5, RZ, P5, !PT ;  /* 0x0000000504047c10 */ /* 0x000fc6000affe4ff */
[----:B---3--:R0:W-:Y:S04]  /*15eb0*/  STL [R1+0x6d8], R0 ;  /* 0x0006d80001007387 */ /* 0x0081e80000100800 */
[----:B0-----:R-:W3:Y:S04]  /*15ec0*/  LDL.LU R0, [R1+0x3d8] ;  /* 0x0003d80001007983 */ /* 0x001ee80000300800 */
[----:B------:R0:W-:Y:S04]  /*15ed0*/  STL [R1+0x3d0], R4 ;  /* 0x0003d00401007387 */ /* 0x0001e80000100800 */
        /* <DEDUP_REMOVED lines=19> */
[----:B--2---:R-:W-:-:S03]  /*16010*/  IADD3 R5, P5, R5, UR4, RZ ;  /* 0x0000000405057c10 */ /* 0x004fc6000ffbe0ff */
[----:B------:R-:W2:Y:S04]  /*16020*/  LDL.LU R20, [R1+0x45c] ;  /* 0x00045c0001147983 */ /* 0x000ea80000300800 */
[----:B------:R-:W2:Y:S04]  /*16030*/  LDL.LU R27, [R1+0x430] ;  /* 0x00043000011b7983 */ /* 0x000ea80000300800 */
[----:B------:R-:W2:Y:S04]  /*16040*/  LDL.LU R26, [R1+0x464] ;  /* 0x00046400011a7983 */ /* 0x000ea80000300800 */
[----:B------:R-:W2:Y:S04]  /*16050*/  LDL.LU R25, [R1+0x438] ;  /* 0x0004380001197983 */ /* 0x000ea80000300800 */
[----:B------:R-:W2:Y:S04]  /*16060*/  LDL.LU R24, [R1+0x46c] ;  /* 0x00046c0001187983 */ /* 0x000ea80000300800 */
[----:B------:R-:W2:Y:S04]  /*16070*/  LDL.LU R7, [R1+0x440] ;  /* 0x0004400001077983 */ /* 0x000ea80000300800 */
[----:B0-----:R-:W2:Y:S04]  /*16080*/  LDL.LU R4, [R1+0x474] ;  /* 0x0004740001047983 */ /* 0x001ea80000300800 */
[----:B------:R-:W2:Y:S04]  /*16090*/  LDL.LU R6, [R1+0x448] ;  /* 0x0004480001067983 */ /* 0x000ea80000300800 */
[----:B------:R0:W-:Y:S04]  /*160a0*/  STL [R1+0x404], R5 ;  /* 0x0004040501007387 */ /* 0x0001e80000100800 */
[----:B0-----:R-:W2:Y:S01]  /*160b0*/  LDL.LU R5, [R1+0x47c] ;  /* 0x00047c0001057983 */ /* 0x001ea20000300800 */
[----:B---3--:R-:W-:-:S05]  /*160c0*/  IADD3.X R0, R0, UR5, RZ, P6, !PT ;  /* 0x0000000500007c10 */ /* 0x008fca000b7fe4ff */
        /* <DEDUP_REMOVED lines=19> */
[----:B--2---:R-:W-:Y:S02]  /*16200*/  IADD3 R20, P4, R20, UR4, RZ ;  /* 0x0000000414147c10 */ /* 0x004fe4000ff9e0ff */
[----:B------:R-:W-:Y:S02]  /*16210*/  IADD3.X R27, R27, UR5, RZ, P5, !PT ;  /* 0x000000051b1b7c10 */ /* 0x000fe4000affe4ff */
[----:B------:R-:W-:Y:S02]  /*16220*/  IADD3 R26, P5, R26, UR4, RZ ;  /* 0x000000041a1a7c10 */ /* 0x000fe4000ffbe0ff */
[----:B------:R-:W-:Y:S02]  /*16230*/  IADD3.X R7, R7, UR5, RZ, P1, !PT ;  /* 0x0000000507077c10 */ /* 0x000fe40008ffe4ff */
[----:B------:R-:W-:-:S02]  /*16240*/  IADD3 R4, P1, R4, UR4, RZ ;  /* 0x0000000404047c10 */ /* 0x000fc4000ff3e0ff */
[----:B---3--:R-:W-:-:S05]  /*16250*/  IADD3 R0, P6, R0, UR4, RZ ;  /* 0x0000000400007c10 */ /* 0x008fca000ffde0ff */
        /* <DEDUP_REMOVED lines=33> */
[----:B------:R-:W-:-:S02]  /*16470*/  IADD3.X R6, R6, UR5, RZ, P2, !PT ;  /* 0x0000000506067c10 */ /* 0x000fc400097fe4ff */
[----:B------:R-:W-:Y:S01]  /*16480*/  IADD3 R5, P2, R5, UR4, RZ ;  /* 0x0000000405057c10 */ /* 0x000fe2000ff5e0ff */
[----:B---3--:R0:W-:Y:S04]  /*16490*/  STL [R1+0x6d4], R0 ;  /* 0x0006d40001007387 */ /* 0x0081e80000100800 */
[----:B------:R-:W-:Y:S04]  /*164a0*/  STL [R1+0x448], R6 ;  /* 0x0004480601007387 */ /* 0x000fe80000100800 */
        /* <DEDUP_REMOVED lines=27> */
[----:B0-----:R-:W2:Y:S04]  /*16660*/  LDL.LU R5, [R1+0x4ec] ;  /* 0x0004ec0001057983 */ /* 0x001ea80000300800 */
        /* <DEDUP_REMOVED lines=62> */
[----:B------:R-:W-:-:S03]  /*16a50*/  IADD3 R6, P5, R6, UR4, RZ ;  /* 0x0000000406067c10 */ /* 0x000fc6000ffbe0ff */
[----:B------:R-:W-:Y:S01]  /*16a60*/  STL [R1+0x4c0], R7 ;  /* 0x0004c00701007387 */ /* 0x000fe20000100800 */
[----:B------:R-:W-:-:S03]  /*16a70*/  IADD3.X R4, R4, UR5, RZ, P6, !PT ;  /* 0x0000000504047c10 */ /* 0x000fc6000b7fe4ff */
        /* <DEDUP_REMOVED lines=28> */
[----:B0-----:R-:W2:Y:S04]  /*16c40*/  LDL.LU R4, [R1+0x564] ;  /* 0x0005640001047983 */ /* 0x001ea80000300800 */
[----:B------:R-:W2:Y:S04]  /*16c50*/  LDL.LU R24, [R1+0x538] ;  /* 0x0005380001187983 */ /* 0x000ea80000300800 */
[----:B------:R-:W2:Y:S04]  /*16c60*/  LDL.LU R7, [R1+0x56c] ;  /* 0x00056c0001077983 */ /* 0x000ea80000300800 */
        /* <DEDUP_REMOVED lines=58> */
[----:B------:R-:W-:Y:S04]  /*17010*/  STL [R1+0x538], R24 ;  /* 0x0005381801007387 */ /* 0x000fe80000100800 */
[----:B------:R-:W3:Y:S01]  /*17020*/  LDL.LU R0, [R1+0x550] ;  /* 0x0005500001007983 */ /* 0x000ee20000300800 */
[----:B------:R-:W-:-:S02]  /*17030*/  IADD3 R7, P2, R7, UR4, RZ ;  /* 0x0000000407077c10 */ /* 0x000fc4000ff5e0ff */
[----:B------:R-:W-:-:S03]  /*17040*/  IADD3.X R6, R6, UR5, RZ, P3, !PT ;  /* 0x0000000506067c10 */ /* 0x000fc60009ffe4ff */
[----:B------:R-:W-:Y:S01]  /*17050*/  STL [R1+0x56c], R7 ;  /* 0x00056c0701007387 */ /* 0x000fe20000100800 */
[----:B------:R-:W-:-:S03]  /*17060*/  IADD3 R5, P3, R5, UR4, RZ ;  /* 0x0000000405057c10 */ /* 0x000fc6000ff7e0ff */
[----:B---3--:R0:W-:Y:S04]  /*17070*/  STL [R1+0x6cc], R0 ;  /* 0x0006cc0001007387 */ /* 0x0081e80000100800 */
[----:B------:R1:W-:Y:S04]  /*17080*/  STL [R1+0x540], R6 ;  /* 0x0005400601007387 */ /* 0x0003e80000100800 */
        /* <DEDUP_REMOVED lines=28> */
[----:B-1----:R-:W2:Y:S04]  /*17250*/  LDL.LU R6, [R1+0x5b8] ;  /* 0x0005b80001067983 */ /* 0x002ea80000300800 */
[----:B------:R1:W-:Y:S04]  /*17260*/  STL [R1+0x548], R4 ;  /* 0x0005480401007387 */ /* 0x0003e80000100800 */
[----:B0-----:R-:W2:Y:S04]  /*17270*/  LDL.LU R5, [R1+0x5ec] ;  /* 0x0005ec0001057983 */ /* 0x001ea80000300800 */
[----:B-1----:R-:W2:Y:S01]  /*17280*/  LDL.LU R4, [R1+0x5c0] ;  /* 0x0005c00001047983 */ /* 0x002ea20000300800 */
        /* <DEDUP_REMOVED lines=18> */
[----:B--2---:R-:W-:-:S02]  /*173b0*/  IADD3 R21, P2, R21, UR4, RZ ;  /* 0x0000000415157c10 */ /* 0x004fc4000ff5e0ff */
[----:B------:R-:W-:Y:S02]  /*173c0*/  IADD3.X R20, R20, UR5, RZ, P3, !PT ;  /* 0x0000000514147c10 */ /* 0x000fe40009ffe4ff */
        /* <DEDUP_REMOVED lines=21> */
[----:B------:R-:W-:Y:S04]  /*17520*/  STL [R1+0x588], R18 ;  /* 0x0005881201007387 */ /* 0x000fe80000100800 */
[----:B------:R-:W-:Y:S04]  /*17530*/  STL [R1+0x5bc], R17 ;  /* 0x0005bc1101007387 */ /* 0x000fe80000100800 */
[----:B------:R1:W-:Y:S01]  /*17540*/  STL [R1+0x590], R16 ;  /* 0x0005901001007387 */ /* 0x0003e20000100800 */
[----:B------:R-:W-:-:S03]  /*17550*/  IADD3.X R24, R24, UR5, RZ, P5, !PT ;  /* 0x0000000518187c10 */ /* 0x000fc6000affe4ff */
[----:B------:R-:W-:Y:S01]  /*17560*/  STL [R1+0x5c4], R23 ;  /* 0x0005c41701007387 */ /* 0x000fe20000100800 */
[----:B------:R-:W-:-:S03]  /*17570*/  IADD3 R7, P5, R7, UR4, RZ ;  /* 0x0000000407077c10 */ /* 0x000fc6000ffbe0ff */
[----:B------:R-:W-:Y:S04]  /*17580*/  STL [R1+0x598], R22 ;  /* 0x0005981601007387 */ /* 0x000fe80000100800 */
[----:B------:R-:W-:Y:S04]  /*17590*/  STL [R1+0x5cc], R21 ;  /* 0x0005cc1501007387 */ /* 0x000fe80000100800 */
[----:B------:R-:W-:Y:S04]  /*175a0*/  STL [R1+0x5a0], R20 ;  /* 0x0005a01401007387 */ /* 0x000fe80000100800 */
[----:B0-----:R-:W2:Y:S04]  /*175b0*/  LDL.LU R3, [R1+0x5f4] ;  /* 0x0005f40001037983 */ /* 0x001ea80000300800 */
[----:B------:R-:W-:Y:S04]  /*175c0*/  STL [R1+0x5d4], R27 ;  /* 0x0005d41b01007387 */ /* 0x000fe80000100800 */
[----:B------:R-:W-:Y:S04]  /*175d0*/  STL [R1+0x5a8], R26 ;  /* 0x0005a81a01007387 */ /* 0x000fe80000100800 */
[----:B------:R-:W-:Y:S04]  /*175e0*/  STL [R1+0x5dc], R25 ;  /* 0x0005dc1901007387 */ /* 0x000fe80000100800 */
[----:B------:R-:W-:Y:S04]  /*175f0*/  STL [R1+0x5b0], R24 ;  /* 0x0005b01801007387 */ /* 0x000fe80000100800 */
[----:B------:R-:W-:Y:S04]  /*17600*/  STL [R1+0x5e4], R7 ;  /* 0x0005e40701007387 */ /* 0x000fe80000100800 */
[----:B-1----:R-:W3:Y:S01]  /*17610*/  LDL.LU R16, [R1+0x5fc] ;  /* 0x0005fc0001107983 */ /* 0x002ee20000300800 */
        /* <DEDUP_REMOVED lines=19> */
[----:B0-----:R-:W4:Y:S04]  /*17750*/  LDL.LU R4, [R1+0x62c] ;  /* 0x00062c0001047983 */ /* 0x001f280000300800 */
        /* <DEDUP_REMOVED lines=15> */
[----:B------:R-:W2:Y:S04]  /*17850*/  LDL.LU R15, [R1+0x640] ;  /* 0x00064000010f7983 */ /* 0x000ea80000300800 */
[----:B------:R-:W2:Y:S04]  /*17860*/  LDL.LU R2, [R1+0x648] ;  /* 0x0006480001027983 */ /* 0x000ea80000300800 */
        /* <DEDUP_REMOVED lines=24> */
[----:B------:R-:W-:Y:S02]  /*179f0*/  IADD3.X R13, R13, UR5, RZ, P3, !PT ;  /* 0x000000050d0d7c10 */ /* 0x000fe40009ffe4ff */
[----:B------:R-:W-:-:S02]  /*17a00*/  IADD3.X R14, R14, UR5, RZ, P4, !PT ;  /* 0x000000050e0e7c10 */ /* 0x000fc4000a7fe4ff */
[----:B------:R-:W-:Y:S02]  /*17a10*/  IADD3.X R15, R15, UR5, RZ, P5, !PT ;  /* 0x000000050f0f7c10 */ /* 0x000fe4000affe4ff */
[----:B------:R-:W-:Y:S02]  /*17a20*/  IADD3.X R2, R2, UR5, RZ, P6, !PT ;  /* 0x0000000502027c10 */ /* 0x000fe4000b7fe4ff */
[----:B------:R-:W-:Y:S01]  /*17a30*/  IADD3.X R3, R3, UR5, RZ, P1, !PT ;  /* 0x0000000503037c10 */ /* 0x000fe20008ffe4ff */
[----:B------:R-:W-:Y:S01]  /*17a40*/  UIADD3 UR8, UR8, -0x40, URZ ;  /* 0xffffffc008087890 */ /* 0x000fe2000fffe03f */
[----:B---3--:R-:W-:-:S05]  /*17a50*/  IADD3 R16, P2, R16, UR4, RZ ;  /* 0x0000000410107c10 */ /* 0x008fca000ff5e0ff */
[----:B------:R0:W-:Y:S04]  /*17a60*/  STL [R1+0x5fc], R16 ;  /* 0x0005fc1001007387 */ /* 0x0001e80000100800 */
[----:B0-----:R0:W5:Y:S04]  /*17a70*/  LDL.LU R16, [R1+0x6c4] ;  /* 0x0006c40001107983 */ /* 0x0011680000300800 */
[----:B------:R1:W-:Y:S04]  /*17a80*/  STL [R1+0x5d0], R17 ;  /* 0x0005d01101007387 */ /* 0x0003e80000100800 */
[----:B-1----:R0:W5:Y:S04]  /*17a90*/  LDL.LU R17, [R1+0x6c0] ;  /* 0x0006c00001117983 */ /* 0x0021680000300800 */
[----:B------:R1:W-:Y:S04]  /*17aa0*/  STL [R1+0x604], R18 ;  /* 0x0006041201007387 */ /* 0x0003e80000100800 */
[----:B-1----:R0:W5:Y:S04]  /*17ab0*/  LDL.LU R18, [R1+0x6bc] ;  /* 0x0006bc0001127983 */ /* 0x0021680000300800 */
[----:B------:R1:W-:Y:S04]  /*17ac0*/  STL [R1+0x5d8], R19 ;  /* 0x0005d81301007387 */ /* 0x0003e80000100800 */
[----:B-1----:R0:W5:Y:S04]  /*17ad0*/  LDL.LU R19, [R1+0x6b8] ;  /* 0x0006b80001137983 */ /* 0x0021680000300800 */
[----:B------:R1:W-:Y:S01]  /*17ae0*/  STL [R1+0x60c], R20 ;  /* 0x00060c1401007387 */ /* 0x0003e20000100800 */
[----:B------:R-:W-:-:S03]  /*17af0*/  IADD3.X R27, R27, UR5, RZ, P2, !PT ;  /* 0x000000051b1b7c10 */ /* 0x000fc600097fe4ff */
[----:B-1----:R0:W5:Y:S04]  /*17b00*/  LDL.LU R20, [R1+0x6b4] ;  /* 0x0006b40001147983 */ /* 0x0021680000300800 */
[----:B------:R1:W-:Y:S01]  /*17b10*/  STL [R1+0x5e0], R21 ;  /* 0x0005e01501007387 */ /* 0x0003e20000100800 */
[----:B------:R-:W-:-:S03]  /*17b20*/  IADD3 R4, P2, R4, UR4, RZ ;  /* 0x0000000404047c10 */ /* 0x000fc6000ff5e0ff */
[----:B-1----:R0:W5:Y:S04]  /*17b30*/  LDL.LU R21, [R1+0x6b0] ;  /* 0x0006b00001157983 */ /* 0x0021680000300800 */
[----:B------:R1:W-:Y:S04]  /*17b40*/  STL [R1+0x614], R22 ;  /* 0x0006141601007387 */ /* 0x0003e80000100800 */
        /* <DEDUP_REMOVED lines=32> */
[----:B------:R0:W-:Y:S01]  /*17d50*/  STL [R1+0x648], R2 ;  /* 0x0006480201007387 */ /* 0x0001e20000100800 */
[----:B------:R-:W-:Y:S05]  /*17d60*/  @P0 BRA `(.L_x_2) ;  /* 0xffffff5400a80947 */ /* 0x000fea000383ffff */
.L_x_1:
[----:B-----5:R2:W-:Y:S01]  /*17d70*/  STL [R1+0x694], R17 ;  /* 0x0006941101007387 */ /* 0x0205e20000100800 */
[----:B------:R-:W-:Y:S02]  /*17d80*/  F2FP.SATFINITE.E4M3.F32.PACK_AB_MERGE_C R26, R27, R26, RZ ;  /* 0x0000001a1b1a723e */ /* 0x000fe400048070ff */
[----:B------:R-:W-:Y:S02]  /*17d90*/  F2FP.SATFINITE.E4M3.F32.PACK_AB_MERGE_C R24, R25, R24, RZ ;  /* 0x000000181918723e */ /* 0x000fe400048070ff */
[----:B------:R-:W-:Y:S02]  /*17da0*/  F2FP.SATFINITE.E4M3.F32.PACK_AB_MERGE_C R22, R23, R22, RZ ;  /* 0x000000161716723e */ /* 0x000fe400048070ff */
[----:B------:R-:W-:Y:S02]  /*17db0*/  F2FP.SATFINITE.E4M3.F32.PACK_AB_MERGE_C R4, R5, R4, RZ ;  /* 0x000000040504723e */ /* 0x000fe400048070ff */
[----:B------:R-:W-:Y:S01]  /*17dc0*/  F2FP.SATFINITE.E4M3.F32.PACK_AB_MERGE_C R20, R21, R20, RZ ;  /* 0x000000141514723e */ /* 0x000fe200048070ff */
[----:B--2---:R-:W2:Y:S01]  /*17dd0*/  LDL.LU R17, [R1+0xf0] ;  /* 0x0000f00001117983 */ /* 0x004ea20000300800 */
[----:B------:R-:W-:Y:S01]  /*17de0*/  F2FP.SATFINITE.E4M3.F32.PACK_AB_MERGE_C R6, R7, R6, RZ ;  /* 0x000000060706723e */ /* 0x000fe200048070ff */
[----:B------:R-:W3:Y:S01]  /*17df0*/  S2UR UR5, SR_CgaCtaId ;  /* 0x00000000000579c3 */ /* 0x000ee20000008800 */
[----:B------:R-:W-:Y:S01]  /*17e00*/  UMOV UR4, 0x400 ;  /* 0x0000040000047882 */ /* 0x000fe20000000000 */
[----:B01----:R-:W2:Y:S01]  /*17e10*/  LDL.LU R2, [R1+0xf4] ;  /* 0x0000f40001027983 */ /* 0x003ea20000300800 */
[----:B------:R-:W-:Y:S01]  /*17e20*/  ULDC.64 UR8, c[0x0][0x228] ;  /* 0x00008a0000087ab9 */ /* 0x000fe20000000a00 */
[----:B------:R-:W-:-:S02]  /*17e30*/  ULDC.64 UR6, c[0x0][0x220] ;  /* 0x0000880000067ab9 */ /* 0x000fc40000000a00 */
[----:B------:R0:W-:Y:S04]  /*17e40*/  STL [R1+0x690], R18 ;  /* 0x0006901201007387 */ /* 0x0001e80000100800 */
[----:B0-----:R-:W4:Y:S04]  /*17e50*/  LDL.LU R18, [R1+0xf8] ;  /* 0x0000f80001127983 */ /* 0x001f280000300800 */
[----:B------:R-:W4:Y:S04]  /*17e60*/  LDL.LU R0, [R1+0xfc] ;  /* 0x0000fc0001007983 */ /* 0x000f280000300800 */
[----:B------:R0:W-:Y:S04]  /*17e70*/  STL [R1+0x68c], R19 ;  /* 0x00068c1301007387 */ /* 0x0001e80000100800 */
[----:B0-----:R-:W3:Y:S04]  /*17e80*/  LDL.LU R19, [R1+0xe0] ;  /* 0x0000e00001137983 */ /* 0x001ee80000300800 */
        /* <DEDUP_REMOVED lines=11> */
[----:B------:R-:W-:Y:S01]  /*17f40*/  BAR.SYNC.DEFER_BLOCKING 0x0 ;  /* 0x0000000000007b1d */ /* 0x000fe20000010000 */
[----:B--2---:R-:W-:-:S05]  /*17f50*/  F2FP.SATFINITE.E4M3.F32.PACK_AB_MERGE_C R2, R2, R17, RZ ;  /* 0x000000110202723e */ /* 0x004fca00048070ff */
[----:B------:R-:W2:Y:S01]  /*17f60*/  LDL.LU R17, [R1+0x694] ;  /* 0x0006940001117983 */ /* 0x000ea20000300800 */
[----:B----4-:R-:W-:-:S03]  /*17f70*/  F2FP.SATFINITE.E4M3.F32.PACK_AB_MERGE_C R0, R0, R18, RZ ;  /* 0x000000120000723e */ /* 0x010fc600048070ff */
[----:B------:R-:W4:Y:S01]  /*17f80*/  LDL.LU R18, [R1+0x690] ;  /* 0x0006900001127983 */ /* 0x000f220000300800 */
[----:B---3--:R-:W-:-:S03]  /*17f90*/  F2FP.SATFINITE.E4M3.F32.PACK_AB_MERGE_C R3, R3, R19, RZ ;  /* 0x000000130303723e */ /* 0x008fc600048070ff */
[----:B------:R-:W4:Y:S04]  /*17fa0*/  LDL.LU R19, [R1+0x68c] ;  /* 0x00068c0001137983 */ /* 0x000f280000300800 */
[----:B------:R-:W3:Y:S01]  /*17fb0*/  LDL.LU R27, [R1+0x67c] ;  /* 0x00067c00011b7983 */ /* 0x000ee20000300800 */
[----:B------:R-:W0:Y:S01]  /*17fc0*/  S2R R23, SR_TID.X ;  /* 0x0000000000177919 */ /* 0x000e220000002100 */
[----:B------:R-:W-:Y:S02]  /*17fd0*/  LOP3.LUT R4, R4, 0xffff, RZ, 0xc0, !PT ;  /* 0x0000ffff04047812 */ /* 0x000fe400078ec0ff */
[----:B------:R-:W-:Y:S01]  /*17fe0*/  LOP3.LUT R20, R20, 0xffff, RZ, 0xc0, !PT ;  /* 0x0000ffff14147812 */ /* 0x000fe200078ec0ff */
[----:B------:R-:W3:Y:S01]  /*17ff0*/  LDL.LU R25, [R1+0x680] ;  /* 0x0006800001197983 */ /* 0x000ee20000300800 */
[----:B------:R-:W-:-:S02]  /*18000*/  LOP3.LUT R2, R2, 0xffff, RZ, 0xc0, !PT ;  /* 0x0000ffff02027812 */ /* 0x000fc400078ec0ff */
[----:B------:R-:W-:Y:S02]  /*18010*/  LOP3.LUT R3, R3, 0xffff, RZ, 0xc0, !PT ;  /* 0x0000ffff03037812 */ /* 0x000fe400078ec0ff */
[----:B------:R-:W-:Y:S02]  /*18020*/  F2FP.SATFINITE.E4M3.F32.PACK_AB_MERGE_C R8, R8, R29, RZ ;  /* 0x0000001d0808723e */ /* 0x000fe400048070ff */
[--C-:B------:R-:W-:Y:S02]  /*18030*/  PRMT R21, R2, 0x3340, R3.reuse ;  /* 0x0000334002157816 */ /* 0x100fe40000000003 */
[----:B------:R-:W-:Y:S02]  /*18040*/  SHF.R.U32.HI R2, RZ, 0x8, R2 ;  /* 0x00000008ff027819 */ /* 0x000fe40000011602 */
[----:B------:R-:W-:Y:S02]  /*18050*/  SHF.R.U32.HI R3, RZ, 0x8, R3 ;  /* 0x00000008ff037819 */ /* 0x000fe40000011603 */
[----:B------:R-:W-:-:S02]  /*18060*/  F2FP.SATFINITE.E4M3.F32.PACK_AB_MERGE_C R5, R15, R28, RZ ;  /* 0x0000001c0f05723e */ /* 0x000fc400048070ff */
[----:B------:R-:W-:Y:S02]  /*18070*/  F2FP.SATFINITE.E4M3.F32.PACK_AB_MERGE_C R7, R13, R14, RZ ;  /* 0x0000000e0d07723e */ /* 0x000fe400048070ff */
[----:B------:R-:W-:Y:S02]  /*18080*/  F2FP.SATFINITE.E4M3.F32.PACK_AB_MERGE_C R9, R9, R12, RZ ;  /* 0x0000000c0909723e */ /* 0x000fe400048070ff */
[----:B------:R-:W-:Y:S02]  /*18090*/  PRMT R12, R4, 0x3340, R1 ;  /* 0x00003340040c7816 */ /* 0x000fe40000000001 */
[----:B------:R-:W-:Y:S02]  /*180a0*/  SHF.R.U32.HI R4, RZ, 0x8, R4 ;  /* 0x00000008ff047819 */ /* 0x000fe40000011604 */
[----:B------:R-:W-:Y:S02]  /*180b0*/  LOP3.LUT R3, R3, 0xffff, RZ, 0xc0, !PT ;  /* 0x0000ffff03037812 */ /* 0x000fe400078ec0ff */
[----:B------:R-:W-:-:S02]  /*180c0*/  LOP3.LUT R2, R2, 0xffff, RZ, 0xc0, !PT ;  /* 0x0000ffff02027812 */ /* 0x000fc400078ec0ff */
[----:B------:R-:W-:Y:S02]  /*180d0*/  LOP3.LUT R4, R4, 0xffff, RZ, 0xc0, !PT ;  /* 0x0000ffff04047812 */ /* 0x000fe400078ec0ff */
[----:B------:R-:W-:Y:S02]  /*180e0*/  LOP3.LUT R0, R0, 0xffff, RZ, 0xc0, !PT ;  /* 0x0000ffff00007812 */ /* 0x000fe400078ec0ff */
[----:B------:R-:W-:Y:S02]  /*180f0*/  LOP3.LUT R8, R8, 0xffff, RZ, 0xc0, !PT ;  /* 0x0000ffff08087812 */ /* 0x000fe400078ec0ff */
[----:B------:R-:W-:Y:S02]  /*18100*/  LOP3.LUT R6, R6, 0xffff, RZ, 0xc0, !PT ;  /* 0x0000ffff06067812 */ /* 0x000fe400078ec0ff */
[----:B------:R-:W-:Y:S02]  /*18110*/  LOP3.LUT R5, R5, 0xffff, RZ, 0xc0, !PT ;  /* 0x0000ffff05057812 */ /* 0x000fe400078ec0ff */
[----:B------:R-:W-:-:S02]  /*18120*/  PRMT R2, R2, 0x3340, R3 ;  /* 0x0000334002027816 */ /* 0x000fc40000000003 */
[----:B------:R-:W-:Y:S02]  /*18130*/  PRMT R3, R4, 0x3340, R1 ;  /* 0x0000334004037816 */ /* 0x000fe40000000001 */
[----:B------:R-:W-:Y:S02]  /*18140*/  F2FP.SATFINITE.E4M3.F32.PACK_AB_MERGE_C R11, R10, R11, RZ ;  /* 0x0000000b0a0b723e */ /* 0x000fe400048070ff */
[----:B0-----:R-:W-:Y:S02]  /*18150*/  SHF.R.S32.HI R4, RZ, 0x4, R23 ;  /* 0x00000004ff047819 */ /* 0x001fe40000011417 */
[----:B------:R-:W-:Y:S02]  /*18160*/  LOP3.LUT R10, R7, 0xffff, RZ, 0xc0, !PT ;  /* 0x0000ffff070a7812 */ /* 0x000fe400078ec0ff */
[--C-:B------:R-:W-:Y:S02]  /*18170*/  PRMT R7, R5, 0x3340, R1.reuse ;  /* 0x0000334005077816 */ /* 0x100fe40000000001 */
[----:B------:R-:W-:-:S02]  /*18180*/  PRMT R13, R6, 0x3340, R1 ;  /* 0x00003340060d7816 */ /* 0x000fc40000000001 */
[----:B------:R-:W-:Y:S02]  /*18190*/  SHF.R.U32.HI R5, RZ, 0x8, R5 ;  /* 0x00000008ff057819 */ /* 0x000fe40000011605 */
[----:B------:R-:W-:Y:S02]  /*181a0*/  LOP3.LUT R22, R22, 0xffff, RZ, 0xc0, !PT ;  /* 0x0000ffff16167812 */ /* 0x000fe400078ec0ff */
[----:B------:R-:W-:Y:S02]  /*181b0*/  SGXT R4, R4, 0x1 ;  /* 0x000000010404781a */ /* 0x000fe40000000200 */
[----:B------:R-:W-:Y:S02]  /*181c0*/  LOP3.LUT R28, R5, 0xffff, RZ, 0xc0, !PT ;  /* 0x0000ffff051c7812 */ /* 0x000fe400078ec0ff */
[----:B------:R-:W-:Y:S02]  /*181d0*/  PRMT R14, R10, 0x3340, R1 ;  /* 0x000033400a0e7816 */ /* 0x000fe40000000001 */
[----:B------:R-:W-:-:S02]  /*181e0*/  LOP3.LUT R5, R4, 0x820, RZ, 0xc0, !PT ;  /* 0x0000082004057812 */ /* 0x000fc400078ec0ff */
[----:B------:R-:W-:Y:S02]  /*181f0*/  SHF.R.U32.HI R6, RZ, 0x8, R6 ;  /* 0x00000008ff067819 */ /* 0x000fe40000011606 */
[----:B------:R-:W-:Y:S01]  /*18200*/  PRMT R12, R21, 0x5410, R12 ;  /* 0x00005410150c7816 */ /* 0x000fe2000000000c */
[----:B------:R-:W-:Y:S01]  /*18210*/  ULEA UR4, UR5, UR4, 0x18 ;  /* 0x0000000405047291 */ /* 0x000fe2000f8ec03f */
[----:B------:R-:W-:Y:S02]  /*18220*/  PRMT R21, R28, 0x3340, R1 ;  /* 0x000033401c157816 */ /* 0x000fe40000000001 */
[----:B------:R-:W-:Y:S01]  /*18230*/  PRMT R2, R2, 0x5410, R3 ;  /* 0x0000541002027816 */ /* 0x000fe20000000003 */
[----:B------:R-:W3:Y:S01]  /*18240*/  LDL.LU R28, [R1+0x684] ;  /* 0x00068400011c7983 */ /* 0x000ee20000300800 */
[----:B------:R-:W-:Y:S02]  /*18250*/  LOP3.LUT R3, R24, 0xffff, RZ, 0xc0, !PT ;  /* 0x0000ffff18037812 */ /* 0x000fe400078ec0ff */
[----:B------:R-:W-:-:S02]  /*18260*/  LOP3.LUT R9, R9, 0xffff, RZ, 0xc0, !PT ;  /* 0x0000ffff09097812 */ /* 0x000fc400078ec0ff */
[----:B------:R-:W-:Y:S02]  /*18270*/  LOP3.LUT R26, R26, 0xffff, RZ, 0xc0, !PT ;  /* 0x0000ffff1a1a7812 */ /* 0x000fe400078ec0ff */
[----:B------:R-:W-:Y:S02]  /*18280*/  LOP3.LUT R11, R11, 0xffff, RZ, 0xc0, !PT ;  /* 0x0000ffff0b0b7812 */ /* 0x000fe400078ec0ff */
[----:B--2---:R-:W-:-:S04]  /*18290*/  F2FP.SATFINITE.E4M3.F32.PACK_AB_MERGE_C R16, R17, R16, RZ ;  /* 0x000000101110723e */ /* 0x004fc800048070ff */
[----:B------:R-:W-:Y:S02]  /*182a0*/  LOP3.LUT R16, R16, 0xffff, RZ, 0xc0, !PT ;  /* 0x0000ffff10107812 */ /* 0x000fe400078ec0ff */
[----:B------:R-:W-:Y:S02]  /*182b0*/  PRMT R17, R0, 0x3340, R8 ;  /* 0x0000334000117816 */ /* 0x000fe40000000008 */
[----:B------:R-:W-:Y:S02]  /*182c0*/  SHF.R.U32.HI R0, RZ, 0x8, R0 ;  /* 0x00000008ff007819 */ /* 0x000fe40000011600 */
[----:B------:R-:W-:Y:S02]  /*182d0*/  PRMT R13, R17, 0x5410, R13 ;  /* 0x00005410110d7816 */ /* 0x000fe4000000000d */
[----:B------:R-:W-:Y:S02]  /*182e0*/  SHF.R.U32.HI R8, RZ, 0x8, R8 ;  /* 0x00000008ff087819 */ /* 0x000fe40000011608 */
[----:B----4-:R-:W-:-:S02]  /*182f0*/  F2FP.SATFINITE.E4M3.F32.PACK_AB_MERGE_C R18, R19, R18, RZ ;  /* 0x000000121312723e */ /* 0x010fc400048070ff */
[----:B------:R-:W-:Y:S02]  /*18300*/  PRMT R19, R20, 0x3340, R16 ;  /* 0x0000334014137816 */ /* 0x000fe40000000010 */
[----:B------:R-:W-:Y:S02]  /*18310*/  SHF.R.U32.HI R20, RZ, 0x8, R20 ;  /* 0x00000008ff147819 */ /* 0x000fe40000011614 */
[----:B------:R-:W-:Y:S02]  /*18320*/  SHF.R.U32.HI R16, RZ, 0x8, R16 ;  /* 0x00000008ff107819 */ /* 0x000fe40000011610 */
[----:B------:R-:W-:Y:S02]  /*18330*/  LOP3.LUT R20, R20, 0xffff, RZ, 0xc0, !PT ;  /* 0x0000ffff14147812 */ /* 0x000fe400078ec0ff */
[----:B------:R-:W-:Y:S02]  /*18340*/  LOP3.LUT R16, R16, 0xffff, RZ, 0xc0, !PT ;  /* 0x0000ffff10107812 */ /* 0x000fe400078ec0ff */
[----:B------:R-:W-:-:S02]  /*18350*/  LOP3.LUT R18, R18, 0xffff, RZ, 0xc0, !PT ;  /* 0x0000ffff12127812 */ /* 0x000fc400078ec0ff */
[----:B------:R-:W-:Y:S02]  /*18360*/  PRMT R16, R20, 0x3340, R16 ;  /* 0x0000334014107816 */ /* 0x000fe40000000010 */
[----:B---3--:R-:W-:Y:S02]  /*18370*/  LOP3.LUT R17, R27, 0xf8, RZ, 0xc0, !PT ;  /* 0x000000f81b117812 */ /* 0x008fe400078ec0ff */
[----:B------:R-:W-:Y:S02]  /*18380*/  LOP3.LUT R20, R23, 0xc, RZ, 0xc0, !PT ;  /* 0x0000000c17147812 */ /* 0x000fe400078ec0ff */
[----:B------:R-:W-:Y:S02]  /*18390*/  PRMT R15, R22, 0x3340, R18 ;  /* 0x00003340160f7816 */ /* 0x000fe40000000012 */
[----:B------:R-:W-:Y:S02]  /*183a0*/  PRMT R7, R19, 0x5410, R7 ;  /* 0x0000541013077816 */ /* 0x000fe40000000007 */
[----:B------:R-:W-:Y:S01]  /*183b0*/  LOP3.LUT R19, R0, 0xffff, RZ, 0xc0, !PT ;  /* 0x0000ffff00137812 */ /* 0x000fe200078ec0ff */
[C---:B------:R-:W-:Y:S01]  /*183c0*/  IMAD R0, R20.reuse, 0x200, R17 ;  /* 0x0000020014007824 */ /* 0x040fe200078e0211 */
[----:B------:R-:W-:Y:S01]  /*183d0*/  PRMT R14, R15, 0x5410, R14 ;  /* 0x000054100f0e7816 */ /* 0x000fe2000000000e */
[----:B------:R-:W-:Y:S01]  /*183e0*/  IMAD.SHL.U32 R15, R23, 0x20, RZ ;  /* 0x00000020170f7824 */ /* 0x000fe200078e00ff */
[----:B------:R-:W-:Y:S01]  /*183f0*/  SHF.R.U32.HI R18, RZ, 0x8, R18 ;  /* 0x00000008ff127819 */ /* 0x000fe20000011612 */
[----:B------:R-:W-:Y:S01]  /*18400*/  IMAD R20, R20, 0x2, R5 ;  /* 0x0000000214147824 */ /* 0x000fe200078e0205 */
[----:B------:R-:W-:-:S02]  /*18410*/  SHF.R.U32.HI R22, RZ, 0x8, R22 ;  /* 0x00000008ff167819 */ /* 0x000fc40000011616 */
[----:B------:R-:W-:Y:S02]  /*18420*/  SHF.R.U32.HI R5, RZ, 0x8, R10 ;  /* 0x00000008ff057819 */ /* 0x000fe4000001160a */
[----:B------:R-:W-:Y:S02]  /*18430*/  LOP3.LUT R10, R6, 0xffff, RZ, 0xc0, !PT ;  /* 0x0000ffff060a7812 */ /* 0x000fe400078ec0ff */
[----:B------:R-:W-:Y:S02]  /*18440*/  LOP3.LUT R8, R8, 0xffff, RZ, 0xc0, !PT ;  /* 0x0000ffff08087812 */ /* 0x000fe400078ec0ff */
[----:B------:R-:W-:Y:S02]  /*18450*/  LOP3.LUT R6, R18, 0xffff, RZ, 0xc0, !PT ;  /* 0x0000ffff12067812 */ /* 0x000fe400078ec0ff */
[----:B------:R-:W-:Y:S02]  /*18460*/  LOP3.LUT R15, R15, 0x60, RZ, 0xc0, !PT ;  /* 0x000000600f0f7812 */ /* 0x000fe400078ec0ff */
[----:B------:R-:W-:-:S02]  /*18470*/  LOP3.LUT R17, R22, 0xffff, RZ, 0xc0, !PT ;  /* 0x0000ffff16117812 */ /* 0x000fc400078ec0ff */
[----:B------:R-:W-:Y:S02]  /*18480*/  LOP3.LUT R18, R5, 0xffff, RZ, 0xc0, !PT ;  /* 0x0000ffff05127812 */ /* 0x000fe400078ec0ff */
[----:B------:R-:W-:Y:S02]  /*18490*/  LOP3.LUT R4, R25, 0x100, RZ, 0xc0, !PT ;  /* 0x0000010019047812 */ /* 0x000fe400078ec0ff */
[----:B------:R-:W-:Y:S02]  /*184a0*/  PRMT R8, R19, 0x3340, R8 ;  /* 0x0000334013087816 */ /* 0x000fe40000000008 */
[----:B------:R-:W-:Y:S02]  /*184b0*/  LOP3.LUT R25, R0, 0x60, R23, 0x78, !PT ;  /* 0x0000006000197812 */ /* 0x000fe400078e7817 */
[----:B------:R-:W-:Y:S02]  /*184c0*/  LOP3.LUT R15, R15, 0x700, R27, 0xf8, !PT ;  /* 0x000007000f0f7812 */ /* 0x000fe400078ef81b */
[----:B------:R-:W-:-:S02]  /*184d0*/  PRMT R5, R10, 0x3340, R1 ;  /* 0x000033400a057816 */ /* 0x000fc40000000001 */
[----:B------:R-:W-:Y:S02]  /*184e0*/  PRMT R0, R17, 0x3340, R6 ;  /* 0x0000334011007816 */ /* 0x000fe40000000006 */
[----:B------:R-:W-:Y:S02]  /*184f0*/  PRMT R19, R18, 0x3340, R1 ;  /* 0x0000334012137816 */ /* 0x000fe40000000001 */
[----:B------:R-:W-:Y:S02]  /*18500*/  PRMT R16, R16, 0x5410, R21 ;  /* 0x0000541010107816 */ /* 0x000fe40000000015 */
[----:B------:R-:W-:Y:S02]  /*18510*/  LOP3.LUT R15, R20, R15, RZ, 0x3c, !PT ;  /* 0x0000000f140f7212 */ /* 0x000fe400078e3cff */
[----:B------:R-:W-:Y:S02]  /*18520*/  PRMT R17, R8, 0x5410, R5 ;  /* 0x0000541008117816 */ /* 0x000fe40000000005 */
[----:B------:R-:W-:-:S02]  /*18530*/  PRMT R18, R0, 0x5410, R19 ;  /* 0x0000541000127816 */ /* 0x000fc40000000013 */
[----:B------:R-:W-:Y:S02]  /*18540*/  IADD3 R10, R25, UR4, R4 ;  /* 0x00000004190a7c10 */ /* 0x000fe4000fffe004 */
[--C-:B------:R-:W-:Y:S01]  /*18550*/  PRMT R6, R12, 0x4210, R3.reuse ;  /* 0x000042100c067816 */ /* 0x100fe20000000003 */
[----:B------:R-:W0:Y:S01]  /*18560*/  LDC R25, c[0x0][0x248] ;  /* 0x00009200ff197b82 */ /* 0x000e220000000800 */
[----:B------:R-:W-:Y:S02]  /*18570*/  PRMT R4, R2, 0x5210, R3 ;  /* 0x0000521002047816 */ /* 0x000fe40000000003 */
[--C-:B------:R-:W-:Y:S02]  /*18580*/  PRMT R7, R7, 0x4210, R9.reuse ;  /* 0x0000421007077816 */ /* 0x100fe40000000009 */
[----:B------:R-:W-:Y:S02]  /*18590*/  PRMT R5, R16, 0x5210, R9 ;  /* 0x0000521010057816 */ /* 0x000fe40000000009 */
[----:B------:R-:W-:-:S02]  /*185a0*/  PRMT R8, R13, 0x4210, R26 ;  /* 0x000042100d087816 */ /* 0x000fc4000000001a */
[----:B------:R-:W-:Y:S02]  /*185b0*/  PRMT R26, R17, 0x5210, R26 ;  /* 0x00005210111a7816 */ /* 0x000fe4000000001a */
[----:B------:R-:W-:Y:S02]  /*185c0*/  LOP3.LUT R0, R15, 0x40, RZ, 0x3c, !PT ;  /* 0x000000400f007812 */ /* 0x000fe400078e3cff */
[--C-:B------:R-:W-:Y:S01]  /*185d0*/  PRMT R27, R18, 0x5210, R11.reuse ;  /* 0x00005210121b7816 */ /* 0x100fe2000000000b */
[----:B------:R-:W-:Y:S04]  /*185e0*/  STS.64 [R15+UR4], R6 ;  /* 0x000000060f007988 */ /* 0x000fe80008000a04 */
[----:B------:R-:W-:Y:S04]  /*185f0*/  STS.64 [R15+UR4+0x80], R4 ;  /* 0x000080040f007988 */ /* 0x000fe80008000a04 */
[----:B------:R1:W-:Y:S04]  /*18600*/  STS.64 [R0+UR4+0x1080], R26 ;  /* 0x0010801a00007988 */ /* 0x0003e80008000a04 */
[----:B-1----:R-:W2:Y:S01]  /*18610*/  LDL.LU R27, [R1+0x678] ;  /* 0x00067800011b7983 */ /* 0x002ea20000300800 */
[----:B------:R-:W-:-:S05]  /*18620*/  PRMT R9, R14, 0x4210, R11 ;  /* 0x000042100e097816 */ /* 0x000fca000000000b */
[----:B------:R-:W-:Y:S01]  /*18630*/  STS.64 [R0+UR4+0x1000], R8 ;  /* 0x0010000800007988 */ /* 0x000fe20008000a04 */
[----:B------:R-:W-:Y:S01]  /*18640*/  SHF.R.U32.HI R21, RZ, 0x4, R23 ;  /* 0x00000004ff157819 */ /* 0x000fe20000011617 */
[----:B------:R-:W-:Y:S01]  /*18650*/  ULDC UR4, c[0x0][0x244] ;  /* 0x0000910000047ab9 */ /* 0x000fe20000000800 */
[----:B------:R-:W-:Y:S06]  /*18660*/  BAR.SYNC.DEFER_BLOCKING 0x0 ;  /* 0x0000000000007b1d */ /* 0x000fec0000010000 */
[----:B------:R-:W1:Y:S01]  /*18670*/  LDS.64 R12, [R10] ;  /* 0x000000000a0c7984 */ /* 0x000e620000000a00 */
[----:B------:R-:W-:-:S03]  /*18680*/  SGXT.U32 R21, R21, 0x4 ;  /* 0x000000041515781a */ /* 0x000fc60000000000 */
[----:B------:R-:W3:Y:S01]  /*18690*/  LDS.64 R14, [R10+0x200] ;  /* 0x000200000a0e7984 */ /* 0x000ee20000000a00 */
[----:B------:R-:W-:Y:S01]  /*186a0*/  LEA.HI R2, R23, 0x30, RZ, 0x1c ;  /* 0x0000003017027811 */ /* 0x000fe200078fe0ff */
[C---:B------:R-:W-:Y:S01]  /*186b0*/  IMAD R3, R28.reuse, UR4, RZ ;  /* 0x000000041c037c24 */ /* 0x040fe2000f8e02ff */
[----:B------:R-:W-:Y:S01]  /*186c0*/  ISETP.GE.AND P0, PT, R28, UR8, PT ;  /* 0x000000081c007c0c */ /* 0x000fe2000bf06270 */
[----:B------:R-:W4:Y:S04]  /*186d0*/  LDS.64 R16, [R10+0x400] ;  /* 0x000400000a107984 */ /* 0x000f280000000a00 */
[----:B------:R-:W4:Y:S04]  /*186e0*/  LDS.64 R10, [R10+0x600] ;  /* 0x000600000a0a7984 */ /* 0x000f280000000a00 */
[----:B-1----:R-:W-:Y:S01]  /*186f0*/  STL [R1+0x688], R13 ;  /* 0x0006880d01007387 */ /* 0x002fe20000100800 */
[----:B--2---:R-:W-:-:S02]  /*18700*/  LOP3.LUT R6, R27, 0x1e0, R21, 0xfe, !PT ;  /* 0x000001e01b067812 */ /* 0x004fc400078efe15 */
[C-C-:B------:R-:W-:Y:S02]  /*18710*/  LOP3.LUT R5, R27.reuse, 0x1d0, R21.reuse, 0xfe, !PT ;  /* 0x000001d01b057812 */ /* 0x140fe400078efe15 */
[C-C-:B------:R-:W-:Y:S01]  /*18720*/  LOP3.LUT R4, R27.reuse, 0x1c0, R21.reuse, 0xfe, !PT ;  /* 0x000001c01b047812 */ /* 0x140fe200078efe15 */
[----:B------:R1:W-:Y:S04]  /*18730*/  STL [R1+0x20], R6 ;  /* 0x0000200601007387 */ /* 0x0003e80000100800 */
[----:B------:R2:W-:Y:S04]  /*18740*/  STL [R1+0x1c], R5 ;  /* 0x00001c0501007387 */ /* 0x0005e80000100800 */
[----:B------:R0:W-:Y:S01]  /*18750*/  STL [R1+0x18], R4 ;  /* 0x0000180401007387 */ /* 0x0001e20000100800 */
[----:B-1----:R-:W-:-:S02]  /*18760*/  LOP3.LUT R6, R27, 0x190, R21, 0xfe, !PT ;  /* 0x000001901b067812 */ /* 0x002fc400078efe15 */
[----:B--2---:R-:W-:-:S03]  /*18770*/  LOP3.LUT R5, R27, 0x180, R21, 0xfe, !PT ;  /* 0x000001801b057812 */ /* 0x004fc600078efe15 */
[----:B------:R-:W-:Y:S01]  /*18780*/  STL [R1+0x14], R6 ;  /* 0x0000140601007387 */ /* 0x000fe20000100800 */
[----:B0-----:R-:W-:-:S03]  /*18790*/  LOP3.LUT R4, R27, 0x160, R21, 0xfe, !PT ;  /* 0x000001601b047812 */ /* 0x001fc600078efe15 */
[----:B------:R0:W-:Y:S01]  /*187a0*/  STL [R1+0x10], R5 ;  /* 0x0000100501007387 */ /* 0x0001e20000100800 */
[----:B------:R-:W-:-:S03]  /*187b0*/  LEA.HI R0, R23, R27, RZ, 0x1c ;  /* 0x0000001b17007211 */ /* 0x000fc600078fe0ff */
[----:B------:R1:W-:Y:S01]  /*187c0*/  STL [R1+0xc], R4 ;  /* 0x00000c0401007387 */ /* 0x0003e20000100800 */
[C---:B------:R-:W-:Y:S02]  /*187d0*/  LOP3.LUT R23, R27.reuse, R21, RZ, 0xfc, !PT ;  /* 0x000000151b177212 */ /* 0x040fe400078efcff */
[C-C-:B0-----:R-:W-:Y:S02]  /*187e0*/  LOP3.LUT R5, R27.reuse, 0x150, R21.reuse, 0xfe, !PT ;  /* 0x000001501b057812 */ /* 0x141fe400078efe15 */
[----:B-1----:R-:W-:-:S03]  /*187f0*/  LOP3.LUT R4, R27, 0x140, R21, 0xfe, !PT ;  /* 0x000001401b047812 */ /* 0x002fc600078efe15 */
[----:B------:R0:W-:Y:S01]  /*18800*/  STL [R1+0x8], R5 ;  /* 0x0000080501007387 */ /* 0x0001e20000100800 */
[----:B------:R-:W-:Y:S01]  /*18810*/  IMAD.IADD R26, R27, 0x1, R2 ;  /* 0x000000011b1a7824 */ /* 0x000fe200078e0202 */
[C---:B------:R-:W-:Y:S01]  /*18820*/  ISETP.LT.AND P4, PT, R23.reuse, UR9, !P0 ;  /* 0x0000000917007c0c */ /* 0x040fe2000c781270 */
[----:B------:R-:W-:Y:S01]  /*18830*/  IMAD R23, R23, R25, RZ ;  /* 0x0000001917177224 */ /* 0x000fe200078e02ff */
[----:B------:R1:W-:Y:S01]  /*18840*/  STL [R1+0x4], R4 ;  /* 0x0000040401007387 */ /* 0x0003e20000100800 */
[----:B------:R-:W-:Y:S02]  /*18850*/  IADD3 R2, P1, R3, UR6, RZ ;  /* 0x0000000603027c10 */ /* 0x000fe4000ff3e0ff */
[C-C-:B------:R-:W-:Y:S02]  /*18860*/  LOP3.LUT R20, R27.reuse, 0x1a0, R21.reuse, 0xfe, !PT ;  /* 0x000001a01b147812 */ /* 0x140fe400078efe15 */
[C-C-:B------:R-:W-:Y:S02]  /*18870*/  LOP3.LUT R13, R27.reuse, 0x120, R21.reuse, 0xfe, !PT ;  /* 0x000001201b0d7812 */ /* 0x140fe400078efe15 */
[----:B------:R-:W-:-:S02]  /*18880*/  LOP3.LUT R29, R27, 0x110, R21, 0xfe, !PT ;  /* 0x000001101b1d7812 */ /* 0x000fc400078efe15 */
[C-C-:B------:R-:W-:Y:S02]  /*18890*/  LOP3.LUT R28, R27.reuse, 0x100, R21.reuse, 0xfe, !PT ;  /* 0x000001001b1c7812 */ /* 0x140fe400078efe15 */
[C-C-:B------:R-:W-:Y:S02]  /*188a0*/  LOP3.LUT R9, R27.reuse, 0xe0, R21.reuse, 0xfe, !PT ;  /* 0x000000e01b097812 */ /* 0x140fe400078efe15 */
[C-C-:B0-----:R-:W-:Y:S02]  /*188b0*/  LOP3.LUT R5, R27.reuse, 0xd0, R21.reuse, 0xfe, !PT ;  /* 0x000000d01b057812 */ /* 0x141fe400078efe15 */
[C-C-:B------:R-:W-:Y:S02]  /*188c0*/  LOP3.LUT R6, R27.reuse, 0xc0, R21.reuse, 0xfe, !PT ;  /* 0x000000c01b067812 */ /* 0x140fe400078efe15 */
[C-C-:B-1----:R-:W-:Y:S02]  /*188d0*/  LOP3.LUT R4, R27.reuse, 0xa0, R21.reuse, 0xfe, !PT ;  /* 0x000000a01b047812 */ /* 0x142fe400078efe15 */
[----:B------:R-:W-:-:S02]  /*188e0*/  LOP3.LUT R7, R27, 0x90, R21, 0xfe, !PT ;  /* 0x000000901b077812 */ /* 0x000fc400078efe15 */
[C-C-:B------:R-:W-:Y:S02]  /*188f0*/  LOP3.LUT R8, R27.reuse, 0x80, R21.reuse, 0xfe, !PT ;  /* 0x000000801b087812 */ /* 0x140fe400078efe15 */
[C-C-:B------:R-:W-:Y:S02]  /*18900*/  LOP3.LUT R19, R27.reuse, 0x60, R21.reuse, 0xfe, !PT ;  /* 0x000000601b137812 */ /* 0x140fe400078efe15 */
[C-C-:B------:R-:W-:Y:S02]  /*18910*/  LOP3.LUT R24, R27.reuse, 0x50, R21.reuse, 0xfe, !PT ;  /* 0x000000501b187812 */ /* 0x140fe400078efe15 */
[C-C-:B------:R-:W-:Y:S02]  /*18920*/  LOP3.LUT R22, R27.reuse, 0x40, R21.reuse, 0xfe, !PT ;  /* 0x000000401b167812 */ /* 0x140fe400078efe15 */
[C-C-:B------:R-:W-:Y:S02]  /*18930*/  LOP3.LUT R18, R27.reuse, 0x20, R21.reuse, 0xfe, !PT ;  /* 0x000000201b127812 */ /* 0x140fe400078efe15 */
[----:B------:R-:W-:-:S02]  /*18940*/  LOP3.LUT R21, R27, 0x10, R21, 0xfe, !PT ;  /* 0x000000101b157812 */ /* 0x000fc400078efe15 */
[----:B------:R-:W-:Y:S02]  /*18950*/  ISETP.LT.AND P5, PT, R20, UR9, !P0 ;  /* 0x0000000914007c0c */ /* 0x000fe4000c7a1270 */
[----:B------:R-:W-:Y:S02]  /*18960*/  LEA.HI.X.SX32 R3, R3, UR7, 0x1, P1 ;  /* 0x0000000703037c11 */ /* 0x000fe400088f0eff */
[----:B------:R-:W-:Y:S02]  /*18970*/  IADD3 R20, P1, R23, R2, RZ ;  /* 0x0000000217147210 */ /* 0x000fe40007f3e0ff */
[----:B------:R-:W-:Y:S01]  /*18980*/  ISETP.LT.AND P3, PT, R19, UR9, !P0 ;  /* 0x0000000913007c0c */ /* 0x000fe2000c761270 */
[CC--:B------:R-:W-:Y:S01]  /*18990*/  IMAD R19, R21.reuse, R25.reuse, RZ ;  /* 0x0000001915137224 */ /* 0x0c0fe200078e02ff */
[----:B------:R-:W-:Y:S01]  /*189a0*/  ISETP.LT.AND P2, PT, R21, UR9, !P0 ;  /* 0x0000000915007c0c */ /* 0x000fe2000c741270 */
[----:B------:R-:W-:Y:S01]  /*189b0*/  IMAD R25, R18, R25, RZ ;  /* 0x0000001912197224 */ /* 0x000fe200078e02ff */
[----:B------:R-:W-:-:S02]  /*189c0*/  LEA.HI.X.SX32 R21, R23, R3, 0x1, P1 ;  /* 0x0000000317157211 */ /* 0x000fc400008f0eff */
[----:B------:R-:W-:Y:S02]  /*189d0*/  PRMT R27, R12, 0x7770, RZ ;  /* 0x000077700c1b7816 */ /* 0x000fe400000000ff */
[----:B------:R-:W-:Y:S02]  /*189e0*/  ISETP.LT.AND P1, PT, R18, UR9, !P0 ;  /* 0x0000000912007c0c */ /* 0x000fe4000c721270 */
[C---:B------:R-:W-:Y:S01]  /*189f0*/  IADD3 R18, P6, R19.reuse, R2, RZ ;  /* 0x0000000213127210 */ /* 0x040fe20007fde0ff */
[----:B------:R0:W-:Y:S03]  /*18a00*/  @P4 STG.E.U8 desc[UR10][R20.64], R27 ;  /* 0x0000001b14004986 */ /* 0x0001e6000c10110a */
[----:B------:R-:W-:Y:S01]  /*18a10*/  LEA.HI.X.SX32 R19, R19, R3, 0x1, P6 ;  /* 0x0000000313137211 */ /* 0x000fe200030f0eff */
[----:B0-----:R-:W0:Y:S01]  /*18a20*/  LDC R21, c[0x0][0x248] ;  /* 0x00009200ff157b82 */ /* 0x001e220000000800 */
[----:B---3--:R-:W-:-:S05]  /*18a30*/  PRMT R27, R14, 0x7770, RZ ;  /* 0x000077700e1b7816 */ /* 0x008fca00000000ff */
[----:B------:R1:W-:Y:S02]  /*18a40*/  @P2 STG.E.U8 desc[UR10][R18.64], R27 ;  /* 0x0000001b12002986 */ /* 0x0003e4000c10110a */
[----:B-1----:R-:W1:Y:S01]  /*18a50*/  LDC R27, c[0x0][0x248] ;  /* 0x00009200ff1b7b82 */ /* 0x002e620000000800 */
[CC--:B------:R-:W-:Y:S02]  /*18a60*/  IADD3 R20, P4, R25.reuse, R2.reuse, RZ ;  /* 0x0000000219147210 */ /* 0x0c0fe40007f9e0ff */
[C---:B------:R-:W-:Y:S01]  /*18a70*/  ISETP.LT.AND P6, PT, R26.reuse, UR9, !P0 ;  /* 0x000000091a007c0c */ /* 0x040fe2000c7c1270 */
[----:B0-----:R-:W-:Y:S01]  /*18a80*/  IMAD R26, R26, R21, RZ ;  /* 0x000000151a1a7224 */ /* 0x001fe200078e02ff */
[----:B------:R-:W-:Y:S02]  /*18a90*/  LEA.HI.X.SX32 R21, R25, R3, 0x1, P4 ;  /* 0x0000000319157211 */ /* 0x000fe400020f0eff */
[----:B----4-:R-:W-:Y:S02]  /*18aa0*/  PRMT R25, R16, 0x7770, RZ ;  /* 0x0000777010197816 */ /* 0x010fe400000000ff */
[----:B------:R-:W-:-:S03]  /*18ab0*/  IADD3 R18, P4, R26, R2, RZ ;  /* 0x000000021a127210 */ /* 0x000fc60007f9e0ff */
[----:B------:R0:W-:Y:S01]  /*18ac0*/  @P1 STG.E.U8 desc[UR10][R20.64], R25 ;  /* 0x0000001914001986 */ /* 0x0001e2000c10110a */
[----:B------:R-:W-:Y:S02]  /*18ad0*/  LEA.HI.X.SX32 R19, R26, R3, 0x1, P4 ;  /* 0x000000031a137211 */ /* 0x000fe400020f0eff */
[----:B------:R-:W-:Y:S02]  /*18ae0*/  ISETP.LT.AND P1, PT, R22, UR9, !P0 ;  /* 0x0000000916007c0c */ /* 0x000fe4000c721270 */
[----:B------:R-:W-:Y:S01]  /*18af0*/  ISETP.LT.AND P2, PT, R24, UR9, !P0 ;  /* 0x0000000918007c0c */ /* 0x000fe2000c741270 */
[----:B-1----:R-:W-:Y:S01]  /*18b00*/  IMAD R23, R27, 0x40, R23 ;  /* 0x000000401b177824 */ /* 0x002fe200078e0217 */
[----:B0-----:R-:W-:-:S03]  /*18b10*/  PRMT R21, R10, 0x7770, RZ ;  /* 0x000077700a157816 */ /* 0x001fc600000000ff */
[----:B------:R-:W-:Y:S01]  /*18b20*/  IMAD R24, R27, 0x10, R23 ;  /* 0x000000101b187824 */ /* 0x000fe200078e0217 */
[----:B------:R-:W-:Y:S01]  /*18b30*/  IADD3 R20, P4, R23, R2, RZ ;  /* 0x0000000217147210 */ /* 0x000fe20007f9e0ff */
[----:B------:R0:W-:Y:S01]  /*18b40*/  @P6 STG.E.U8 desc[UR10][R18.64], R21 ;  /* 0x0000001512006986 */ /* 0x0001e2000c10110a */
[----:B------:R-:W-:Y:S01]  /*18b50*/  VIADD R22, R0, 0x70 ;  /* 0x0000007000167836 */ /* 0x000fe20000000000 */
[----:B------:R-:W-:-:S04]  /*18b60*/  PRMT R25, R12, 0x7771, RZ ;  /* 0x000077710c197816 */ /* 0x000fc800000000ff */
[----:B------:R-:W-:Y:S02]  /*18b70*/  ISETP.LT.AND P6, PT, R22, UR9, !P0 ;  /* 0x0000000916007c0c */ /* 0x000fe4000c7c1270 */
[----:B0-----:R-:W-:Y:S02]  /*18b80*/  LEA.HI.X.SX32 R21, R23, R3, 0x1, P4 ;  /* 0x0000000317157211 */ /* 0x001fe400020f0eff */
[----:B------:R-:W-:Y:S01]  /*18b90*/  IADD3 R18, P4, R24, R2, RZ ;  /* 0x0000000218127210 */ /* 0x000fe20007f9e0ff */
[----:B------:R-:W-:-:S03]  /*18ba0*/  IMAD R23, R27, 0x10, R24 ;  /* 0x000000101b177824 */ /* 0x000fc600078e0218 */
[----:B------:R-:W-:Y:S01]  /*18bb0*/  LEA.HI.X.SX32 R19, R24, R3, 0x1, P4 ;  /* 0x0000000318137211 */ /* 0x000fe200020f0eff */
[----:B------:R-:W-:Y:S01]  /*18bc0*/  IMAD R22, R22, R27, RZ ;  /* 0x0000001b16167224 */ /* 0x000fe200078e02ff */
[----:B------:R-:W-:Y:S01]  /*18bd0*/  PRMT R24, R14, 0x7771, RZ ;  /* 0x000077710e187816 */ /* 0x000fe200000000ff */
[----:B------:R0:W-:Y:S01]  /*18be0*/  @P1 STG.E.U8 desc[UR10][R20.64], R25 ;  /* 0x0000001914001986 */ /* 0x0001e2000c10110a */
[----:B------:R-:W-:Y:S02]  /*18bf0*/  ISETP.LT.AND P4, PT, R4, UR9, !P0 ;  /* 0x0000000904007c0c */ /* 0x000fe4000c781270 */
[----:B------:R-:W-:Y:S01]  /*18c00*/  PRMT R4, R16, 0x7771, RZ ;  /* 0x0000777110047816 */ /* 0x000fe200000000ff */
[----:B------:R1:W-:Y:S01]  /*18c10*/  @P2 STG.E.U8 desc[UR10][R18.64], R24 ;  /* 0x0000001812002986 */ /* 0x0003e2000c10110a */
[-C--:B0-----:R-:W-:Y:S02]  /*18c20*/  IADD3 R20, P1, R23, R2.reuse, RZ ;  /* 0x0000000217147210 */ /* 0x081fe40007f3e0ff */
[----:B-1----:R-:W-:-:S02]  /*18c30*/  IADD3 R18, P2, R22, R2, RZ ;  /* 0x0000000216127210 */ /* 0x002fc40007f5e0ff */
[-C--:B------:R-:W-:Y:S01]  /*18c40*/  LEA.HI.X.SX32 R21, R23, R3.reuse, 0x1, P1 ;  /* 0x0000000317157211 */ /* 0x080fe200008f0eff */
[----:B------:R-:W-:Y:S01]  /*18c50*/  IMAD R23, R27, 0x20, R23 ;  /* 0x000000201b177824 */ /* 0x000fe200078e0217 */
[----:B------:R-:W-:Y:S02]  /*18c60*/  LEA.HI.X.SX32 R19, R22, R3, 0x1, P2 ;  /* 0x0000000316137211 */ /* 0x000fe400010f0eff */
[----:B------:R-:W-:Y:S01]  /*18c70*/  ISETP.LT.AND P1, PT, R7, UR9, !P0 ;  /* 0x0000000907007c0c */ /* 0x000fe2000c721270 */
[----:B------:R0:W-:Y:S01]  /*18c80*/  @P3 STG.E.U8 desc[UR10][R20.64], R4 ;  /* 0x0000000414003986 */ /* 0x0001e2000c10110a */
[----:B------:R-:W-:Y:S01]  /*18c90*/  ISETP.LT.AND P2, PT, R8, UR9, !P0 ;  /* 0x0000000908007c0c */ /* 0x000fe2000c741270 */
[----:B------:R-:W-:Y:S01]  /*18ca0*/  IMAD R8, R27, 0x10, R23 ;  /* 0x000000101b087824 */ /* 0x000fe200078e0217 */
[----:B------:R-:W-:-:S05]  /*18cb0*/  PRMT R7, R10, 0x7771, RZ ;  /* 0x000077710a077816 */ /* 0x000fca00000000ff */
[----:B------:R1:W-:Y:S01]  /*18cc0*/  @P6 STG.E.U8 desc[UR10][R18.64], R7 ;  /* 0x0000000712006986 */ /* 0x0003e2000c10110a */
[----:B0-----:R-:W-:Y:S01]  /*18cd0*/  IADD3 R20, P3, R23, R2, RZ ;  /* 0x0000000217147210 */ /* 0x001fe20007f7e0ff */
[----:B------:R-:W-:-:S03]  /*18ce0*/  VIADD R4, R0, 0xb0 ;  /* 0x000000b000047836 */ /* 0x000fc60000000000 */
[----:B------:R-:W-:Y:S02]  /*18cf0*/  LEA.HI.X.SX32 R21, R23, R3, 0x1, P3 ;  /* 0x0000000317157211 */ /* 0x000fe400018f0eff */
[-C--:B-1----:R-:W-:Y:S02]  /*18d00*/  IADD3 R18, P3, R8, R2.reuse, RZ ;  /* 0x0000000208127210 */ /* 0x082fe40007f7e0ff */
[----:B------:R-:W-:Y:S02]  /*18d10*/  PRMT R23, R12, 0x7772, RZ ;  /* 0x000077720c177816 */ /* 0x000fe400000000ff */
[C---:B------:R-:W-:Y:S01]  /*18d20*/  ISETP.LT.AND P6, PT, R4.reuse, UR9, !P0 ;  /* 0x0000000904007c0c */ /* 0x040fe2000c7c1270 */
[----:B------:R-:W-:Y:S01]  /*18d30*/  IMAD R4, R4, R27, RZ ;  /* 0x0000001b04047224 */ /* 0x000fe200078e02ff */
[----:B------:R-:W-:Y:S02]  /*18d40*/  LEA.HI.X.SX32 R19, R8, R3, 0x1, P3 ;  /* 0x0000000308137211 */ /* 0x000fe400018f0eff */
[----:B------:R-:W-:Y:S01]  /*18d50*/  PRMT R22, R14, 0x7772, RZ ;  /* 0x000077720e167816 */ /* 0x000fe200000000ff */
[----:B------:R-:W-:Y:S01]  /*18d60*/  IMAD R7, R27, 0x10, R8 ;  /* 0x000000101b077824 */ /* 0x000fe200078e0208 */
[----:B------:R-:W-:Y:S04]  /*18d70*/  @P2 STG.E.U8 desc[UR10][R20.64], R23 ;  /* 0x0000001714002986 */ /* 0x000fe8000c10110a */
[----:B------:R0:W-:Y:S01]  /*18d80*/  @P1 STG.E.U8 desc[UR10][R18.64], R22 ;  /* 0x0000001612001986 */ /* 0x0001e2000c10110a */
[----:B------:R-:W-:-:S02]  /*18d90*/  IADD3 R8, P3, R7, R2, RZ ;  /* 0x0000000207087210 */ /* 0x000fc40007f7e0ff */
[----:B------:R-:W-:Y:S02]  /*18da0*/  ISETP.LT.AND P2, PT, R9, UR9, !P0 ;  /* 0x0000000909007c0c */ /* 0x000fe4000c741270 */
[-C--:B------:R-:W-:Y:S02]  /*18db0*/  LEA.HI.X.SX32 R9, R7, R3.reuse, 0x1, P3 ;  /* 0x0000000307097211 */ /* 0x080fe400018f0eff */
[-C--:B0-----:R-:W-:Y:S02]  /*18dc0*/  IADD3 R18, P1, R4, R2.reuse, RZ ;  /* 0x0000000204127210 */ /* 0x081fe40007f3e0ff */
[----:B------:R-:W-:Y:S02]  /*18dd0*/  PRMT R20, R16, 0x7772, RZ ;  /* 0x0000777210147816 */ /* 0x000fe400000000ff */
[----:B------:R-:W-:Y:S02]  /*18de0*/  LEA.HI.X.SX32 R19, R4, R3, 0x1, P1 ;  /* 0x0000000304137211 */ /* 0x000fe400008f0eff */
[----:B------:R-:W-:Y:S01]  /*18df0*/  ISETP.LT.AND P1, PT, R5, UR9, !P0 ;  /* 0x0000000905007c0c */ /* 0x000fe2000c721270 */
[C---:B------:R-:W-:Y:S01]  /*18e00*/  IMAD R5, R27.reuse, 0x20, R7 ;  /* 0x000000201b057824 */ /* 0x040fe200078e0207 */
[----:B------:R-:W-:Y:S01]  /*18e10*/  ISETP.LT.AND P3, PT, R6, UR9, !P0 ;  /* 0x0000000906007c0c */ /* 0x000fe2000c761270 */
[----:B------:R0:W-:Y:S01]  /*18e20*/  @P4 STG.E.U8 desc[UR10][R8.64], R20 ;  /* 0x0000001408004986 */ /* 0x0001e2000c10110a */
[----:B------:R-:W-:Y:S01]  /*18e30*/  PRMT R6, R10, 0x7772, RZ ;  /* 0x000077720a067816 */ /* 0x000fe200000000ff */
[----:B------:R-:W-:Y:S01]  /*18e40*/  IMAD R7, R27, 0x10, R5 ;  /* 0x000000101b077824 */ /* 0x000fe200078e0205 */
[----:B------:R-:W-:-:S03]  /*18e50*/  IADD3 R4, P4, R5, R2, RZ ;  /* 0x0000000205047210 */ /* 0x000fc60007f9e0ff */
[----:B------:R1:W-:Y:S01]  /*18e60*/  @P6 STG.E.U8 desc[UR10][R18.64], R6 ;  /* 0x0000000612006986 */ /* 0x0003e2000c10110a */
[----:B------:R-:W-:Y:S02]  /*18e70*/  LEA.HI.X.SX32 R5, R5, R3, 0x1, P4 ;  /* 0x0000000305057211 */ /* 0x000fe400020f0eff */
[----:B------:R-:W-:Y:S02]  /*18e80*/  PRMT R12, R12, 0x7773, RZ ;  /* 0x000077730c0c7816 */ /* 0x000fe400000000ff */
[----:B------:R-:W-:Y:S01]  /*18e90*/  PRMT R14, R14, 0x7773, RZ ;  /* 0x000077730e0e7816 */ /* 0x000fe200000000ff */
[----:B0-----:R-:W-:Y:S01]  /*18ea0*/  IMAD R9, R27, 0x10, R7 ;  /* 0x000000101b097824 */ /* 0x001fe200078e0207 */
[----:B-1----:R-:W-:-:S04]  /*18eb0*/  IADD3 R6, P4, R7, R2, RZ ;  /* 0x0000000207067210 */ /* 0x002fc80007f9e0ff */
[----:B------:R-:W-:Y:S01]  /*18ec0*/  LEA.HI.X.SX32 R7, R7, R3, 0x1, P4 ;  /* 0x0000000307077211 */ /* 0x000fe200020f0eff */
[----:B------:R0:W-:Y:S04]  /*18ed0*/  @P3 STG.E.U8 desc[UR10][R4.64], R12 ;  /* 0x0000000c04003986 */ /* 0x0001e8000c10110a */
[----:B------:R1:W-:Y:S01]  /*18ee0*/  @P1 STG.E.U8 desc[UR10][R6.64], R14 ;  /* 0x0000000e06001986 */ /* 0x0003e2000c10110a */
[----:B------:R-:W-:-:S03]  /*18ef0*/  ISETP.LT.AND P1, PT, R13, UR9, !P0 ;  /* 0x000000090d007c0c */ /* 0x000fc6000c721270 */
[----:B------:R-:W2:Y:S04]  /*18f00*/  LDL.LU R13, [R1+0x688] ;  /* 0x00068800010d7983 */ /* 0x000ea80000300800 */
[----:B------:R-:W3:Y:S04]  /*18f10*/  LDL.LU R22, [R1+0x14] ;  /* 0x0000140001167983 */ /* 0x000ee80000300800 */
[----:B------:R-:W4:Y:S04]  /*18f20*/  LDL.LU R25, [R1+0x4] ;  /* 0x0000040001197983 */ /* 0x000f280000300800 */
[----:B------:R-:W3:Y:S04]  /*18f30*/  LDL.LU R24, [R1+0x8] ;  /* 0x0000080001187983 */ /* 0x000ee80000300800 */
[----:B------:R-:W3:Y:S01]  /*18f40*/  LDL.LU R26, [R1+0xc] ;  /* 0x00000c00011a7983 */ /* 0x000ee20000300800 */
[----:B------:R-:W-:-:S02]  /*18f50*/  PRMT R19, R16, 0x7773, RZ ;  /* 0x0000777310137816 */ /* 0x000fc400000000ff */
[----:B------:R-:W1:Y:S01]  /*18f60*/  LDC R16, c[0x0][0x248] ;  /* 0x00009200ff107b82 */ /* 0x000e620000000800 */
[----:B------:R-:W-:-:S05]  /*18f70*/  VIADD R8, R0, 0xf0 ;  /* 0x000000f000087836 */ /* 0x000fca0000000000 */
[C---:B------:R-:W-:Y:S01]  /*18f80*/  ISETP.LT.AND P6, PT, R8.reuse, UR9, !P0 ;  /* 0x0000000908007c0c */ /* 0x040fe2000c7c1270 */
[----:B------:R-:W-:Y:S01]  /*18f90*/  IMAD R8, R8, R27, RZ ;  /* 0x0000001b08087224 */ /* 0x000fe200078e02ff */
[CC--:B0-----:R-:W-:Y:S01]  /*18fa0*/  IADD3 R4, P3, R9.reuse, R2.reuse, RZ ;  /* 0x0000000209047210 */ /* 0x0c1fe20007f7e0ff */
[----:B------:R-:W3:Y:S03]  /*18fb0*/  LDL.LU R27, [R1+0x10] ;  /* 0x00001000011b7983 */ /* 0x000ee60000300800 */
[C---:B-1----:R-:W-:Y:S02]  /*18fc0*/  IADD3 R6, P4, R8.reuse, R2, RZ ;  /* 0x0000000208067210 */ /* 0x042fe40007f9e0ff */
[-C--:B------:R-:W-:Y:S02]  /*18fd0*/  LEA.HI.X.SX32 R5, R9, R3.reuse, 0x1, P3 ;  /* 0x0000000309057211 */ /* 0x080fe400018f0eff */
[----:B------:R-:W-:-:S02]  /*18fe0*/  LEA.HI.X.SX32 R7, R8, R3, 0x1, P4 ;  /* 0x0000000308077211 */ /* 0x000fc400020f0eff */
[----:B------:R-:W-:Y:S01]  /*18ff0*/  PRMT R23, R10, 0x7773, RZ ;  /* 0x000077730a177816 */ /* 0x000fe200000000ff */
[----:B------:R0:W-:Y:S01]  /*19000*/  @P2 STG.E.U8 desc[UR10][R4.64], R19 ;  /* 0x0000001304002986 */ /* 0x0001e2000c10110a */
[----:B------:R-:W-:Y:S01]  /*19010*/  IMAD R8, R16, 0x20, R9 ;  /* 0x0000002010087824 */ /* 0x000fe200078e0209 */
[----:B------:R-:W-:Y:S02]  /*19020*/  ISETP.LT.AND P4, PT, R28, UR9, !P0 ;  /* 0x000000091c007c0c */ /* 0x000fe4000c781270 */
[----:B------:R-:W-:Y:S01]  /*19030*/  ISETP.LT.AND P3, PT, R29, UR9, !P0 ;  /* 0x000000091d007c0c */ /* 0x000fe2000c761270 */
[----:B------:R-:W-:Y:S01]  /*19040*/  IMAD R10, R16, 0x10, R8 ;  /* 0x00000010100a7824 */ /* 0x000fe200078e0208 */
[----:B0-----:R-:W-:Y:S01]  /*19050*/  IADD3 R4, P2, R8, R2, RZ ;  /* 0x0000000208047210 */ /* 0x001fe20007f5e0ff */
[----:B------:R-:W-:Y:S01]  /*19060*/  VIADD R9, R0, 0x130 ;  /* 0x0000013000097836 */ /* 0x000fe20000000000 */
[----:B------:R0:W-:Y:S02]  /*19070*/  @P6 STG.E.U8 desc[UR10][R6.64], R23 ;  /* 0x0000001706006986 */ /* 0x0001e4000c10110a */
[----:B------:R-:W-:Y:S01]  /*19080*/  LEA.HI.X.SX32 R5, R8, R3, 0x1, P2 ;  /* 0x0000000308057211 */ /* 0x000fe200010f0eff */
[----:B------:R-:W-:Y:S01]  /*19090*/  IMAD R8, R16, 0x10, R10 ;  /* 0x0000001010087824 */ /* 0x000fe200078e020a */
[C---:B------:R-:W-:Y:S01]  /*190a0*/  ISETP.LT.AND P6, PT, R9.reuse, UR9, !P0 ;  /* 0x0000000909007c0c */ /* 0x040fe2000c7c1270 */
[----:B------:R-:W-:Y:S01]  /*190b0*/  IMAD R9, R9, R16, RZ ;  /* 0x0000001009097224 */ /* 0x000fe200078e02ff */
[----:B------:R-:W-:-:S02]  /*190c0*/  PRMT R21, R15, 0x7770, RZ ;  /* 0x000077700f157816 */ /* 0x000fc400000000ff */
[----:B0-----:R-:W-:-:S04]  /*190d0*/  IADD3 R6, P2, R10, R2, RZ ;  /* 0x000000020a067210 */ /* 0x001fc80007f5e0ff */
[----:B------:R-:W-:Y:S02]  /*190e0*/  LEA.HI.X.SX32 R7, R10, R3, 0x1, P2 ;  /* 0x000000030a077211 */ /* 0x000fe400010f0eff */
[----:B------:R-:W-:Y:S02]  /*190f0*/  PRMT R23, R17, 0x7770, RZ ;  /* 0x0000777011177816 */ /* 0x000fe400000000ff */
[----:B--2---:R-:W-:-:S05]  /*19100*/  PRMT R19, R13, 0x7770, RZ ;  /* 0x000077700d137816 */ /* 0x004fca00000000ff */
[----:B------:R0:W-:Y:S04]  /*19110*/  @P4 STG.E.U8 desc[UR10][R4.64], R19 ;  /* 0x0000001304004986 */ /* 0x0001e8000c10110a */
[----:B------:R1:W-:Y:S01]  /*19120*/  @P3 STG.E.U8 desc[UR10][R6.64], R21 ;  /* 0x0000001506003986 */ /* 0x0003e2000c10110a */
[----:B----4-:R-:W-:Y:S02]  /*19130*/  ISETP.LT.AND P3, PT, R25, UR9, !P0 ;  /* 0x0000000919007c0c */ /* 0x010fe4000c761270 */
[----:B------:R-:W-:Y:S02]  /*19140*/  PRMT R25, R11, 0x7770, RZ ;  /* 0x000077700b197816 */ /* 0x000fe400000000ff */
[-C--:B0-----:R-:W-:Y:S02]  /*19150*/  IADD3 R4, P2, R8, R2.reuse, RZ ;  /* 0x0000000208047210 */ /* 0x081fe40007f5e0ff */
[----:B-1----:R-:W-:-:S02]  /*19160*/  IADD3 R6, P4, R9, R2, RZ ;  /* 0x0000000209067210 */ /* 0x002fc40007f9e0ff */
[-C--:B------:R-:W-:Y:S02]  /*19170*/  LEA.HI.X.SX32 R5, R8, R3.reuse, 0x1, P2 ;  /* 0x0000000308057211 */ /* 0x080fe400010f0eff */
[----:B------:R-:W-:Y:S02]  /*19180*/  LEA.HI.X.SX32 R7, R9, R3, 0x1, P4 ;  /* 0x0000000309077211 */ /* 0x000fe400020f0eff */
[----:B---3--:R-:W-:Y:S01]  /*19190*/  ISETP.LT.AND P2, PT, R22, UR9, !P0 ;  /* 0x0000000916007c0c */ /* 0x008fe2000c741270 */
[----:B------:R0:W-:Y:S01]  /*191a0*/  @P1 STG.E.U8 desc[UR10][R4.64], R23 ;  /* 0x0000001704001986 */ /* 0x0001e2000c10110a */
[----:B------:R-:W-:-:S03]  /*191b0*/  ISETP.LT.AND P1, PT, R24, UR9, !P0 ;  /* 0x0000000918007c0c */ /* 0x000fc6000c721270 */
[----:B------:R1:W-:Y:S01]  /*191c0*/  @P6 STG.E.U8 desc[UR10][R6.64], R25 ;  /* 0x0000001906006986 */ /* 0x0003e2000c10110a */
[----:B------:R-:W-:-:S03]  /*191d0*/  ISETP.LT.AND P6, PT, R26, UR9, !P0 ;  /* 0x000000091a007c0c */ /* 0x000fc6000c7c1270 */
[----:B------:R-:W2:Y:S04]  /*191e0*/  LDL.LU R22, [R1+0x18] ;  /* 0x0000180001167983 */ /* 0x000ea80000300800 */
[----:B------:R-:W3:Y:S04]  /*191f0*/  LDL.LU R24, [R1+0x1c] ;  /* 0x00001c0001187983 */ /* 0x000ee80000300800 */
[----:B------:R-:W4:Y:S01]  /*19200*/  LDL.LU R26, [R1+0x20] ;  /* 0x00002000011a7983 */ /* 0x000f220000300800 */
[----:B------:R-:W-:-:S04]  /*19210*/  IMAD R8, R16, 0x20, R8 ;  /* 0x0000002010087824 */ /* 0x000fc800078e0208 */
[----:B------:R-:W-:Y:S01]  /*19220*/  IMAD R9, R16, 0x10, R8 ;  /* 0x0000001010097824 */ /* 0x000fe200078e0208 */
[----:B0-----:R-:W-:-:S04]  /*19230*/  IADD3 R4, P4, R8, R2, RZ ;  /* 0x0000000208047210 */ /* 0x001fc80007f9e0ff */
[-C--:B------:R-:W-:Y:S02]  /*19240*/  LEA.HI.X.SX32 R5, R8, R3.reuse, 0x1, P4 ;  /* 0x0000000308057211 */ /* 0x080fe400020f0eff */
[-C--:B------:R-:W-:Y:S01]  /*19250*/  IADD3 R8, P4, R9, R2.reuse, RZ ;  /* 0x0000000209087210 */ /* 0x080fe20007f9e0ff */
[----:B------:R-:W-:Y:S01]  /*19260*/  IMAD R12, R16, 0x10, R9 ;  /* 0x00000010100c7824 */ /* 0x000fe200078e0209 */
[----:B------:R-:W-:Y:S01]  /*19270*/  PRMT R21, R13, 0x7771, RZ ;  /* 0x000077710d157816 */ /* 0x000fe200000000ff */
[----:B------:R-:W-:Y:S01]  /*19280*/  VIADD R10, R0, 0x170 ;  /* 0x00000170000a7836 */ /* 0x000fe20000000000 */
[----:B------:R-:W-:Y:S02]  /*19290*/  PRMT R23, R15, 0x7771, RZ ;  /* 0x000077710f177816 */ /* 0x000fe400000000ff */
[----:B------:R-:W-:Y:S01]  /*192a0*/  LEA.HI.X.SX32 R9, R9, R3, 0x1, P4 ;  /* 0x0000000309097211 */ /* 0x000fe200020f0eff */
[----:B------:R-:W-:Y:S01]  /*192b0*/  @P3 STG.E.U8 desc[UR10][R4.64], R21 ;  /* 0x0000001504003986 */ /* 0x000fe2000c10110a */
[----:B------:R-:W-:-:S03]  /*192c0*/  IADD3 R18, P3, R12, R2, RZ ;  /* 0x000000020c127210 */ /* 0x000fc60007f7e0ff */
[----:B------:R0:W-:Y:S01]  /*192d0*/  @P1 STG.E.U8 desc[UR10][R8.64], R23 ;  /* 0x0000001708001986 */ /* 0x0001e2000c10110a */
[C---:B------:R-:W-:Y:S01]  /*192e0*/  ISETP.LT.AND P1, PT, R10.reuse, UR9, !P0 ;  /* 0x000000090a007c0c */ /* 0x040fe2000c721270 */
[----:B------:R-:W-:Y:S01]  /*192f0*/  IMAD R10, R10, R16, RZ ;  /* 0x000000100a0a7224 */ /* 0x000fe200078e02ff */
[----:B------:R-:W-:Y:S01]  /*19300*/  LEA.HI.X.SX32 R19, R12, R3, 0x1, P3 ;  /* 0x000000030c137211 */ /* 0x000fe200018f0eff */
[----:B------:R-:W-:-:S03]  /*19310*/  IMAD R12, R16, 0x20, R12 ;  /* 0x00000020100c7824 */ /* 0x000fc600078e020c */
[-C--:B-1----:R-:W-:Y:S02]  /*19320*/  IADD3 R6, P4, R10, R2.reuse, RZ ;  /* 0x000000020a067210 */ /* 0x082fe40007f9e0ff */
[----:B------:R-:W-:Y:S02]  /*19330*/  PRMT R25, R17, 0x7771, RZ ;  /* 0x0000777111197816 */ /* 0x000fe400000000ff */
[----:B------:R-:W-:Y:S01]  /*19340*/  ISETP.LT.AND P3, PT, R27, UR9, !P0 ;  /* 0x000000091b007c0c */ /* 0x000fe2000c761270 */
[----:B0-----:R-:W-:Y:S01]  /*19350*/  IMAD R9, R16, 0x10, R12 ;  /* 0x0000001010097824 */ /* 0x001fe200078e020c */
[----:B------:R-:W-:Y:S02]  /*19360*/  LEA.HI.X.SX32 R7, R10, R3, 0x1, P4 ;  /* 0x000000030a077211 */ /* 0x000fe400020f0eff */
[----:B------:R-:W-:Y:S01]  /*19370*/  PRMT R27, R11, 0x7771, RZ ;  /* 0x000077710b1b7816 */ /* 0x000fe200000000ff */
[----:B------:R0:W-:Y:S01]  /*19380*/  @P6 STG.E.U8 desc[UR10][R18.64], R25 ;  /* 0x0000001912006986 */ /* 0x0001e2000c10110a */
[----:B------:R-:W-:-:S03]  /*19390*/  IADD3 R4, P6, R12, R2, RZ ;  /* 0x000000020c047210 */ /* 0x000fc60007fde0ff */
[----:B------:R1:W-:Y:S01]  /*193a0*/  @P1 STG.E.U8 desc[UR10][R6.64], R27 ;  /* 0x0000001b06001986 */ /* 0x0003e2000c10110a */
[C---:B------:R-:W-:Y:S01]  /*193b0*/  IADD3 R20, P1, R9.reuse, R2, RZ ;  /* 0x0000000209147210 */ /* 0x040fe20007f3e0ff */
[----:B------:R-:W-:Y:S01]  /*193c0*/  VIADD R8, R0, 0x1b0 ;  /* 0x000001b000087836 */ /* 0x000fe20000000000 */
[-C--:B------:R-:W-:Y:S02]  /*193d0*/  LEA.HI.X.SX32 R5, R12, R3.reuse, 0x1, P6 ;  /* 0x000000030c057211 */ /* 0x080fe400030f0eff */
[----:B------:R-:W-:Y:S01]  /*193e0*/  LEA.HI.X.SX32 R21, R9, R3, 0x1, P1 ;  /* 0x0000000309157211 */ /* 0x000fe200008f0eff */
[----:B------:R-:W-:Y:S01]  /*193f0*/  IMAD R9, R16, 0x10, R9 ;  /* 0x0000001010097824 */ /* 0x000fe200078e0209 */
[----:B------:R-:W-:Y:S01]  /*19400*/  PRMT R23, R13, 0x7772, RZ ;  /* 0x000077720d177816 */ /* 0x000fe200000000ff */
[----:B------:R-:W-:Y:S02]  /*19410*/  VIADD R0, R0, 0x1f0 ;  /* 0x000001f000007836 */ /* 0x000fe40000000000 */
[----:B------:R-:W-:-:S02]  /*19420*/  IMAD R10, R8, R16, RZ ;  /* 0x00000010080a7224 */ /* 0x000fc400078e02ff */
[----:B------:R-:W-:Y:S01]  /*19430*/  IMAD R12, R16, 0x20, R9 ;  /* 0x00000020100c7824 */ /* 0x000fe200078e0209 */
[----:B------:R1:W-:Y:S01]  /*19440*/  @P3 STG.E.U8 desc[UR10][R4.64], R23 ;  /* 0x0000001704003986 */ /* 0x0003e2000c10110a */
[----:B0-----:R-:W-:Y:S01]  /*19450*/  PRMT R19, R15, 0x7772, RZ ;  /* 0x000077720f137816 */ /* 0x001fe200000000ff */
[C---:B------:R-:W-:Y:S01]  /*19460*/  IMAD R14, R0.reuse, R16, RZ ;  /* 0x00000010000e7224 */ /* 0x040fe200078e02ff */
[----:B------:R-:W-:Y:S01]  /*19470*/  ISETP.LT.AND P1, PT, R0, UR9, !P0 ;  /* 0x0000000900007c0c */ /* 0x000fe2000c721270 */
[----:B------:R-:W-:Y:S01]  /*19480*/  IMAD R0, R16, 0x10, R12 ;  /* 0x0000001010007824 */ /* 0x000fe200078e020c */
[-C--:B-1----:R-:W-:Y:S01]  /*19490*/  IADD3 R6, P3, R10, R2.reuse, RZ ;  /* 0x000000020a067210 */ /* 0x082fe20007f7e0ff */
[----:B------:R0:W-:Y:S01]  /*194a0*/  @P2 STG.E.U8 desc[UR10][R20.64], R19 ;  /* 0x0000001314002986 */ /* 0x0001e2000c10110a */
[----:B------:R-:W-:Y:S02]  /*194b0*/  ISETP.LT.AND P4, PT, R8, UR9, !P0 ;  /* 0x0000000908007c0c */ /* 0x000fe4000c781270 */
[----:B------:R-:W-:Y:S01]  /*194c0*/  LEA.HI.X.SX32 R7, R10, R3, 0x1, P3 ;  /* 0x000000030a077211 */ /* 0x000fe200018f0eff */
[----:B------:R-:W-:Y:S01]  /*194d0*/  IMAD R10, R16, 0x10, R0 ;  /* 0x00000010100a7824 */ /* 0x000fe200078e0200 */
[----:B------:R-:W-:-:S02]  /*194e0*/  IADD3 R8, P2, R9, R2, RZ ;  /* 0x0000000209087210 */ /* 0x000fc40007f5e0ff */
[-C--:B------:R-:W-:Y:S02]  /*194f0*/  IADD3 R4, P3, R12, R2.reuse, RZ ;  /* 0x000000020c047210 */ /* 0x080fe40007f7e0ff */
[-C--:B------:R-:W-:Y:S02]  /*19500*/  LEA.HI.X.SX32 R9, R9, R3.reuse, 0x1, P2 ;  /* 0x0000000309097211 */ /* 0x080fe400010f0eff */
[-C--:B0-----:R-:W-:Y:S02]  /*19510*/  IADD3 R20, P2, R10, R2.reuse, RZ ;  /* 0x000000020a147210 */ /* 0x081fe40007f5e0ff */
[-C--:B------:R-:W-:Y:S02]  /*19520*/  LEA.HI.X.SX32 R5, R12, R3.reuse, 0x1, P3 ;  /* 0x000000030c057211 */ /* 0x080fe400018f0eff */
[----:B------:R-:W-:Y:S02]  /*19530*/  LEA.HI.X.SX32 R21, R10, R3, 0x1, P2 ;  /* 0x000000030a157211 */ /* 0x000fe400010f0eff */
[----:B------:R-:W-:-:S02]  /*19540*/  IADD3 R18, P6, R0, R2, RZ ;  /* 0x0000000200127210 */ /* 0x000fc40007fde0ff */
[----:B------:R-:W-:Y:S02]  /*19550*/  PRMT R23, R17, 0x7772, RZ ;  /* 0x0000777211177816 */ /* 0x000fe400000000ff */
[----:B------:R-:W-:Y:S02]  /*19560*/  PRMT R25, R11, 0x7772, RZ ;  /* 0x000077720b197816 */ /* 0x000fe400000000ff */
[----:B------:R-:W-:Y:S02]  /*19570*/  PRMT R13, R13, 0x7773, RZ ;  /* 0x000077730d0d7816 */ /* 0x000fe400000000ff */
[----:B------:R-:W-:Y:S02]  /*19580*/  LEA.HI.X.SX32 R19, R0, R3, 0x1, P6 ;  /* 0x0000000300137211 */ /* 0x000fe400030f0eff */
[----:B------:R-:W-:Y:S01]  /*19590*/  PRMT R15, R15, 0x7773, RZ ;  /* 0x000077730f0f7816 */ /* 0x000fe200000000ff */
[----:B------:R0:W-:Y:S01]  /*195a0*/  @P5 STG.E.U8 desc[UR10][R8.64], R23 ;  /* 0x0000001708005986 */ /* 0x0001e2000c10110a */
[----:B------:R-:W-:-:S03]  /*195b0*/  PRMT R17, R17, 0x7773, RZ ;  /* 0x0000777311117816 */ /* 0x000fc600000000ff */
[----:B------:R0:W-:Y:S01]  /*195c0*/  @P4 STG.E.U8 desc[UR10][R6.64], R25 ;  /* 0x0000001906004986 */ /* 0x0001e2000c10110a */
[C---:B------:R-:W-:Y:S02]  /*195d0*/  IADD3 R2, P6, R14.reuse, R2, RZ ;  /* 0x000000020e027210 */ /* 0x040fe40007fde0ff */
[----:B------:R-:W-:Y:S02]  /*195e0*/  PRMT R11, R11, 0x7773, RZ ;  /* 0x000077730b0b7816 */ /* 0x000fe400000000ff */
[----:B------:R-:W-:Y:S02]  /*195f0*/  LEA.HI.X.SX32 R3, R14, R3, 0x1, P6 ;  /* 0x000000030e037211 */ /* 0x000fe400030f0eff */
[----:B--2---:R-:W-:Y:S02]  /*19600*/  ISETP.LT.AND P3, PT, R22, UR9, !P0 ;  /* 0x0000000916007c0c */ /* 0x004fe4000c761270 */
[----:B---3--:R-:W-:Y:S02]  /*19610*/  ISETP.LT.AND P2, PT, R24, UR9, !P0 ;  /* 0x0000000918007c0c */ /* 0x008fe4000c741270 */
[----:B----4-:R-:W-:-:S09]  /*19620*/  ISETP.LT.AND P0, PT, R26, UR9, !P0 ;  /* 0x000000091a007c0c */ /* 0x010fd2000c701270 */
[----:B------:R0:W-:Y:S04]  /*19630*/  @P3 STG.E.U8 desc[UR10][R4.64], R13 ;  /* 0x0000000d04003986 */ /* 0x0001e8000c10110a */
[----:B------:R0:W-:Y:S04]  /*19640*/  @P2 STG.E.U8 desc[UR10][R18.64], R15 ;  /* 0x0000000f12002986 */ /* 0x0001e8000c10110a */
[----:B------:R0:W-:Y:S01]  /*19650*/  @P0 STG.E.U8 desc[UR10][R20.64], R17 ;  /* 0x0000001114000986 */ /* 0x0001e2000c10110a */
[----:B------:R-:W-:Y:S05]  /*19660*/  @!P1 EXIT ;  /* 0x000000000000994d */ /* 0x000fea0003800000 */
[----:B------:R-:W-:Y:S01]  /*19670*/  STG.E.U8 desc[UR10][R2.64], R11 ;  /* 0x0000000b02007986 */ /* 0x000fe2000c10110a */
[----:B------:R-:W-:Y:S05]  /*19680*/  EXIT ;  /* 0x000000000000794d */ /* 0x000fea0003800000 */
.L_x_3:
[----:B------:R-:W-:-:S00]  /*19690*/  BRA `(.L_x_3) ;  /* 0xfffffffc00fc7947 */ /* 0x000fc0000383ffff */
[----:B------:R-:W-:-:S00]  /*196a0*/  NOP ;  /* 0x0000000000007918 */ /* 0x000fc00000000000 */
        /* <DEDUP_REMOVED lines=13> */
.L_x_4:


//--------------------- .nv.shared.matmul_kernel  --------------------------
	.section	.nv.shared.matmul_kernel,"aw",@nobits
	.sectionflags	@""
	.align	16
	.zero		1024


//--------------------- .nv.shared.reserved.0     --------------------------
	.section	.nv.shared.reserved.0,"aw",@nobits
	.weak		__nv_reservedSMEM_offset_0_alias
	.size		__nv_reservedSMEM_offset_0_alias, 0, 0
	.other		__nv_reservedSMEM_offset_0_alias,@"STO_CUDA_RESERVED_SHARED STV_DEFAULT"
__nv_reservedSMEM_offset_0_alias:
	.zero		0


//--------------------- .nv.constant0.matmul_kernel --------------------------
	.section	.nv.constant0.matmul_kernel,"a",@progbits
	.sectionflags	@""
	.align	4
.nv.constant0.matmul_kernel:
	.zero		608


//--------------------- SYMBOLS --------------------------

	.type		.nv.reservedSmem.offset0,@object
	.size		.nv.reservedSmem.offset0,0x4
